//
// Generated by NVIDIA NVVM Compiler
//
// Compiler Build ID: CL-36424714
// Cuda compilation tools, release 13.0, V13.0.88
// Based on NVVM 20.0.0
//

.version 9.0
.target sm_100
.address_size 64

	// .globl	_Z23computeDivergenceKernelPKfPfPKh
.const .align 4 .u32 c_GX;
.const .align 4 .u32 c_GY;
.const .align 4 .u32 c_GZ;
.const .align 4 .f32 c_cellSizeX;
.const .align 4 .f32 c_cellSizeY;
.const .align 4 .f32 c_cellSizeZ;
.const .align 4 .f32 c_worldMinX;
.const .align 4 .f32 c_worldMinY;
.const .align 4 .f32 c_worldMinZ;
.const .align 4 .f32 c_worldMaxX;
.const .align 4 .f32 c_worldMaxY;
.const .align 4 .f32 c_worldMaxZ;
.const .align 4 .f32 c_thermalDiffusivity;
.const .align 4 .f32 c_ambientTemperature;
.const .align 4 .f32 c_heatSourceStrength;
.const .align 4 .f32 c_thermalExpansionCoefficient;
.const .align 4 .f32 c_gravity;
.const .align 4 .f32 c_buoyancyFactor;
.const .align 4 .f32 c_referenceDensity;
// _ZZ22pressureJacobianKernelPKfPfS0_PKhfE10s_pressure has been demoted
// _ZZ22pressureJacobianKernelPKfPfS0_PKhfE7s_solid has been demoted

.visible .entry _Z23computeDivergenceKernelPKfPfPKh(
	.param .u64 .ptr .align 1 _Z23computeDivergenceKernelPKfPfPKh_param_0,
	.param .u64 .ptr .align 1 _Z23computeDivergenceKernelPKfPfPKh_param_1,
	.param .u64 .ptr .align 1 _Z23computeDivergenceKernelPKfPfPKh_param_2
)
{
	.reg .pred 	%p<36>;
	.reg .b16 	%rs<15>;
	.reg .b32 	%r<44>;
	.reg .b32 	%f<59>;
	.reg .b64 	%rd<33>;

	ld.param.u64 	%rd5, [_Z23computeDivergenceKernelPKfPfPKh_param_0];
	ld.param.u64 	%rd6, [_Z23computeDivergenceKernelPKfPfPKh_param_1];
	ld.param.u64 	%rd7, [_Z23computeDivergenceKernelPKfPfPKh_param_2];
	cvta.to.global.u64 	%rd1, %rd5;
	cvta.to.global.u64 	%rd2, %rd6;
	cvta.to.global.u64 	%rd3, %rd7;
	mov.u32 	%r13, %ctaid.x;
	mov.u32 	%r14, %ntid.x;
	mov.u32 	%r15, %tid.x;
	mad.lo.s32 	%r1, %r13, %r14, %r15;
	mov.u32 	%r16, %ctaid.y;
	mov.u32 	%r17, %ntid.y;
	mov.u32 	%r18, %tid.y;
	mad.lo.s32 	%r19, %r16, %r17, %r18;
	mov.u32 	%r20, %ctaid.z;
	mov.u32 	%r21, %ntid.z;
	mov.u32 	%r22, %tid.z;
	mad.lo.s32 	%r23, %r20, %r21, %r22;
	ld.const.u32 	%r4, [c_GX];
	setp.ge.s32 	%p1, %r1, %r4;
	ld.const.u32 	%r24, [c_GY];
	setp.ge.s32 	%p2, %r19, %r24;
	or.pred  	%p3, %p1, %p2;
	ld.const.u32 	%r25, [c_GZ];
	setp.ge.s32 	%p4, %r23, %r25;
	or.pred  	%p5, %p3, %p4;
	@%p5 bra 	$L__BB0_28;
	mul.lo.s32 	%r7, %r24, %r23;
	add.s32 	%r8, %r7, %r19;
	mad.lo.s32 	%r9, %r8, %r4, %r1;
	cvt.s64.s32 	%rd8, %r9;
	add.s64 	%rd4, %rd3, %rd8;
	ld.global.nc.u8 	%rs1, [%rd4];
	cvt.u16.u8 	%rs2, %rs1;
	setp.eq.s16 	%p6, %rs2, 0;
	@%p6 bra 	$L__BB0_3;
	mul.wide.s32 	%rd9, %r9, 4;
	add.s64 	%rd10, %rd2, %rd9;
	mov.b32 	%r26, 0;
	st.global.u32 	[%rd10], %r26;
	bra.uni 	$L__BB0_28;
$L__BB0_3:
	add.s32 	%r27, %r4, -1;
	setp.ge.s32 	%p7, %r1, %r27;
	setp.lt.s32 	%p8, %r1, 1;
	mov.f32 	%f55, 0f00000000;
	or.pred  	%p9, %p8, %p7;
	mov.f32 	%f50, 0f00000000;
	@%p9 bra 	$L__BB0_11;
	add.s32 	%r28, %r1, 1;
	setp.ge.s32 	%p10, %r28, %r4;
	@%p10 bra 	$L__BB0_7;
	ld.global.nc.u8 	%rs3, [%rd4+1];
	cvt.u16.u8 	%rs4, %rs3;
	setp.ne.s16 	%p11, %rs4, 0;
	@%p11 bra 	$L__BB0_7;
	mad.lo.s32 	%r29, %r9, 3, 3;
	mul.wide.s32 	%rd11, %r29, 4;
	add.s64 	%rd12, %rd1, %rd11;
	ld.global.nc.f32 	%f50, [%rd12];
$L__BB0_7:
	setp.gt.s32 	%p12, %r1, %r4;
	mov.f32 	%f51, 0f00000000;
	@%p12 bra 	$L__BB0_10;
	ld.global.nc.u8 	%rs5, [%rd4+-1];
	cvt.u16.u8 	%rs6, %rs5;
	setp.ne.s16 	%p13, %rs6, 0;
	@%p13 bra 	$L__BB0_10;
	mad.lo.s32 	%r30, %r9, 3, -3;
	mul.wide.s32 	%rd13, %r30, 4;
	add.s64 	%rd14, %rd1, %rd13;
	ld.global.nc.f32 	%f51, [%rd14];
$L__BB0_10:
	sub.f32 	%f24, %f50, %f51;
	ld.const.f32 	%f25, [c_cellSizeX];
	add.f32 	%f26, %f25, %f25;
	rcp.rn.f32 	%f27, %f26;
	fma.rn.f32 	%f55, %f24, %f27, 0f00000000;
$L__BB0_11:
	add.s32 	%r31, %r24, -1;
	setp.ge.u32 	%p14, %r19, %r31;
	setp.eq.s32 	%p15, %r19, 0;
	or.pred  	%p16, %p15, %p14;
	mov.f32 	%f53, 0f00000000;
	@%p16 bra 	$L__BB0_19;
	add.s32 	%r32, %r19, 1;
	setp.lt.s32 	%p17, %r1, 0;
	setp.ge.u32 	%p18, %r32, %r24;
	or.pred  	%p19, %p17, %p18;
	@%p19 bra 	$L__BB0_15;
	cvt.s64.s32 	%rd15, %r4;
	add.s64 	%rd16, %rd4, %rd15;
	ld.global.nc.u8 	%rs7, [%rd16];
	cvt.u16.u8 	%rs8, %rs7;
	setp.ne.s16 	%p20, %rs8, 0;
	@%p20 bra 	$L__BB0_15;
	add.s32 	%r33, %r9, %r4;
	mul.lo.s32 	%r34, %r33, 3;
	mul.wide.s32 	%rd17, %r34, 4;
	add.s64 	%rd18, %rd1, %rd17;
	ld.global.nc.f32 	%f53, [%rd18+4];
$L__BB0_15:
	setp.lt.s32 	%p21, %r1, 0;
	setp.gt.u32 	%p22, %r19, %r24;
	or.pred  	%p23, %p21, %p22;
	mov.f32 	%f54, 0f00000000;
	@%p23 bra 	$L__BB0_18;
	add.s32 	%r35, %r8, -1;
	mad.lo.s32 	%r10, %r35, %r4, %r1;
	cvt.s64.s32 	%rd19, %r10;
	add.s64 	%rd20, %rd3, %rd19;
	ld.global.nc.u8 	%rs9, [%rd20];
	cvt.u16.u8 	%rs10, %rs9;
	setp.ne.s16 	%p24, %rs10, 0;
	@%p24 bra 	$L__BB0_18;
	mul.lo.s32 	%r36, %r10, 3;
	mul.wide.s32 	%rd21, %r36, 4;
	add.s64 	%rd22, %rd1, %rd21;
	ld.global.nc.f32 	%f54, [%rd22+4];
$L__BB0_18:
	sub.f32 	%f32, %f53, %f54;
	ld.const.f32 	%f33, [c_cellSizeY];
	add.f32 	%f34, %f33, %f33;
	rcp.rn.f32 	%f35, %f34;
	fma.rn.f32 	%f55, %f32, %f35, %f55;
$L__BB0_19:
	add.s32 	%r37, %r25, -1;
	setp.ge.u32 	%p25, %r23, %r37;
	setp.eq.s32 	%p26, %r23, 0;
	or.pred  	%p27, %p26, %p25;
	mov.f32 	%f56, 0f00000000;
	@%p27 bra 	$L__BB0_27;
	add.s32 	%r38, %r23, 1;
	setp.lt.s32 	%p28, %r1, 0;
	setp.ge.u32 	%p29, %r38, %r25;
	or.pred  	%p30, %p28, %p29;
	@%p30 bra 	$L__BB0_23;
	add.s32 	%r39, %r8, %r24;
	mad.lo.s32 	%r11, %r39, %r4, %r1;
	cvt.s64.s32 	%rd23, %r11;
	add.s64 	%rd24, %rd3, %rd23;
	ld.global.nc.u8 	%rs11, [%rd24];
	cvt.u16.u8 	%rs12, %rs11;
	setp.ne.s16 	%p31, %rs12, 0;
	@%p31 bra 	$L__BB0_23;
	mul.lo.s32 	%r40, %r11, 3;
	mul.wide.s32 	%rd25, %r40, 4;
	add.s64 	%rd26, %rd1, %rd25;
	ld.global.nc.f32 	%f56, [%rd26+8];
$L__BB0_23:
	setp.lt.s32 	%p32, %r1, 0;
	setp.gt.u32 	%p33, %r23, %r25;
	or.pred  	%p34, %p32, %p33;
	mov.f32 	%f57, 0f00000000;
	@%p34 bra 	$L__BB0_26;
	sub.s32 	%r41, %r7, %r24;
	add.s32 	%r42, %r41, %r19;
	mad.lo.s32 	%r12, %r42, %r4, %r1;
	cvt.s64.s32 	%rd27, %r12;
	add.s64 	%rd28, %rd3, %rd27;
	ld.global.nc.u8 	%rs13, [%rd28];
	cvt.u16.u8 	%rs14, %rs13;
	setp.ne.s16 	%p35, %rs14, 0;
	@%p35 bra 	$L__BB0_26;
	mul.lo.s32 	%r43, %r12, 3;
	mul.wide.s32 	%rd29, %r43, 4;
	add.s64 	%rd30, %rd1, %rd29;
	ld.global.nc.f32 	%f57, [%rd30+8];
$L__BB0_26:
	sub.f32 	%f40, %f56, %f57;
	ld.const.f32 	%f41, [c_cellSizeZ];
	add.f32 	%f42, %f41, %f41;
	rcp.rn.f32 	%f43, %f42;
	fma.rn.f32 	%f55, %f40, %f43, %f55;
$L__BB0_27:
	mul.wide.s32 	%rd31, %r9, 4;
	add.s64 	%rd32, %rd2, %rd31;
	st.global.f32 	[%rd32], %f55;
$L__BB0_28:
	ret;

}
	// .globl	_Z22pressureJacobianKernelPKfPfS0_PKhf
.visible .entry _Z22pressureJacobianKernelPKfPfS0_PKhf(
	.param .u64 .ptr .align 1 _Z22pressureJacobianKernelPKfPfS0_PKhf_param_0,
	.param .u64 .ptr .align 1 _Z22pressureJacobianKernelPKfPfS0_PKhf_param_1,
	.param .u64 .ptr .align 1 _Z22pressureJacobianKernelPKfPfS0_PKhf_param_2,
	.param .u64 .ptr .align 1 _Z22pressureJacobianKernelPKfPfS0_PKhf_param_3,
	.param .f32 _Z22pressureJacobianKernelPKfPfS0_PKhf_param_4
)
{
	.reg .pred 	%p<43>;
	.reg .b16 	%rs<23>;
	.reg .b32 	%r<92>;
	.reg .b32 	%f<53>;
	.reg .b64 	%rd<41>;
	// demoted variable
	.shared .align 4 .b8 _ZZ22pressureJacobianKernelPKfPfS0_PKhfE10s_pressure[4000];
	// demoted variable
	.shared .align 1 .b8 _ZZ22pressureJacobianKernelPKfPfS0_PKhfE7s_solid[1000];
	ld.param.u64 	%rd8, [_Z22pressureJacobianKernelPKfPfS0_PKhf_param_0];
	ld.param.u64 	%rd9, [_Z22pressureJacobianKernelPKfPfS0_PKhf_param_3];
	cvta.to.global.u64 	%rd1, %rd9;
	cvta.to.global.u64 	%rd2, %rd8;
	mov.u32 	%r34, %ctaid.x;
	mov.u32 	%r1, %ntid.x;
	mov.u32 	%r2, %tid.x;
	mad.lo.s32 	%r3, %r34, %r1, %r2;
	mov.u32 	%r35, %ctaid.y;
	mov.u32 	%r4, %ntid.y;
	mov.u32 	%r5, %tid.y;
	mad.lo.s32 	%r36, %r35, %r4, %r5;
	mov.u32 	%r37, %ctaid.z;
	mov.u32 	%r7, %ntid.z;
	mov.u32 	%r8, %tid.z;
	mad.lo.s32 	%r38, %r37, %r7, %r8;
	ld.const.u32 	%r10, [c_GX];
	setp.ge.s32 	%p1, %r3, %r10;
	ld.const.u32 	%r39, [c_GY];
	setp.ge.s32 	%p2, %r36, %r39;
	or.pred  	%p3, %p1, %p2;
	ld.const.u32 	%r40, [c_GZ];
	setp.ge.s32 	%p4, %r38, %r40;
	mov.u32 	%r41, _ZZ22pressureJacobianKernelPKfPfS0_PKhfE10s_pressure;
	mad.lo.s32 	%r42, %r2, 400, %r41;
	add.s32 	%r13, %r42, 400;
	mad.lo.s32 	%r43, %r5, 40, %r13;
	add.s32 	%r14, %r43, 40;
	shl.b32 	%r44, %r8, 2;
	add.s32 	%r15, %r14, %r44;
	or.pred  	%p5, %p3, %p4;
	@%p5 bra 	$L__BB1_13;
	mul.lo.s32 	%r16, %r39, %r38;
	add.s32 	%r17, %r16, %r36;
	mad.lo.s32 	%r45, %r17, %r10, %r3;
	cvt.s64.s32 	%rd10, %r45;
	mul.wide.s32 	%rd11, %r45, 4;
	add.s64 	%rd3, %rd2, %rd11;
	ld.global.nc.f32 	%f14, [%rd3];
	st.shared.f32 	[%r15+4], %f14;
	add.s64 	%rd4, %rd1, %rd10;
	ld.global.nc.u8 	%rs1, [%rd4];
	cvt.u16.u8 	%rs2, %rs1;
	mov.u32 	%r46, _ZZ22pressureJacobianKernelPKfPfS0_PKhfE7s_solid;
	mad.lo.s32 	%r47, %r2, 100, %r46;
	add.s32 	%r18, %r47, 100;
	mad.lo.s32 	%r48, %r5, 10, %r18;
	add.s32 	%r19, %r48, 10;
	add.s32 	%r20, %r19, %r8;
	st.shared.u8 	[%r20+1], %rs2;
	setp.ne.s32 	%p6, %r2, 0;
	setp.lt.s32 	%p7, %r3, 1;
	or.pred  	%p8, %p6, %p7;
	@%p8 bra 	$L__BB1_3;
	ld.global.nc.f32 	%f15, [%rd3+-4];
	mov.u32 	%r49, _ZZ22pressureJacobianKernelPKfPfS0_PKhfE10s_pressure;
	mad.lo.s32 	%r50, %r5, 40, %r49;
	shl.b32 	%r51, %r8, 2;
	add.s32 	%r52, %r50, %r51;
	st.shared.f32 	[%r52+44], %f15;
	ld.global.nc.u8 	%rs3, [%rd4+-1];
	cvt.u16.u8 	%rs4, %rs3;
	mov.u32 	%r53, _ZZ22pressureJacobianKernelPKfPfS0_PKhfE7s_solid;
	mad.lo.s32 	%r54, %r5, 10, %r53;
	add.s32 	%r55, %r8, %r54;
	st.shared.u8 	[%r55+11], %rs4;
$L__BB1_3:
	add.s32 	%r56, %r1, -1;
	setp.ne.s32 	%p9, %r2, %r56;
	add.s32 	%r57, %r10, -1;
	setp.ge.s32 	%p10, %r3, %r57;
	or.pred  	%p11, %p9, %p10;
	@%p11 bra 	$L__BB1_5;
	ld.global.nc.f32 	%f16, [%rd3+4];
	st.shared.f32 	[%r15+404], %f16;
	ld.global.nc.u8 	%rs5, [%rd4+1];
	cvt.u16.u8 	%rs6, %rs5;
	st.shared.u8 	[%r20+101], %rs6;
$L__BB1_5:
	setp.ne.s32 	%p12, %r5, 0;
	setp.eq.s32 	%p13, %r36, 0;
	or.pred  	%p14, %p12, %p13;
	@%p14 bra 	$L__BB1_7;
	add.s32 	%r58, %r17, -1;
	mad.lo.s32 	%r59, %r58, %r10, %r3;
	cvt.s64.s32 	%rd12, %r59;
	mul.wide.s32 	%rd13, %r59, 4;
	add.s64 	%rd14, %rd2, %rd13;
	ld.global.nc.f32 	%f17, [%rd14];
	shl.b32 	%r60, %r8, 2;
	add.s32 	%r61, %r13, %r60;
	st.shared.f32 	[%r61+4], %f17;
	add.s64 	%rd15, %rd1, %rd12;
	ld.global.nc.u8 	%rs7, [%rd15];
	cvt.u16.u8 	%rs8, %rs7;
	add.s32 	%r62, %r18, %r8;
	st.shared.u8 	[%r62+1], %rs8;
$L__BB1_7:
	add.s32 	%r63, %r4, -1;
	setp.ne.s32 	%p15, %r5, %r63;
	add.s32 	%r64, %r39, -1;
	setp.ge.u32 	%p16, %r36, %r64;
	or.pred  	%p17, %p15, %p16;
	@%p17 bra 	$L__BB1_9;
	cvt.s64.s32 	%rd16, %r10;
	mul.wide.s32 	%rd17, %r10, 4;
	add.s64 	%rd18, %rd3, %rd17;
	ld.global.nc.f32 	%f18, [%rd18];
	st.shared.f32 	[%r15+44], %f18;
	add.s64 	%rd19, %rd4, %rd16;
	ld.global.nc.u8 	%rs9, [%rd19];
	cvt.u16.u8 	%rs10, %rs9;
	st.shared.u8 	[%r20+11], %rs10;
$L__BB1_9:
	setp.ne.s32 	%p18, %r8, 0;
	setp.eq.s32 	%p19, %r38, 0;
	or.pred  	%p20, %p18, %p19;
	@%p20 bra 	$L__BB1_11;
	sub.s32 	%r65, %r16, %r39;
	add.s32 	%r66, %r65, %r36;
	mad.lo.s32 	%r67, %r66, %r10, %r3;
	cvt.s64.s32 	%rd20, %r67;
	mul.wide.s32 	%rd21, %r67, 4;
	add.s64 	%rd22, %rd2, %rd21;
	ld.global.nc.f32 	%f19, [%rd22];
	st.shared.f32 	[%r14], %f19;
	add.s64 	%rd23, %rd1, %rd20;
	ld.global.nc.u8 	%rs11, [%rd23];
	cvt.u16.u8 	%rs12, %rs11;
	st.shared.u8 	[%r19], %rs12;
$L__BB1_11:
	add.s32 	%r68, %r7, -1;
	setp.ne.s32 	%p21, %r8, %r68;
	add.s32 	%r69, %r40, -1;
	setp.ge.u32 	%p22, %r38, %r69;
	or.pred  	%p23, %p21, %p22;
	@%p23 bra 	$L__BB1_13;
	add.s32 	%r70, %r17, %r39;
	mad.lo.s32 	%r71, %r70, %r10, %r3;
	cvt.s64.s32 	%rd24, %r71;
	mul.wide.s32 	%rd25, %r71, 4;
	add.s64 	%rd26, %rd2, %rd25;
	ld.global.nc.f32 	%f20, [%rd26];
	st.shared.f32 	[%r15+8], %f20;
	add.s64 	%rd27, %rd1, %rd24;
	ld.global.nc.u8 	%rs13, [%rd27];
	cvt.u16.u8 	%rs14, %rs13;
	st.shared.u8 	[%r20+2], %rs14;
$L__BB1_13:
	bar.sync 	0;
	setp.ge.s32 	%p24, %r3, %r10;
	setp.ge.s32 	%p25, %r36, %r39;
	or.pred  	%p26, %p24, %p25;
	setp.ge.s32 	%p27, %r38, %r40;
	or.pred  	%p28, %p26, %p27;
	@%p28 bra 	$L__BB1_37;
	ld.param.u64 	%rd39, [_Z22pressureJacobianKernelPKfPfS0_PKhf_param_1];
	cvta.to.global.u64 	%rd5, %rd39;
	mad.lo.s32 	%r72, %r39, %r38, %r36;
	mad.lo.s32 	%r21, %r72, %r10, %r3;
	cvt.s64.s32 	%rd28, %r21;
	add.s64 	%rd29, %rd1, %rd28;
	ld.global.nc.u8 	%rs15, [%rd29];
	cvt.u16.u8 	%rs16, %rs15;
	setp.eq.s16 	%p29, %rs16, 0;
	mov.f32 	%f48, 0f00000000;
	@%p29 bra 	$L__BB1_16;
	mul.wide.s32 	%rd30, %r21, 4;
	add.s64 	%rd31, %rd5, %rd30;
	mov.b32 	%r73, 0;
	st.global.u32 	[%rd31], %r73;
	bra.uni 	$L__BB1_37;
$L__BB1_16:
	setp.lt.s32 	%p30, %r3, 1;
	mov.u32 	%r75, %tid.x;
	mov.u32 	%r76, _ZZ22pressureJacobianKernelPKfPfS0_PKhfE7s_solid;
	mad.lo.s32 	%r77, %r75, 100, %r76;
	mad.lo.s32 	%r78, %r5, 10, %r77;
	add.s32 	%r79, %r8, %r78;
	add.s32 	%r22, %r79, 10;
	mov.b32 	%r87, 0;
	@%p30 bra 	$L__BB1_19;
	ld.shared.u8 	%rs17, [%r22+1];
	setp.ne.s16 	%p31, %rs17, 0;
	@%p31 bra 	$L__BB1_19;
	ld.shared.f32 	%f23, [%r15+-396];
	add.f32 	%f48, %f23, 0f00000000;
	mov.b32 	%r87, 1;
$L__BB1_19:
	add.s32 	%r82, %r10, -1;
	setp.ge.s32 	%p32, %r3, %r82;
	@%p32 bra 	$L__BB1_22;
	ld.shared.u8 	%rs18, [%r22+201];
	setp.ne.s16 	%p33, %rs18, 0;
	@%p33 bra 	$L__BB1_22;
	ld.shared.f32 	%f24, [%r15+404];
	add.f32 	%f48, %f48, %f24;
	add.s32 	%r87, %r87, 1;
$L__BB1_22:
	setp.eq.s32 	%p34, %r36, 0;
	@%p34 bra 	$L__BB1_25;
	ld.shared.u8 	%rs19, [%r22+91];
	setp.ne.s16 	%p35, %rs19, 0;
	@%p35 bra 	$L__BB1_25;
	ld.shared.f32 	%f25, [%r15+-36];
	add.f32 	%f48, %f48, %f25;
	add.s32 	%r87, %r87, 1;
$L__BB1_25:
	add.s32 	%r83, %r39, -1;
	setp.ge.u32 	%p36, %r36, %r83;
	@%p36 bra 	$L__BB1_28;
	ld.shared.u8 	%rs20, [%r22+111];
	setp.ne.s16 	%p37, %rs20, 0;
	@%p37 bra 	$L__BB1_28;
	ld.shared.f32 	%f26, [%r15+44];
	add.f32 	%f48, %f48, %f26;
	add.s32 	%r87, %r87, 1;
$L__BB1_28:
	setp.eq.s32 	%p38, %r38, 0;
	@%p38 bra 	$L__BB1_31;
	ld.shared.u8 	%rs21, [%r22+100];
	setp.ne.s16 	%p39, %rs21, 0;
	@%p39 bra 	$L__BB1_31;
	ld.shared.f32 	%f27, [%r15];
	add.f32 	%f48, %f48, %f27;
	add.s32 	%r87, %r87, 1;
$L__BB1_31:
	add.s32 	%r84, %r40, -1;
	setp.ge.u32 	%p40, %r38, %r84;
	@%p40 bra 	$L__BB1_35;
	ld.shared.u8 	%rs22, [%r22+102];
	setp.ne.s16 	%p41, %rs22, 0;
	@%p41 bra 	$L__BB1_35;
	ld.shared.f32 	%f28, [%r15+8];
	add.f32 	%f48, %f48, %f28;
	add.s32 	%r87, %r87, 1;
$L__BB1_34:
	ld.param.f32 	%f45, [_Z22pressureJacobianKernelPKfPfS0_PKhf_param_4];
	ld.param.u64 	%rd40, [_Z22pressureJacobianKernelPKfPfS0_PKhf_param_2];
	ld.const.f32 	%f29, [c_cellSizeX];
	ld.const.f32 	%f30, [c_cellSizeY];
	add.f32 	%f31, %f29, %f30;
	ld.const.f32 	%f32, [c_cellSizeZ];
	add.f32 	%f33, %f31, %f32;
	div.rn.f32 	%f34, %f33, 0f40400000;
	mul.f32 	%f35, %f34, %f34;
	div.rn.f32 	%f36, %f35, %f45;
	cvta.to.global.u64 	%rd34, %rd40;
	mul.wide.s32 	%rd35, %r21, 4;
	add.s64 	%rd36, %rd34, %rd35;
	ld.global.nc.f32 	%f37, [%rd36];
	mul.f32 	%f38, %f37, %f36;
	sub.f32 	%f39, %f48, %f38;
	cvt.rn.f32.u32 	%f40, %r87;
	div.rn.f32 	%f41, %f39, %f40;
	add.s64 	%rd37, %rd2, %rd35;
	ld.global.nc.f32 	%f42, [%rd37];
	mul.f32 	%f43, %f41, 0f3F19999A;
	fma.rn.f32 	%f44, %f42, 0f3ECCCCCC, %f43;
	add.s64 	%rd38, %rd5, %rd35;
	st.global.f32 	[%rd38], %f44;
	bra.uni 	$L__BB1_37;
$L__BB1_35:
	setp.ne.s32 	%p42, %r87, 0;
	@%p42 bra 	$L__BB1_34;
	mul.wide.s32 	%rd32, %r21, 4;
	add.s64 	%rd33, %rd5, %rd32;
	mov.b32 	%r85, 0;
	st.global.u32 	[%rd33], %r85;
$L__BB1_37:
	ret;

}
	// .globl	_Z30subtractPressureGradientKernelPfPKfS1_PKhf
.visible .entry _Z30subtractPressureGradientKernelPfPKfS1_PKhf(
	.param .u64 .ptr .align 1 _Z30subtractPressureGradientKernelPfPKfS1_PKhf_param_0,
	.param .u64 .ptr .align 1 _Z30subtractPressureGradientKernelPfPKfS1_PKhf_param_1,
	.param .u64 .ptr .align 1 _Z30subtractPressureGradientKernelPfPKfS1_PKhf_param_2,
	.param .u64 .ptr .align 1 _Z30subtractPressureGradientKernelPfPKfS1_PKhf_param_3,
	.param .f32 _Z30subtractPressureGradientKernelPfPKfS1_PKhf_param_4
)
{
	.reg .pred 	%p<22>;
	.reg .b16 	%rs<15>;
	.reg .b32 	%r<42>;
	.reg .b32 	%f<84>;
	.reg .b64 	%rd<54>;

	ld.param.u64 	%rd12, [_Z30subtractPressureGradientKernelPfPKfS1_PKhf_param_0];
	ld.param.u64 	%rd13, [_Z30subtractPressureGradientKernelPfPKfS1_PKhf_param_1];
	ld.param.u64 	%rd14, [_Z30subtractPressureGradientKernelPfPKfS1_PKhf_param_2];
	ld.param.u64 	%rd15, [_Z30subtractPressureGradientKernelPfPKfS1_PKhf_param_3];
	cvta.to.global.u64 	%rd1, %rd13;
	cvta.to.global.u64 	%rd2, %rd14;
	cvta.to.global.u64 	%rd3, %rd12;
	cvta.to.global.u64 	%rd4, %rd15;
	mov.u32 	%r13, %ctaid.x;
	mov.u32 	%r14, %ntid.x;
	mov.u32 	%r15, %tid.x;
	mad.lo.s32 	%r1, %r13, %r14, %r15;
	mov.u32 	%r16, %ctaid.y;
	mov.u32 	%r17, %ntid.y;
	mov.u32 	%r18, %tid.y;
	mad.lo.s32 	%r19, %r16, %r17, %r18;
	mov.u32 	%r20, %ctaid.z;
	mov.u32 	%r21, %ntid.z;
	mov.u32 	%r22, %tid.z;
	mad.lo.s32 	%r23, %r20, %r21, %r22;
	ld.const.u32 	%r4, [c_GX];
	setp.ge.s32 	%p1, %r1, %r4;
	ld.const.u32 	%r24, [c_GY];
	setp.ge.s32 	%p2, %r19, %r24;
	or.pred  	%p3, %p1, %p2;
	ld.const.u32 	%r25, [c_GZ];
	setp.ge.s32 	%p4, %r23, %r25;
	or.pred  	%p5, %p3, %p4;
	@%p5 bra 	$L__BB2_28;
	mul.lo.s32 	%r7, %r24, %r23;
	add.s32 	%r8, %r7, %r19;
	mad.lo.s32 	%r9, %r8, %r4, %r1;
	cvt.s64.s32 	%rd16, %r9;
	add.s64 	%rd5, %rd4, %rd16;
	ld.global.nc.u8 	%rs1, [%rd5];
	cvt.u16.u8 	%rs2, %rs1;
	setp.eq.s16 	%p6, %rs2, 0;
	@%p6 bra 	$L__BB2_3;
	mul.lo.s32 	%r26, %r9, 3;
	mul.wide.s32 	%rd17, %r26, 4;
	add.s64 	%rd18, %rd3, %rd17;
	mov.b32 	%r27, 0;
	st.global.u32 	[%rd18], %r27;
	st.global.u32 	[%rd18+4], %r27;
	st.global.u32 	[%rd18+8], %r27;
	bra.uni 	$L__BB2_28;
$L__BB2_3:
	mul.wide.s32 	%rd19, %r9, 4;
	add.s64 	%rd6, %rd2, %rd19;
	ld.global.nc.f32 	%f32, [%rd6];
	ld.const.f32 	%f1, [c_ambientTemperature];
	sub.f32 	%f2, %f32, %f1;
	setp.lt.s32 	%p7, %r1, 1;
	add.s32 	%r28, %r4, -1;
	setp.ge.s32 	%p8, %r1, %r28;
	mov.f32 	%f77, 0f00000000;
	or.pred  	%p9, %p7, %p8;
	@%p9 bra 	$L__BB2_11;
	add.s32 	%r29, %r9, -1;
	mul.wide.s32 	%rd20, %r29, 4;
	add.s64 	%rd7, %rd1, %rd20;
	ld.global.nc.f32 	%f3, [%rd7+8];
	ld.global.nc.u8 	%rs3, [%rd5+-1];
	cvt.u16.u8 	%rs4, %rs3;
	setp.eq.s16 	%p10, %rs4, 0;
	@%p10 bra 	$L__BB2_6;
	ld.global.nc.f32 	%f33, [%rd7+4];
	fma.rn.f32 	%f75, %f2, 0f3E4CCCCD, %f33;
	bra.uni 	$L__BB2_7;
$L__BB2_6:
	ld.global.nc.f32 	%f34, [%rd6+-4];
	sub.f32 	%f35, %f34, %f1;
	ld.global.nc.f32 	%f36, [%rd7];
	fma.rn.f32 	%f75, %f35, 0f3DCCCCCD, %f36;
$L__BB2_7:
	ld.global.nc.u8 	%rs5, [%rd5+1];
	cvt.u16.u8 	%rs6, %rs5;
	setp.eq.s16 	%p11, %rs6, 0;
	@%p11 bra 	$L__BB2_9;
	ld.global.nc.f32 	%f37, [%rd7+4];
	fma.rn.f32 	%f76, %f2, 0f3E4CCCCD, %f37;
	bra.uni 	$L__BB2_10;
$L__BB2_9:
	ld.global.nc.f32 	%f38, [%rd6+4];
	sub.f32 	%f39, %f38, %f1;
	fma.rn.f32 	%f76, %f39, 0f3DCCCCCD, %f3;
$L__BB2_10:
	sub.f32 	%f40, %f76, %f75;
	ld.const.f32 	%f41, [c_cellSizeX];
	add.f32 	%f42, %f41, %f41;
	div.rn.f32 	%f77, %f40, %f42;
$L__BB2_11:
	setp.eq.s32 	%p12, %r19, 0;
	add.s32 	%r30, %r24, -1;
	setp.ge.u32 	%p13, %r19, %r30;
	mov.f32 	%f80, 0f00000000;
	or.pred  	%p14, %p12, %p13;
	@%p14 bra 	$L__BB2_19;
	add.s32 	%r31, %r8, -1;
	mad.lo.s32 	%r10, %r31, %r4, %r1;
	add.s32 	%r32, %r9, %r4;
	cvt.s64.s32 	%rd21, %r10;
	mul.wide.s32 	%rd22, %r10, 4;
	add.s64 	%rd8, %rd1, %rd22;
	mul.wide.s32 	%rd23, %r32, 4;
	add.s64 	%rd24, %rd1, %rd23;
	ld.global.nc.f32 	%f12, [%rd24];
	add.s64 	%rd25, %rd4, %rd21;
	ld.global.nc.u8 	%rs7, [%rd25];
	cvt.u16.u8 	%rs8, %rs7;
	setp.eq.s16 	%p15, %rs8, 0;
	mul.wide.s32 	%rd9, %r4, 4;
	@%p15 bra 	$L__BB2_14;
	add.s64 	%rd28, %rd8, %rd9;
	ld.global.nc.f32 	%f44, [%rd28];
	fma.rn.f32 	%f78, %f2, 0f3E4CCCCD, %f44;
	bra.uni 	$L__BB2_15;
$L__BB2_14:
	mul.wide.s32 	%rd29, %r10, 4;
	add.s64 	%rd30, %rd2, %rd29;
	ld.global.nc.f32 	%f45, [%rd30];
	sub.f32 	%f46, %f45, %f1;
	ld.global.nc.f32 	%f47, [%rd8];
	fma.rn.f32 	%f78, %f46, 0f3DCCCCCD, %f47;
$L__BB2_15:
	cvt.s64.s32 	%rd31, %r4;
	add.s64 	%rd32, %rd5, %rd31;
	ld.global.nc.u8 	%rs9, [%rd32];
	cvt.u16.u8 	%rs10, %rs9;
	setp.eq.s16 	%p16, %rs10, 0;
	@%p16 bra 	$L__BB2_17;
	mul.wide.s32 	%rd33, %r10, 4;
	add.s64 	%rd34, %rd1, %rd33;
	add.s64 	%rd36, %rd34, %rd9;
	ld.global.nc.f32 	%f48, [%rd36];
	fma.rn.f32 	%f79, %f2, 0f3E4CCCCD, %f48;
	bra.uni 	$L__BB2_18;
$L__BB2_17:
	add.s64 	%rd37, %rd6, %rd9;
	ld.global.nc.f32 	%f49, [%rd37];
	sub.f32 	%f50, %f49, %f1;
	fma.rn.f32 	%f79, %f50, 0f3DCCCCCD, %f12;
$L__BB2_18:
	sub.f32 	%f51, %f79, %f78;
	ld.const.f32 	%f52, [c_cellSizeY];
	add.f32 	%f53, %f52, %f52;
	div.rn.f32 	%f80, %f51, %f53;
$L__BB2_19:
	setp.eq.s32 	%p17, %r23, 0;
	add.s32 	%r37, %r25, -1;
	setp.ge.u32 	%p18, %r23, %r37;
	mov.f32 	%f83, 0f00000000;
	or.pred  	%p19, %p17, %p18;
	@%p19 bra 	$L__BB2_27;
	sub.s32 	%r38, %r7, %r24;
	add.s32 	%r39, %r38, %r19;
	mad.lo.s32 	%r11, %r39, %r4, %r1;
	add.s32 	%r40, %r8, %r24;
	mad.lo.s32 	%r12, %r40, %r4, %r1;
	cvt.s64.s32 	%rd38, %r11;
	mul.wide.s32 	%rd39, %r11, 4;
	add.s64 	%rd10, %rd1, %rd39;
	mul.wide.s32 	%rd40, %r12, 4;
	add.s64 	%rd41, %rd1, %rd40;
	ld.global.nc.f32 	%f21, [%rd41];
	add.s64 	%rd42, %rd4, %rd38;
	ld.global.nc.u8 	%rs11, [%rd42];
	cvt.u16.u8 	%rs12, %rs11;
	setp.eq.s16 	%p20, %rs12, 0;
	mul.wide.s32 	%rd43, %r9, 4;
	add.s64 	%rd11, %rd1, %rd43;
	@%p20 bra 	$L__BB2_22;
	ld.global.nc.f32 	%f55, [%rd11];
	fma.rn.f32 	%f81, %f2, 0f3E4CCCCD, %f55;
	bra.uni 	$L__BB2_23;
$L__BB2_22:
	add.s64 	%rd45, %rd2, %rd39;
	ld.global.nc.f32 	%f56, [%rd45];
	sub.f32 	%f57, %f56, %f1;
	ld.global.nc.f32 	%f58, [%rd10];
	fma.rn.f32 	%f81, %f57, 0f3DCCCCCD, %f58;
$L__BB2_23:
	cvt.s64.s32 	%rd46, %r12;
	add.s64 	%rd47, %rd4, %rd46;
	ld.global.nc.u8 	%rs13, [%rd47];
	cvt.u16.u8 	%rs14, %rs13;
	setp.eq.s16 	%p21, %rs14, 0;
	@%p21 bra 	$L__BB2_25;
	ld.global.nc.f32 	%f59, [%rd11];
	fma.rn.f32 	%f82, %f2, 0f3E4CCCCD, %f59;
	bra.uni 	$L__BB2_26;
$L__BB2_25:
	add.s64 	%rd49, %rd2, %rd40;
	ld.global.nc.f32 	%f60, [%rd49];
	sub.f32 	%f61, %f60, %f1;
	fma.rn.f32 	%f82, %f61, 0f3DCCCCCD, %f21;
$L__BB2_26:
	sub.f32 	%f62, %f82, %f81;
	ld.const.f32 	%f63, [c_cellSizeZ];
	add.f32 	%f64, %f63, %f63;
	div.rn.f32 	%f83, %f62, %f64;
$L__BB2_27:
	ld.param.f32 	%f74, [_Z30subtractPressureGradientKernelPfPKfS1_PKhf_param_4];
	ld.param.u64 	%rd53, [_Z30subtractPressureGradientKernelPfPKfS1_PKhf_param_0];
	mul.f32 	%f65, %f74, %f77;
	mul.lo.s32 	%r41, %r9, 3;
	cvta.to.global.u64 	%rd50, %rd53;
	mul.wide.s32 	%rd51, %r41, 4;
	add.s64 	%rd52, %rd50, %rd51;
	ld.global.f32 	%f66, [%rd52];
	sub.f32 	%f67, %f66, %f65;
	st.global.f32 	[%rd52], %f67;
	mul.f32 	%f68, %f74, %f80;
	ld.global.f32 	%f69, [%rd52+4];
	sub.f32 	%f70, %f69, %f68;
	st.global.f32 	[%rd52+4], %f70;
	mul.f32 	%f71, %f74, %f83;
	ld.global.f32 	%f72, [%rd52+8];
	sub.f32 	%f73, %f72, %f71;
	st.global.f32 	[%rd52+8], %f73;
$L__BB2_28:
	ret;

}
	// .globl	_Z31enforceBoundaryConditionsKernelPfPKhPKf
.visible .entry _Z31enforceBoundaryConditionsKernelPfPKhPKf(
	.param .u64 .ptr .align 1 _Z31enforceBoundaryConditionsKernelPfPKhPKf_param_0,
	.param .u64 .ptr .align 1 _Z31enforceBoundaryConditionsKernelPfPKhPKf_param_1,
	.param .u64 .ptr .align 1 _Z31enforceBoundaryConditionsKernelPfPKhPKf_param_2
)
{
	.reg .pred 	%p<31>;
	.reg .b16 	%rs<15>;
	.reg .b32 	%r<35>;
	.reg .b32 	%f<28>;
	.reg .b64 	%rd<23>;
	.reg .b64 	%fd<25>;

	ld.param.u64 	%rd6, [_Z31enforceBoundaryConditionsKernelPfPKhPKf_param_0];
	ld.param.u64 	%rd7, [_Z31enforceBoundaryConditionsKernelPfPKhPKf_param_1];
	ld.param.u64 	%rd5, [_Z31enforceBoundaryConditionsKernelPfPKhPKf_param_2];
	cvta.to.global.u64 	%rd1, %rd6;
	cvta.to.global.u64 	%rd2, %rd7;
	mov.u32 	%r10, %ctaid.x;
	mov.u32 	%r11, %ntid.x;
	mov.u32 	%r12, %tid.x;
	mad.lo.s32 	%r1, %r10, %r11, %r12;
	mov.u32 	%r13, %ctaid.y;
	mov.u32 	%r14, %ntid.y;
	mov.u32 	%r15, %tid.y;
	mad.lo.s32 	%r16, %r13, %r14, %r15;
	mov.u32 	%r17, %ctaid.z;
	mov.u32 	%r18, %ntid.z;
	mov.u32 	%r19, %tid.z;
	mad.lo.s32 	%r20, %r17, %r18, %r19;
	ld.const.u32 	%r4, [c_GX];
	setp.ge.s32 	%p1, %r1, %r4;
	ld.const.u32 	%r21, [c_GY];
	setp.ge.s32 	%p2, %r16, %r21;
	or.pred  	%p3, %p1, %p2;
	ld.const.u32 	%r22, [c_GZ];
	setp.ge.s32 	%p4, %r20, %r22;
	or.pred  	%p5, %p3, %p4;
	@%p5 bra 	$L__BB3_22;
	mul.lo.s32 	%r7, %r21, %r20;
	add.s32 	%r8, %r7, %r16;
	mad.lo.s32 	%r9, %r8, %r4, %r1;
	cvt.s64.s32 	%rd8, %r9;
	add.s64 	%rd3, %rd2, %rd8;
	ld.global.nc.u8 	%rs1, [%rd3];
	cvt.u16.u8 	%rs2, %rs1;
	setp.eq.s16 	%p6, %rs2, 0;
	@%p6 bra 	$L__BB3_3;
	mul.lo.s32 	%r23, %r9, 3;
	mul.wide.s32 	%rd9, %r23, 4;
	add.s64 	%rd10, %rd1, %rd9;
	mov.b32 	%r24, 0;
	st.global.u32 	[%rd10], %r24;
	st.global.u32 	[%rd10+4], %r24;
	st.global.u32 	[%rd10+8], %r24;
	bra.uni 	$L__BB3_22;
$L__BB3_3:
	mul.wide.s32 	%rd11, %r9, 12;
	add.s64 	%rd4, %rd1, %rd11;
	ld.global.f32 	%f23, [%rd4];
	ld.global.f32 	%f25, [%rd4+4];
	ld.global.f32 	%f27, [%rd4+8];
	cvta.to.global.u64 	%rd12, %rd5;
	mul.wide.s32 	%rd13, %r9, 4;
	add.s64 	%rd14, %rd12, %rd13;
	ld.global.nc.f32 	%f17, [%rd14];
	ld.const.f32 	%f18, [c_ambientTemperature];
	sub.f32 	%f19, %f17, %f18;
	mul.f32 	%f20, %f19, 0f3CA3D70A;
	min.f32 	%f21, %f20, 0f40000000;
	add.f32 	%f4, %f21, 0f3F800000;
	setp.lt.s32 	%p7, %r1, 1;
	@%p7 bra 	$L__BB3_6;
	ld.global.nc.u8 	%rs3, [%rd3+-1];
	cvt.u16.u8 	%rs4, %rs3;
	setp.eq.s16 	%p8, %rs4, 0;
	setp.geu.f32 	%p9, %f23, 0f00000000;
	or.pred  	%p10, %p8, %p9;
	@%p10 bra 	$L__BB3_6;
	cvt.f64.f32 	%fd1, %f23;
	mul.f64 	%fd2, %fd1, 0dBFE999999999999A;
	cvt.f64.f32 	%fd3, %f4;
	mul.f64 	%fd4, %fd2, %fd3;
	cvt.rn.f32.f64 	%f23, %fd4;
$L__BB3_6:
	add.s32 	%r25, %r4, -1;
	setp.ge.s32 	%p11, %r1, %r25;
	@%p11 bra 	$L__BB3_9;
	ld.global.nc.u8 	%rs5, [%rd3+1];
	cvt.u16.u8 	%rs6, %rs5;
	setp.eq.s16 	%p12, %rs6, 0;
	setp.leu.f32 	%p13, %f23, 0f00000000;
	or.pred  	%p14, %p12, %p13;
	@%p14 bra 	$L__BB3_9;
	cvt.f64.f32 	%fd5, %f23;
	mul.f64 	%fd6, %fd5, 0dBFE999999999999A;
	cvt.f64.f32 	%fd7, %f4;
	mul.f64 	%fd8, %fd6, %fd7;
	cvt.rn.f32.f64 	%f23, %fd8;
$L__BB3_9:
	setp.eq.s32 	%p15, %r16, 0;
	@%p15 bra 	$L__BB3_12;
	add.s32 	%r26, %r8, -1;
	mad.lo.s32 	%r27, %r26, %r4, %r1;
	cvt.s64.s32 	%rd15, %r27;
	add.s64 	%rd16, %rd2, %rd15;
	ld.global.nc.u8 	%rs7, [%rd16];
	cvt.u16.u8 	%rs8, %rs7;
	setp.eq.s16 	%p16, %rs8, 0;
	setp.geu.f32 	%p17, %f25, 0f00000000;
	or.pred  	%p18, %p16, %p17;
	@%p18 bra 	$L__BB3_12;
	cvt.f64.f32 	%fd9, %f25;
	mul.f64 	%fd10, %fd9, 0dBFE999999999999A;
	cvt.f64.f32 	%fd11, %f4;
	mul.f64 	%fd12, %fd10, %fd11;
	cvt.rn.f32.f64 	%f25, %fd12;
$L__BB3_12:
	add.s32 	%r28, %r21, -1;
	setp.ge.u32 	%p19, %r16, %r28;
	@%p19 bra 	$L__BB3_15;
	cvt.s64.s32 	%rd17, %r4;
	add.s64 	%rd18, %rd3, %rd17;
	ld.global.nc.u8 	%rs9, [%rd18];
	cvt.u16.u8 	%rs10, %rs9;
	setp.eq.s16 	%p20, %rs10, 0;
	setp.leu.f32 	%p21, %f25, 0f00000000;
	or.pred  	%p22, %p20, %p21;
	@%p22 bra 	$L__BB3_15;
	cvt.f64.f32 	%fd13, %f25;
	mul.f64 	%fd14, %fd13, 0dBFE999999999999A;
	cvt.f64.f32 	%fd15, %f4;
	mul.f64 	%fd16, %fd14, %fd15;
	cvt.rn.f32.f64 	%f25, %fd16;
$L__BB3_15:
	setp.eq.s32 	%p23, %r20, 0;
	@%p23 bra 	$L__BB3_18;
	sub.s32 	%r29, %r7, %r21;
	add.s32 	%r30, %r29, %r16;
	mad.lo.s32 	%r31, %r30, %r4, %r1;
	cvt.s64.s32 	%rd19, %r31;
	add.s64 	%rd20, %rd2, %rd19;
	ld.global.nc.u8 	%rs11, [%rd20];
	cvt.u16.u8 	%rs12, %rs11;
	setp.eq.s16 	%p24, %rs12, 0;
	setp.geu.f32 	%p25, %f27, 0f00000000;
	or.pred  	%p26, %p24, %p25;
	@%p26 bra 	$L__BB3_18;
	cvt.f64.f32 	%fd17, %f27;
	mul.f64 	%fd18, %fd17, 0dBFE999999999999A;
	cvt.f64.f32 	%fd19, %f4;
	mul.f64 	%fd20, %fd18, %fd19;
	cvt.rn.f32.f64 	%f27, %fd20;
$L__BB3_18:
	add.s32 	%r32, %r22, -1;
	setp.ge.u32 	%p27, %r20, %r32;
	@%p27 bra 	$L__BB3_21;
	add.s32 	%r33, %r8, %r21;
	mad.lo.s32 	%r34, %r33, %r4, %r1;
	cvt.s64.s32 	%rd21, %r34;
	add.s64 	%rd22, %rd2, %rd21;
	ld.global.nc.u8 	%rs13, [%rd22];
	cvt.u16.u8 	%rs14, %rs13;
	setp.eq.s16 	%p28, %rs14, 0;
	setp.leu.f32 	%p29, %f27, 0f00000000;
	or.pred  	%p30, %p28, %p29;
	@%p30 bra 	$L__BB3_21;
	cvt.f64.f32 	%fd21, %f27;
	mul.f64 	%fd22, %fd21, 0dBFE999999999999A;
	cvt.f64.f32 	%fd23, %f4;
	mul.f64 	%fd24, %fd22, %fd23;
	cvt.rn.f32.f64 	%f27, %fd24;
$L__BB3_21:
	st.global.f32 	[%rd4], %f23;
	st.global.f32 	[%rd4+4], %f25;
	st.global.f32 	[%rd4+8], %f27;
$L__BB3_22:
	ret;

}
	// .globl	_Z21computeResidualKernelPKfS0_PfPKh
.visible .entry _Z21computeResidualKernelPKfS0_PfPKh(
	.param .u64 .ptr .align 1 _Z21computeResidualKernelPKfS0_PfPKh_param_0,
	.param .u64 .ptr .align 1 _Z21computeResidualKernelPKfS0_PfPKh_param_1,
	.param .u64 .ptr .align 1 _Z21computeResidualKernelPKfS0_PfPKh_param_2,
	.param .u64 .ptr .align 1 _Z21computeResidualKernelPKfS0_PfPKh_param_3
)
{
	.reg .pred 	%p<35>;
	.reg .b16 	%rs<15>;
	.reg .b32 	%r<34>;
	.reg .b32 	%f<53>;
	.reg .b64 	%rd<34>;

	ld.param.u64 	%rd7, [_Z21computeResidualKernelPKfS0_PfPKh_param_0];
	ld.param.u64 	%rd6, [_Z21computeResidualKernelPKfS0_PfPKh_param_1];
	ld.param.u64 	%rd8, [_Z21computeResidualKernelPKfS0_PfPKh_param_2];
	ld.param.u64 	%rd9, [_Z21computeResidualKernelPKfS0_PfPKh_param_3];
	cvta.to.global.u64 	%rd1, %rd7;
	cvta.to.global.u64 	%rd2, %rd8;
	cvta.to.global.u64 	%rd3, %rd9;
	mov.u32 	%r13, %ctaid.x;
	mov.u32 	%r14, %ntid.x;
	mov.u32 	%r15, %tid.x;
	mad.lo.s32 	%r1, %r13, %r14, %r15;
	mov.u32 	%r16, %ctaid.y;
	mov.u32 	%r17, %ntid.y;
	mov.u32 	%r18, %tid.y;
	mad.lo.s32 	%r19, %r16, %r17, %r18;
	mov.u32 	%r20, %ctaid.z;
	mov.u32 	%r21, %ntid.z;
	mov.u32 	%r22, %tid.z;
	mad.lo.s32 	%r23, %r20, %r21, %r22;
	ld.const.u32 	%r4, [c_GX];
	setp.ge.s32 	%p1, %r1, %r4;
	ld.const.u32 	%r24, [c_GY];
	setp.ge.s32 	%p2, %r19, %r24;
	or.pred  	%p3, %p1, %p2;
	ld.const.u32 	%r25, [c_GZ];
	setp.ge.s32 	%p4, %r23, %r25;
	or.pred  	%p5, %p3, %p4;
	@%p5 bra 	$L__BB4_22;
	mul.lo.s32 	%r7, %r24, %r23;
	add.s32 	%r8, %r7, %r19;
	mad.lo.s32 	%r9, %r8, %r4, %r1;
	cvt.s64.s32 	%rd10, %r9;
	add.s64 	%rd4, %rd3, %rd10;
	ld.global.nc.u8 	%rs1, [%rd4];
	cvt.u16.u8 	%rs2, %rs1;
	setp.eq.s16 	%p6, %rs2, 0;
	mov.f32 	%f48, 0f00000000;
	@%p6 bra 	$L__BB4_3;
	mul.wide.s32 	%rd11, %r9, 4;
	add.s64 	%rd12, %rd2, %rd11;
	mov.b32 	%r26, 0;
	st.global.u32 	[%rd12], %r26;
	bra.uni 	$L__BB4_22;
$L__BB4_3:
	mul.wide.s32 	%rd13, %r9, 4;
	add.s64 	%rd5, %rd1, %rd13;
	ld.global.nc.f32 	%f1, [%rd5];
	ld.const.f32 	%f2, [c_cellSizeX];
	ld.const.f32 	%f3, [c_cellSizeY];
	ld.const.f32 	%f4, [c_cellSizeZ];
	setp.lt.s32 	%p7, %r1, 1;
	setp.gt.s32 	%p8, %r1, %r4;
	or.pred  	%p9, %p7, %p8;
	@%p9 bra 	$L__BB4_6;
	ld.global.nc.u8 	%rs3, [%rd4+-1];
	cvt.u16.u8 	%rs4, %rs3;
	setp.ne.s16 	%p10, %rs4, 0;
	@%p10 bra 	$L__BB4_6;
	ld.global.nc.f32 	%f19, [%rd5+-4];
	sub.f32 	%f20, %f19, %f1;
	mul.f32 	%f21, %f2, %f2;
	div.rn.f32 	%f22, %f20, %f21;
	add.f32 	%f48, %f22, 0f00000000;
$L__BB4_6:
	add.s32 	%r27, %r1, 1;
	setp.lt.s32 	%p11, %r1, -1;
	setp.ge.s32 	%p12, %r27, %r4;
	or.pred  	%p13, %p11, %p12;
	@%p13 bra 	$L__BB4_9;
	ld.global.nc.u8 	%rs5, [%rd4+1];
	cvt.u16.u8 	%rs6, %rs5;
	setp.ne.s16 	%p14, %rs6, 0;
	@%p14 bra 	$L__BB4_9;
	ld.global.nc.f32 	%f23, [%rd5+4];
	sub.f32 	%f24, %f23, %f1;
	mul.f32 	%f25, %f2, %f2;
	div.rn.f32 	%f26, %f24, %f25;
	add.f32 	%f48, %f48, %f26;
$L__BB4_9:
	setp.lt.s32 	%p15, %r1, 0;
	setp.eq.s32 	%p16, %r19, 0;
	or.pred  	%p17, %p15, %p16;
	setp.gt.u32 	%p18, %r19, %r24;
	or.pred  	%p19, %p17, %p18;
	@%p19 bra 	$L__BB4_12;
	add.s32 	%r28, %r8, -1;
	mad.lo.s32 	%r10, %r28, %r4, %r1;
	cvt.s64.s32 	%rd14, %r10;
	add.s64 	%rd15, %rd3, %rd14;
	ld.global.nc.u8 	%rs7, [%rd15];
	cvt.u16.u8 	%rs8, %rs7;
	setp.ne.s16 	%p20, %rs8, 0;
	@%p20 bra 	$L__BB4_12;
	mul.wide.s32 	%rd16, %r10, 4;
	add.s64 	%rd17, %rd1, %rd16;
	ld.global.nc.f32 	%f27, [%rd17];
	sub.f32 	%f28, %f27, %f1;
	mul.f32 	%f29, %f3, %f3;
	div.rn.f32 	%f30, %f28, %f29;
	add.f32 	%f48, %f48, %f30;
$L__BB4_12:
	add.s32 	%r29, %r19, 1;
	setp.ge.u32 	%p22, %r29, %r24;
	or.pred  	%p23, %p15, %p22;
	@%p23 bra 	$L__BB4_15;
	cvt.s64.s32 	%rd18, %r4;
	add.s64 	%rd19, %rd4, %rd18;
	ld.global.nc.u8 	%rs9, [%rd19];
	cvt.u16.u8 	%rs10, %rs9;
	setp.ne.s16 	%p24, %rs10, 0;
	@%p24 bra 	$L__BB4_15;
	mul.wide.s32 	%rd20, %r4, 4;
	add.s64 	%rd21, %rd5, %rd20;
	ld.global.nc.f32 	%f31, [%rd21];
	sub.f32 	%f32, %f31, %f1;
	mul.f32 	%f33, %f3, %f3;
	div.rn.f32 	%f34, %f32, %f33;
	add.f32 	%f48, %f48, %f34;
$L__BB4_15:
	setp.lt.s32 	%p25, %r1, 0;
	setp.eq.s32 	%p26, %r23, 0;
	or.pred  	%p27, %p25, %p26;
	setp.gt.u32 	%p28, %r23, %r25;
	or.pred  	%p29, %p27, %p28;
	@%p29 bra 	$L__BB4_18;
	sub.s32 	%r30, %r7, %r24;
	add.s32 	%r31, %r30, %r19;
	mad.lo.s32 	%r11, %r31, %r4, %r1;
	cvt.s64.s32 	%rd22, %r11;
	add.s64 	%rd23, %rd3, %rd22;
	ld.global.nc.u8 	%rs11, [%rd23];
	cvt.u16.u8 	%rs12, %rs11;
	setp.ne.s16 	%p30, %rs12, 0;
	@%p30 bra 	$L__BB4_18;
	mul.wide.s32 	%rd24, %r11, 4;
	add.s64 	%rd25, %rd1, %rd24;
	ld.global.nc.f32 	%f35, [%rd25];
	sub.f32 	%f36, %f35, %f1;
	mul.f32 	%f37, %f4, %f4;
	div.rn.f32 	%f38, %f36, %f37;
	add.f32 	%f48, %f48, %f38;
$L__BB4_18:
	setp.lt.s32 	%p31, %r1, 0;
	add.s32 	%r32, %r23, 1;
	setp.ge.u32 	%p32, %r32, %r25;
	or.pred  	%p33, %p31, %p32;
	@%p33 bra 	$L__BB4_21;
	add.s32 	%r33, %r8, %r24;
	mad.lo.s32 	%r12, %r33, %r4, %r1;
	cvt.s64.s32 	%rd26, %r12;
	add.s64 	%rd27, %rd3, %rd26;
	ld.global.nc.u8 	%rs13, [%rd27];
	cvt.u16.u8 	%rs14, %rs13;
	setp.ne.s16 	%p34, %rs14, 0;
	@%p34 bra 	$L__BB4_21;
	mul.wide.s32 	%rd28, %r12, 4;
	add.s64 	%rd29, %rd1, %rd28;
	ld.global.nc.f32 	%f39, [%rd29];
	sub.f32 	%f40, %f39, %f1;
	mul.f32 	%f41, %f4, %f4;
	div.rn.f32 	%f42, %f40, %f41;
	add.f32 	%f48, %f48, %f42;
$L__BB4_21:
	cvta.to.global.u64 	%rd30, %rd6;
	add.s64 	%rd32, %rd30, %rd13;
	ld.global.nc.f32 	%f43, [%rd32];
	sub.f32 	%f44, %f48, %f43;
	mul.f32 	%f45, %f44, %f44;
	add.s64 	%rd33, %rd2, %rd13;
	st.global.f32 	[%rd33], %f45;
$L__BB4_22:
	ret;

}
	// .globl	_Z12advectKernelPKfS0_PfS1_S1_S1_PKhf
.visible .entry _Z12advectKernelPKfS0_PfS1_S1_S1_PKhf(
	.param .u64 .ptr .align 1 _Z12advectKernelPKfS0_PfS1_S1_S1_PKhf_param_0,
	.param .u64 .ptr .align 1 _Z12advectKernelPKfS0_PfS1_S1_S1_PKhf_param_1,
	.param .u64 .ptr .align 1 _Z12advectKernelPKfS0_PfS1_S1_S1_PKhf_param_2,
	.param .u64 .ptr .align 1 _Z12advectKernelPKfS0_PfS1_S1_S1_PKhf_param_3,
	.param .u64 .ptr .align 1 _Z12advectKernelPKfS0_PfS1_S1_S1_PKhf_param_4,
	.param .u64 .ptr .align 1 _Z12advectKernelPKfS0_PfS1_S1_S1_PKhf_param_5,
	.param .u64 .ptr .align 1 _Z12advectKernelPKfS0_PfS1_S1_S1_PKhf_param_6,
	.param .f32 _Z12advectKernelPKfS0_PfS1_S1_S1_PKhf_param_7
)
{
	.reg .pred 	%p<194>;
	.reg .b16 	%rs<15>;
	.reg .b32 	%r<196>;
	.reg .b32 	%f<248>;
	.reg .b64 	%rd<157>;

	ld.param.u64 	%rd11, [_Z12advectKernelPKfS0_PfS1_S1_S1_PKhf_param_3];
	ld.param.u64 	%rd12, [_Z12advectKernelPKfS0_PfS1_S1_S1_PKhf_param_4];
	ld.param.u64 	%rd10, [_Z12advectKernelPKfS0_PfS1_S1_S1_PKhf_param_6];
	cvta.to.global.u64 	%rd1, %rd12;
	cvta.to.global.u64 	%rd2, %rd11;
	cvta.to.global.u64 	%rd3, %rd10;
	mov.u32 	%r29, %ctaid.x;
	mov.u32 	%r30, %ntid.x;
	mov.u32 	%r31, %tid.x;
	mad.lo.s32 	%r1, %r29, %r30, %r31;
	mov.u32 	%r32, %ctaid.y;
	mov.u32 	%r33, %ntid.y;
	mov.u32 	%r34, %tid.y;
	mad.lo.s32 	%r35, %r32, %r33, %r34;
	mov.u32 	%r36, %ctaid.z;
	mov.u32 	%r37, %ntid.z;
	mov.u32 	%r38, %tid.z;
	mad.lo.s32 	%r39, %r36, %r37, %r38;
	ld.const.u32 	%r4, [c_GX];
	setp.ge.s32 	%p21, %r1, %r4;
	ld.const.u32 	%r40, [c_GY];
	setp.ge.s32 	%p22, %r35, %r40;
	or.pred  	%p23, %p21, %p22;
	ld.const.u32 	%r41, [c_GZ];
	setp.ge.s32 	%p24, %r39, %r41;
	or.pred  	%p25, %p23, %p24;
	@%p25 bra 	$L__BB5_96;
	ld.param.u64 	%rd154, [_Z12advectKernelPKfS0_PfS1_S1_S1_PKhf_param_2];
	ld.param.u64 	%rd153, [_Z12advectKernelPKfS0_PfS1_S1_S1_PKhf_param_1];
	ld.param.u64 	%rd152, [_Z12advectKernelPKfS0_PfS1_S1_S1_PKhf_param_0];
	cvta.to.global.u64 	%rd13, %rd152;
	cvta.to.global.u64 	%rd14, %rd153;
	cvta.to.global.u64 	%rd15, %rd154;
	mad.lo.s32 	%r42, %r40, %r39, %r35;
	mad.lo.s32 	%r7, %r42, %r4, %r1;
	mul.wide.s32 	%rd16, %r7, 4;
	add.s64 	%rd17, %rd13, %rd16;
	ld.global.nc.f32 	%f1, [%rd17];
	ld.const.f32 	%f44, [c_ambientTemperature];
	sub.f32 	%f45, %f1, %f44;
	div.rn.f32 	%f46, %f45, 0f42480000;
	min.f32 	%f2, %f46, 0f3F800000;
	fma.rn.f32 	%f239, %f2, 0f3DA3D70A, 0f3CA3D70A;
	mul.wide.s32 	%rd18, %r7, 12;
	add.s64 	%rd19, %rd14, %rd18;
	ld.global.nc.f32 	%f4, [%rd19];
	ld.global.nc.f32 	%f5, [%rd19+4];
	ld.global.nc.f32 	%f6, [%rd19+8];
	mul.f32 	%f47, %f5, %f5;
	fma.rn.f32 	%f48, %f4, %f4, %f47;
	fma.rn.f32 	%f49, %f6, %f6, %f48;
	sqrt.rn.f32 	%f7, %f49;
	add.s64 	%rd20, %rd15, %rd16;
	st.global.f32 	[%rd20], %f7;
	setp.geu.f32 	%p26, %f7, 0f3DCCCCCD;
	@%p26 bra 	$L__BB5_3;
	fma.rn.f32 	%f50, %f2, 0f3E99999A, 0f3E99999A;
	div.rn.f32 	%f51, %f7, 0fBDCCCCCD;
	add.f32 	%f52, %f51, 0f3F800000;
	sub.f32 	%f53, %f50, %f239;
	fma.rn.f32 	%f239, %f52, %f53, %f239;
$L__BB5_3:
	ld.param.f32 	%f237, [_Z12advectKernelPKfS0_PfS1_S1_S1_PKhf_param_7];
	cvt.s64.s32 	%rd21, %r7;
	add.s64 	%rd22, %rd3, %rd21;
	ld.global.nc.u8 	%rs1, [%rd22];
	cvt.u16.u8 	%rs2, %rs1;
	setp.eq.s16 	%p27, %rs2, 0;
	mul.f32 	%f55, %f239, 0f3F000000;
	selp.f32 	%f56, %f239, %f55, %p27;
	min.f32 	%f57, %f56, 0f3F000000;
	mov.f32 	%f58, 0f3F800000;
	sub.f32 	%f59, %f58, %f57;
	mul.f32 	%f10, %f1, %f57;
	cvt.rn.f32.s32 	%f60, %r1;
	cvt.rn.f32.u32 	%f61, %r35;
	cvt.rn.f32.u32 	%f62, %r39;
	mul.f32 	%f63, %f237, %f4;
	ld.const.f32 	%f64, [c_cellSizeX];
	div.rn.f32 	%f65, %f63, %f64;
	add.f32 	%f66, %f65, %f60;
	mul.f32 	%f67, %f237, %f5;
	ld.const.f32 	%f68, [c_cellSizeY];
	div.rn.f32 	%f69, %f67, %f68;
	add.f32 	%f70, %f69, %f61;
	mul.f32 	%f71, %f237, %f6;
	ld.const.f32 	%f72, [c_cellSizeZ];
	div.rn.f32 	%f73, %f71, %f72;
	add.f32 	%f74, %f73, %f62;
	max.f32 	%f75, %f66, 0f00000000;
	add.s32 	%r43, %r4, -1;
	cvt.rn.f32.s32 	%f76, %r43;
	min.f32 	%f77, %f75, %f76;
	max.f32 	%f78, %f70, 0f00000000;
	add.s32 	%r44, %r40, -1;
	cvt.rn.f32.u32 	%f79, %r44;
	min.f32 	%f80, %f78, %f79;
	max.f32 	%f81, %f74, 0f00000000;
	add.s32 	%r45, %r41, -1;
	cvt.rn.f32.u32 	%f82, %r45;
	min.f32 	%f83, %f81, %f82;
	cvt.rmi.f32.f32 	%f84, %f77;
	cvt.rzi.s32.f32 	%r46, %f84;
	cvt.rmi.f32.f32 	%f85, %f80;
	cvt.rzi.s32.f32 	%r47, %f85;
	cvt.rmi.f32.f32 	%f86, %f83;
	cvt.rzi.s32.f32 	%r49, %f86;
	add.s32 	%r51, %r4, -2;
	min.s32 	%r8, %r46, %r51;
	max.s32 	%r9, %r8, 0;
	add.s32 	%r52, %r40, -2;
	min.s32 	%r10, %r47, %r52;
	max.s32 	%r11, %r10, 0;
	add.s32 	%r53, %r41, -2;
	min.s32 	%r12, %r49, %r53;
	max.s32 	%r13, %r12, 0;
	cvt.rn.f32.u32 	%f87, %r9;
	sub.f32 	%f88, %f77, %f87;
	cvt.rn.f32.u32 	%f89, %r11;
	sub.f32 	%f90, %f80, %f89;
	cvt.rn.f32.u32 	%f91, %r13;
	sub.f32 	%f92, %f83, %f91;
	max.f32 	%f93, %f88, 0f00000000;
	min.f32 	%f11, %f93, 0f3F800000;
	max.f32 	%f94, %f90, 0f00000000;
	min.f32 	%f12, %f94, 0f3F800000;
	max.f32 	%f95, %f92, 0f00000000;
	min.f32 	%f13, %f95, 0f3F800000;
	mul.f32 	%f14, %f1, %f59;
	sub.f32 	%f15, %f58, %f11;
	sub.f32 	%f16, %f58, %f12;
	setp.ge.s32 	%p28, %r9, %r4;
	setp.ge.u32 	%p29, %r11, %r40;
	or.pred  	%p1, %p28, %p29;
	setp.ge.u32 	%p30, %r13, %r41;
	or.pred  	%p31, %p1, %p30;
	mov.f32 	%f241, 0f00000000;
	@%p31 bra 	$L__BB5_6;
	mul.f32 	%f97, %f15, %f16;
	mov.f32 	%f98, 0f3F800000;
	sub.f32 	%f99, %f98, %f13;
	mul.f32 	%f100, %f97, %f99;
	setp.leu.f32 	%p32, %f100, 0f358637BD;
	@%p32 bra 	$L__BB5_6;
	mad.lo.s32 	%r54, %r40, %r13, %r11;
	mad.lo.s32 	%r55, %r54, %r4, %r9;
	mul.wide.s32 	%rd23, %r55, 4;
	add.s64 	%rd24, %rd2, %rd23;
	mov.f32 	%f101, 0f3F800000;
	sub.f32 	%f102, %f101, %f11;
	sub.f32 	%f103, %f101, %f12;
	mul.f32 	%f104, %f102, %f103;
	sub.f32 	%f105, %f101, %f13;
	mul.f32 	%f241, %f104, %f105;
	mul.f32 	%f106, %f14, %f241;
	atom.global.add.f32 	%f107, [%rd24], %f106;
	add.s64 	%rd25, %rd1, %rd23;
	atom.global.add.f32 	%f108, [%rd25], %f241;
$L__BB5_6:
	add.s32 	%r14, %r13, 1;
	setp.ge.u32 	%p33, %r14, %r41;
	or.pred  	%p34, %p1, %p33;
	@%p34 bra 	$L__BB5_9;
	mov.f32 	%f109, 0f3F800000;
	sub.f32 	%f110, %f109, %f12;
	sub.f32 	%f111, %f109, %f11;
	mul.f32 	%f112, %f111, %f110;
	mul.f32 	%f19, %f112, %f13;
	setp.leu.f32 	%p35, %f19, 0f358637BD;
	@%p35 bra 	$L__BB5_9;
	mad.lo.s32 	%r57, %r40, %r14, %r11;
	mad.lo.s32 	%r58, %r57, %r4, %r9;
	mul.wide.s32 	%rd26, %r58, 4;
	add.s64 	%rd27, %rd2, %rd26;
	mul.f32 	%f113, %f14, %f19;
	atom.global.add.f32 	%f114, [%rd27], %f113;
	add.s64 	%rd28, %rd1, %rd26;
	atom.global.add.f32 	%f115, [%rd28], %f19;
	add.f32 	%f241, %f241, %f19;
$L__BB5_9:
	setp.ge.u32 	%p36, %r13, %r41;
	setp.ge.s32 	%p37, %r9, %r4;
	add.s32 	%r15, %r11, 1;
	setp.ge.u32 	%p38, %r15, %r40;
	or.pred  	%p2, %p37, %p38;
	or.pred  	%p39, %p2, %p36;
	@%p39 bra 	$L__BB5_12;
	mov.f32 	%f116, 0f3F800000;
	sub.f32 	%f117, %f116, %f11;
	mul.f32 	%f118, %f117, %f12;
	sub.f32 	%f119, %f116, %f13;
	mul.f32 	%f120, %f118, %f119;
	setp.leu.f32 	%p40, %f120, 0f358637BD;
	@%p40 bra 	$L__BB5_12;
	mad.lo.s32 	%r61, %r40, %r13, %r15;
	mad.lo.s32 	%r62, %r61, %r4, %r9;
	mul.wide.s32 	%rd29, %r62, 4;
	add.s64 	%rd30, %rd2, %rd29;
	mov.f32 	%f121, 0f3F800000;
	sub.f32 	%f122, %f121, %f11;
	mul.f32 	%f123, %f122, %f12;
	sub.f32 	%f124, %f121, %f13;
	mul.f32 	%f125, %f123, %f124;
	mul.f32 	%f126, %f14, %f125;
	atom.global.add.f32 	%f127, [%rd30], %f126;
	add.s64 	%rd31, %rd1, %rd29;
	atom.global.add.f32 	%f128, [%rd31], %f125;
	add.f32 	%f241, %f241, %f125;
$L__BB5_12:
	setp.ge.u32 	%p41, %r14, %r41;
	or.pred  	%p42, %p2, %p41;
	@%p42 bra 	$L__BB5_15;
	mov.f32 	%f129, 0f3F800000;
	sub.f32 	%f130, %f129, %f11;
	mul.f32 	%f131, %f130, %f12;
	mul.f32 	%f24, %f131, %f13;
	setp.leu.f32 	%p43, %f24, 0f358637BD;
	@%p43 bra 	$L__BB5_15;
	mad.lo.s32 	%r63, %r40, %r14, %r15;
	mad.lo.s32 	%r64, %r63, %r4, %r9;
	mul.wide.s32 	%rd32, %r64, 4;
	add.s64 	%rd33, %rd2, %rd32;
	mul.f32 	%f132, %f14, %f24;
	atom.global.add.f32 	%f133, [%rd33], %f132;
	add.s64 	%rd34, %rd1, %rd32;
	atom.global.add.f32 	%f134, [%rd34], %f24;
	add.f32 	%f241, %f241, %f24;
$L__BB5_15:
	setp.ge.u32 	%p44, %r13, %r41;
	setp.ge.u32 	%p45, %r11, %r40;
	add.s32 	%r16, %r9, 1;
	setp.ge.s32 	%p46, %r16, %r4;
	or.pred  	%p3, %p46, %p45;
	or.pred  	%p47, %p3, %p44;
	@%p47 bra 	$L__BB5_18;
	mov.f32 	%f135, 0f3F800000;
	sub.f32 	%f136, %f135, %f12;
	mul.f32 	%f137, %f11, %f136;
	sub.f32 	%f138, %f135, %f13;
	mul.f32 	%f139, %f137, %f138;
	setp.leu.f32 	%p48, %f139, 0f358637BD;
	@%p48 bra 	$L__BB5_18;
	mad.lo.s32 	%r67, %r40, %r13, %r11;
	mad.lo.s32 	%r68, %r67, %r4, %r16;
	mul.wide.s32 	%rd35, %r68, 4;
	add.s64 	%rd36, %rd2, %rd35;
	mov.f32 	%f140, 0f3F800000;
	sub.f32 	%f141, %f140, %f12;
	mul.f32 	%f142, %f11, %f141;
	sub.f32 	%f143, %f140, %f13;
	mul.f32 	%f144, %f142, %f143;
	mul.f32 	%f145, %f14, %f144;
	atom.global.add.f32 	%f146, [%rd36], %f145;
	add.s64 	%rd37, %rd1, %rd35;
	atom.global.add.f32 	%f147, [%rd37], %f144;
	add.f32 	%f241, %f241, %f144;
$L__BB5_18:
	setp.ge.u32 	%p49, %r14, %r41;
	or.pred  	%p50, %p3, %p49;
	@%p50 bra 	$L__BB5_21;
	mov.f32 	%f148, 0f3F800000;
	sub.f32 	%f149, %f148, %f12;
	mul.f32 	%f150, %f11, %f149;
	mul.f32 	%f29, %f150, %f13;
	setp.leu.f32 	%p51, %f29, 0f358637BD;
	@%p51 bra 	$L__BB5_21;
	mad.lo.s32 	%r69, %r40, %r14, %r11;
	mad.lo.s32 	%r70, %r69, %r4, %r16;
	mul.wide.s32 	%rd38, %r70, 4;
	add.s64 	%rd39, %rd2, %rd38;
	mul.f32 	%f151, %f14, %f29;
	atom.global.add.f32 	%f152, [%rd39], %f151;
	add.s64 	%rd40, %rd1, %rd38;
	atom.global.add.f32 	%f153, [%rd40], %f29;
	add.f32 	%f241, %f241, %f29;
$L__BB5_21:
	setp.ge.s32 	%p52, %r16, %r4;
	setp.ge.u32 	%p53, %r15, %r40;
	setp.ge.u32 	%p54, %r13, %r41;
	or.pred  	%p4, %p52, %p53;
	mul.f32 	%f32, %f11, %f12;
	or.pred  	%p55, %p4, %p54;
	@%p55 bra 	$L__BB5_24;
	mov.f32 	%f154, 0f3F800000;
	sub.f32 	%f155, %f154, %f13;
	mul.f32 	%f33, %f32, %f155;
	setp.leu.f32 	%p56, %f33, 0f358637BD;
	@%p56 bra 	$L__BB5_24;
	mad.lo.s32 	%r72, %r40, %r13, %r15;
	mad.lo.s32 	%r73, %r72, %r4, %r16;
	mul.wide.s32 	%rd41, %r73, 4;
	add.s64 	%rd42, %rd2, %rd41;
	mul.f32 	%f156, %f14, %f33;
	atom.global.add.f32 	%f157, [%rd42], %f156;
	add.s64 	%rd43, %rd1, %rd41;
	atom.global.add.f32 	%f158, [%rd43], %f33;
	add.f32 	%f241, %f241, %f33;
$L__BB5_24:
	setp.ge.u32 	%p57, %r14, %r41;
	or.pred  	%p58, %p4, %p57;
	@%p58 bra 	$L__BB5_27;
	mad.lo.s32 	%r74, %r40, %r14, %r15;
	mul.lo.s32 	%r17, %r74, %r4;
	mul.f32 	%f36, %f32, %f13;
	setp.leu.f32 	%p59, %f36, 0f358637BD;
	@%p59 bra 	$L__BB5_27;
	add.s32 	%r75, %r17, %r16;
	mul.wide.s32 	%rd44, %r75, 4;
	add.s64 	%rd45, %rd2, %rd44;
	mul.f32 	%f159, %f14, %f36;
	atom.global.add.f32 	%f160, [%rd45], %f159;
	add.s64 	%rd46, %rd1, %rd44;
	atom.global.add.f32 	%f161, [%rd46], %f36;
	add.f32 	%f241, %f241, %f36;
$L__BB5_27:
	mov.f32 	%f162, 0f3F800000;
	sub.f32 	%f39, %f162, %f241;
	setp.leu.f32 	%p60, %f39, 0f358637BD;
	@%p60 bra 	$L__BB5_82;
	ld.const.u32 	%r77, [c_GY];
	ld.const.u32 	%r78, [c_GZ];
	mul.f32 	%f163, %f14, %f39;
	div.rn.f32 	%f40, %f163, 0f41D80000;
	div.rn.f32 	%f41, %f39, 0f41D80000;
	add.s32 	%r21, %r9, -1;
	setp.lt.s32 	%p61, %r8, 1;
	setp.gt.s32 	%p62, %r9, %r4;
	or.pred  	%p5, %p61, %p62;
	add.s32 	%r22, %r11, -1;
	setp.lt.s32 	%p63, %r10, 1;
	or.pred  	%p64, %p5, %p63;
	setp.gt.s32 	%p65, %r11, %r77;
	or.pred  	%p6, %p64, %p65;
	setp.lt.s32 	%p66, %r12, 1;
	or.pred  	%p67, %p6, %p66;
	setp.gt.s32 	%p68, %r13, %r78;
	or.pred  	%p69, %p67, %p68;
	@%p69 bra 	$L__BB5_30;
	add.s32 	%r82, %r13, -1;
	mad.lo.s32 	%r83, %r77, %r82, %r22;
	mad.lo.s32 	%r84, %r83, %r4, %r21;
	mul.wide.s32 	%rd47, %r84, 4;
	add.s64 	%rd48, %rd2, %rd47;
	atom.global.add.f32 	%f164, [%rd48], %f40;
	add.s64 	%rd49, %rd1, %rd47;
	atom.global.add.f32 	%f165, [%rd49], %f41;
$L__BB5_30:
	setp.ge.s32 	%p70, %r13, %r78;
	or.pred  	%p71, %p6, %p70;
	@%p71 bra 	$L__BB5_32;
	mad.lo.s32 	%r86, %r77, %r13, %r22;
	mad.lo.s32 	%r87, %r86, %r4, %r21;
	mul.wide.s32 	%rd50, %r87, 4;
	add.s64 	%rd51, %rd2, %rd50;
	atom.global.add.f32 	%f166, [%rd51], %f40;
	add.s64 	%rd52, %rd1, %rd50;
	atom.global.add.f32 	%f167, [%rd52], %f41;
$L__BB5_32:
	setp.ge.s32 	%p72, %r14, %r78;
	or.pred  	%p73, %p6, %p72;
	@%p73 bra 	$L__BB5_34;
	mad.lo.s32 	%r88, %r77, %r14, %r22;
	mad.lo.s32 	%r89, %r88, %r4, %r21;
	mul.wide.s32 	%rd53, %r89, 4;
	add.s64 	%rd54, %rd2, %rd53;
	atom.global.add.f32 	%f168, [%rd54], %f40;
	add.s64 	%rd55, %rd1, %rd53;
	atom.global.add.f32 	%f169, [%rd55], %f41;
$L__BB5_34:
	setp.gt.s32 	%p74, %r13, %r78;
	setp.lt.s32 	%p75, %r12, 1;
	setp.ge.s32 	%p76, %r11, %r77;
	or.pred  	%p7, %p5, %p76;
	or.pred  	%p77, %p7, %p75;
	or.pred  	%p78, %p77, %p74;
	@%p78 bra 	$L__BB5_36;
	add.s32 	%r92, %r13, -1;
	mad.lo.s32 	%r93, %r77, %r92, %r11;
	mad.lo.s32 	%r94, %r93, %r4, %r21;
	mul.wide.s32 	%rd56, %r94, 4;
	add.s64 	%rd57, %rd2, %rd56;
	atom.global.add.f32 	%f170, [%rd57], %f40;
	add.s64 	%rd58, %rd1, %rd56;
	atom.global.add.f32 	%f171, [%rd58], %f41;
$L__BB5_36:
	setp.ge.s32 	%p79, %r13, %r78;
	or.pred  	%p80, %p7, %p79;
	@%p80 bra 	$L__BB5_38;
	mad.lo.s32 	%r96, %r77, %r13, %r11;
	mad.lo.s32 	%r97, %r96, %r4, %r21;
	mul.wide.s32 	%rd59, %r97, 4;
	add.s64 	%rd60, %rd2, %rd59;
	atom.global.add.f32 	%f172, [%rd60], %f40;
	add.s64 	%rd61, %rd1, %rd59;
	atom.global.add.f32 	%f173, [%rd61], %f41;
$L__BB5_38:
	setp.ge.s32 	%p81, %r14, %r78;
	or.pred  	%p82, %p7, %p81;
	@%p82 bra 	$L__BB5_40;
	mad.lo.s32 	%r98, %r77, %r14, %r11;
	mad.lo.s32 	%r99, %r98, %r4, %r21;
	mul.wide.s32 	%rd62, %r99, 4;
	add.s64 	%rd63, %rd2, %rd62;
	atom.global.add.f32 	%f174, [%rd63], %f40;
	add.s64 	%rd64, %rd1, %rd62;
	atom.global.add.f32 	%f175, [%rd64], %f41;
$L__BB5_40:
	setp.gt.s32 	%p83, %r13, %r78;
	setp.lt.s32 	%p84, %r12, 1;
	setp.ge.s32 	%p85, %r15, %r77;
	or.pred  	%p8, %p5, %p85;
	or.pred  	%p86, %p8, %p84;
	or.pred  	%p87, %p86, %p83;
	@%p87 bra 	$L__BB5_42;
	add.s32 	%r101, %r13, -1;
	mad.lo.s32 	%r102, %r77, %r101, %r15;
	mad.lo.s32 	%r103, %r102, %r4, %r21;
	mul.wide.s32 	%rd65, %r103, 4;
	add.s64 	%rd66, %rd2, %rd65;
	atom.global.add.f32 	%f176, [%rd66], %f40;
	add.s64 	%rd67, %rd1, %rd65;
	atom.global.add.f32 	%f177, [%rd67], %f41;
$L__BB5_42:
	setp.ge.s32 	%p88, %r13, %r78;
	or.pred  	%p89, %p8, %p88;
	@%p89 bra 	$L__BB5_44;
	mad.lo.s32 	%r105, %r77, %r13, %r15;
	mad.lo.s32 	%r106, %r105, %r4, %r21;
	mul.wide.s32 	%rd68, %r106, 4;
	add.s64 	%rd69, %rd2, %rd68;
	atom.global.add.f32 	%f178, [%rd69], %f40;
	add.s64 	%rd70, %rd1, %rd68;
	atom.global.add.f32 	%f179, [%rd70], %f41;
$L__BB5_44:
	setp.ge.s32 	%p90, %r14, %r78;
	or.pred  	%p91, %p8, %p90;
	@%p91 bra 	$L__BB5_46;
	mad.lo.s32 	%r107, %r77, %r14, %r15;
	mad.lo.s32 	%r108, %r107, %r4, %r21;
	mul.wide.s32 	%rd71, %r108, 4;
	add.s64 	%rd72, %rd2, %rd71;
	atom.global.add.f32 	%f180, [%rd72], %f40;
	add.s64 	%rd73, %rd1, %rd71;
	atom.global.add.f32 	%f181, [%rd73], %f41;
$L__BB5_46:
	setp.gt.s32 	%p92, %r13, %r78;
	setp.lt.s32 	%p93, %r12, 1;
	setp.gt.s32 	%p94, %r11, %r77;
	setp.lt.s32 	%p95, %r10, 1;
	setp.ge.s32 	%p96, %r9, %r4;
	or.pred  	%p97, %p96, %p95;
	or.pred  	%p9, %p97, %p94;
	or.pred  	%p98, %p9, %p93;
	or.pred  	%p99, %p98, %p92;
	@%p99 bra 	$L__BB5_48;
	add.s32 	%r111, %r13, -1;
	mad.lo.s32 	%r112, %r77, %r111, %r22;
	mad.lo.s32 	%r113, %r112, %r4, %r9;
	mul.wide.s32 	%rd74, %r113, 4;
	add.s64 	%rd75, %rd2, %rd74;
	atom.global.add.f32 	%f182, [%rd75], %f40;
	add.s64 	%rd76, %rd1, %rd74;
	atom.global.add.f32 	%f183, [%rd76], %f41;
$L__BB5_48:
	setp.ge.s32 	%p100, %r13, %r78;
	or.pred  	%p101, %p9, %p100;
	@%p101 bra 	$L__BB5_50;
	mad.lo.s32 	%r115, %r77, %r13, %r22;
	mad.lo.s32 	%r116, %r115, %r4, %r9;
	mul.wide.s32 	%rd77, %r116, 4;
	add.s64 	%rd78, %rd2, %rd77;
	atom.global.add.f32 	%f184, [%rd78], %f40;
	add.s64 	%rd79, %rd1, %rd77;
	atom.global.add.f32 	%f185, [%rd79], %f41;
$L__BB5_50:
	setp.ge.s32 	%p102, %r14, %r78;
	or.pred  	%p103, %p9, %p102;
	@%p103 bra 	$L__BB5_52;
	mad.lo.s32 	%r117, %r77, %r14, %r22;
	mad.lo.s32 	%r118, %r117, %r4, %r9;
	mul.wide.s32 	%rd80, %r118, 4;
	add.s64 	%rd81, %rd2, %rd80;
	atom.global.add.f32 	%f186, [%rd81], %f40;
	add.s64 	%rd82, %rd1, %rd80;
	atom.global.add.f32 	%f187, [%rd82], %f41;
$L__BB5_52:
	setp.ge.s32 	%p104, %r9, %r4;
	setp.ge.s32 	%p105, %r11, %r77;
	setp.gt.s32 	%p106, %r13, %r78;
	setp.lt.s32 	%p107, %r12, 1;
	or.pred  	%p10, %p104, %p105;
	or.pred  	%p108, %p10, %p107;
	or.pred  	%p109, %p108, %p106;
	@%p109 bra 	$L__BB5_54;
	add.s32 	%r121, %r13, -1;
	mad.lo.s32 	%r122, %r77, %r121, %r11;
	mad.lo.s32 	%r123, %r122, %r4, %r9;
	mul.wide.s32 	%rd83, %r123, 4;
	add.s64 	%rd84, %rd2, %rd83;
	atom.global.add.f32 	%f188, [%rd84], %f40;
	add.s64 	%rd85, %rd1, %rd83;
	atom.global.add.f32 	%f189, [%rd85], %f41;
$L__BB5_54:
	setp.ge.s32 	%p110, %r13, %r78;
	or.pred  	%p111, %p10, %p110;
	@%p111 bra 	$L__BB5_56;
	mad.lo.s32 	%r125, %r77, %r13, %r11;
	mad.lo.s32 	%r126, %r125, %r4, %r9;
	mul.wide.s32 	%rd86, %r126, 4;
	add.s64 	%rd87, %rd2, %rd86;
	atom.global.add.f32 	%f190, [%rd87], %f40;
	add.s64 	%rd88, %rd1, %rd86;
	atom.global.add.f32 	%f191, [%rd88], %f41;
$L__BB5_56:
	setp.ge.s32 	%p112, %r14, %r78;
	or.pred  	%p113, %p10, %p112;
	@%p113 bra 	$L__BB5_58;
	mad.lo.s32 	%r127, %r77, %r14, %r11;
	mad.lo.s32 	%r128, %r127, %r4, %r9;
	mul.wide.s32 	%rd89, %r128, 4;
	add.s64 	%rd90, %rd2, %rd89;
	atom.global.add.f32 	%f192, [%rd90], %f40;
	add.s64 	%rd91, %rd1, %rd89;
	atom.global.add.f32 	%f193, [%rd91], %f41;
$L__BB5_58:
	setp.ge.s32 	%p114, %r9, %r4;
	setp.ge.s32 	%p115, %r15, %r77;
	setp.gt.s32 	%p116, %r13, %r78;
	setp.lt.s32 	%p117, %r12, 1;
	or.pred  	%p11, %p114, %p115;
	or.pred  	%p118, %p11, %p117;
	or.pred  	%p119, %p118, %p116;
	@%p119 bra 	$L__BB5_60;
	add.s32 	%r130, %r13, -1;
	mad.lo.s32 	%r131, %r77, %r130, %r15;
	mad.lo.s32 	%r132, %r131, %r4, %r9;
	mul.wide.s32 	%rd92, %r132, 4;
	add.s64 	%rd93, %rd2, %rd92;
	atom.global.add.f32 	%f194, [%rd93], %f40;
	add.s64 	%rd94, %rd1, %rd92;
	atom.global.add.f32 	%f195, [%rd94], %f41;
$L__BB5_60:
	setp.ge.s32 	%p120, %r13, %r78;
	or.pred  	%p121, %p11, %p120;
	@%p121 bra 	$L__BB5_62;
	mad.lo.s32 	%r134, %r77, %r13, %r15;
	mad.lo.s32 	%r135, %r134, %r4, %r9;
	mul.wide.s32 	%rd95, %r135, 4;
	add.s64 	%rd96, %rd2, %rd95;
	atom.global.add.f32 	%f196, [%rd96], %f40;
	add.s64 	%rd97, %rd1, %rd95;
	atom.global.add.f32 	%f197, [%rd97], %f41;
$L__BB5_62:
	setp.ge.s32 	%p122, %r14, %r78;
	or.pred  	%p123, %p11, %p122;
	@%p123 bra 	$L__BB5_64;
	mad.lo.s32 	%r136, %r77, %r14, %r15;
	mad.lo.s32 	%r137, %r136, %r4, %r9;
	mul.wide.s32 	%rd98, %r137, 4;
	add.s64 	%rd99, %rd2, %rd98;
	atom.global.add.f32 	%f198, [%rd99], %f40;
	add.s64 	%rd100, %rd1, %rd98;
	atom.global.add.f32 	%f199, [%rd100], %f41;
$L__BB5_64:
	setp.gt.s32 	%p124, %r13, %r78;
	setp.lt.s32 	%p125, %r12, 1;
	setp.gt.s32 	%p126, %r11, %r77;
	setp.lt.s32 	%p127, %r10, 1;
	setp.ge.s32 	%p128, %r16, %r4;
	or.pred  	%p129, %p128, %p127;
	or.pred  	%p12, %p129, %p126;
	or.pred  	%p130, %p12, %p125;
	or.pred  	%p131, %p130, %p124;
	@%p131 bra 	$L__BB5_66;
	add.s32 	%r140, %r13, -1;
	mad.lo.s32 	%r141, %r77, %r140, %r22;
	mad.lo.s32 	%r142, %r141, %r4, %r16;
	mul.wide.s32 	%rd101, %r142, 4;
	add.s64 	%rd102, %rd2, %rd101;
	atom.global.add.f32 	%f200, [%rd102], %f40;
	add.s64 	%rd103, %rd1, %rd101;
	atom.global.add.f32 	%f201, [%rd103], %f41;
$L__BB5_66:
	setp.ge.s32 	%p132, %r13, %r78;
	or.pred  	%p133, %p12, %p132;
	@%p133 bra 	$L__BB5_68;
	mad.lo.s32 	%r144, %r77, %r13, %r22;
	mad.lo.s32 	%r145, %r144, %r4, %r16;
	mul.wide.s32 	%rd104, %r145, 4;
	add.s64 	%rd105, %rd2, %rd104;
	atom.global.add.f32 	%f202, [%rd105], %f40;
	add.s64 	%rd106, %rd1, %rd104;
	atom.global.add.f32 	%f203, [%rd106], %f41;
$L__BB5_68:
	setp.ge.s32 	%p134, %r14, %r78;
	or.pred  	%p135, %p12, %p134;
	@%p135 bra 	$L__BB5_70;
	mad.lo.s32 	%r146, %r77, %r14, %r22;
	mad.lo.s32 	%r147, %r146, %r4, %r16;
	mul.wide.s32 	%rd107, %r147, 4;
	add.s64 	%rd108, %rd2, %rd107;
	atom.global.add.f32 	%f204, [%rd108], %f40;
	add.s64 	%rd109, %rd1, %rd107;
	atom.global.add.f32 	%f205, [%rd109], %f41;
$L__BB5_70:
	setp.ge.s32 	%p136, %r16, %r4;
	setp.ge.s32 	%p137, %r11, %r77;
	setp.gt.s32 	%p138, %r13, %r78;
	setp.lt.s32 	%p139, %r12, 1;
	or.pred  	%p13, %p136, %p137;
	or.pred  	%p140, %p13, %p139;
	or.pred  	%p141, %p140, %p138;
	@%p141 bra 	$L__BB5_72;
	add.s32 	%r150, %r13, -1;
	mad.lo.s32 	%r151, %r77, %r150, %r11;
	mad.lo.s32 	%r152, %r151, %r4, %r16;
	mul.wide.s32 	%rd110, %r152, 4;
	add.s64 	%rd111, %rd2, %rd110;
	atom.global.add.f32 	%f206, [%rd111], %f40;
	add.s64 	%rd112, %rd1, %rd110;
	atom.global.add.f32 	%f207, [%rd112], %f41;
$L__BB5_72:
	setp.ge.s32 	%p142, %r13, %r78;
	or.pred  	%p143, %p13, %p142;
	@%p143 bra 	$L__BB5_74;
	mad.lo.s32 	%r154, %r77, %r13, %r11;
	mad.lo.s32 	%r155, %r154, %r4, %r16;
	mul.wide.s32 	%rd113, %r155, 4;
	add.s64 	%rd114, %rd2, %rd113;
	atom.global.add.f32 	%f208, [%rd114], %f40;
	add.s64 	%rd115, %rd1, %rd113;
	atom.global.add.f32 	%f209, [%rd115], %f41;
$L__BB5_74:
	setp.ge.s32 	%p144, %r14, %r78;
	or.pred  	%p145, %p13, %p144;
	@%p145 bra 	$L__BB5_76;
	mad.lo.s32 	%r156, %r77, %r14, %r11;
	mad.lo.s32 	%r157, %r156, %r4, %r16;
	mul.wide.s32 	%rd116, %r157, 4;
	add.s64 	%rd117, %rd2, %rd116;
	atom.global.add.f32 	%f210, [%rd117], %f40;
	add.s64 	%rd118, %rd1, %rd116;
	atom.global.add.f32 	%f211, [%rd118], %f41;
$L__BB5_76:
	setp.ge.s32 	%p146, %r16, %r4;
	setp.ge.s32 	%p147, %r15, %r77;
	setp.gt.s32 	%p148, %r13, %r78;
	setp.lt.s32 	%p149, %r12, 1;
	or.pred  	%p14, %p146, %p147;
	or.pred  	%p150, %p14, %p149;
	or.pred  	%p151, %p150, %p148;
	@%p151 bra 	$L__BB5_78;
	add.s32 	%r159, %r13, -1;
	mad.lo.s32 	%r160, %r77, %r159, %r15;
	mad.lo.s32 	%r161, %r160, %r4, %r16;
	mul.wide.s32 	%rd119, %r161, 4;
	add.s64 	%rd120, %rd2, %rd119;
	atom.global.add.f32 	%f212, [%rd120], %f40;
	add.s64 	%rd121, %rd1, %rd119;
	atom.global.add.f32 	%f213, [%rd121], %f41;
$L__BB5_78:
	setp.ge.s32 	%p152, %r13, %r78;
	or.pred  	%p153, %p14, %p152;
	@%p153 bra 	$L__BB5_80;
	mad.lo.s32 	%r163, %r77, %r13, %r15;
	mad.lo.s32 	%r164, %r163, %r4, %r16;
	mul.wide.s32 	%rd122, %r164, 4;
	add.s64 	%rd123, %rd2, %rd122;
	atom.global.add.f32 	%f214, [%rd123], %f40;
	add.s64 	%rd124, %rd1, %rd122;
	atom.global.add.f32 	%f215, [%rd124], %f41;
$L__BB5_80:
	setp.ge.s32 	%p154, %r14, %r78;
	or.pred  	%p155, %p14, %p154;
	@%p155 bra 	$L__BB5_82;
	mad.lo.s32 	%r165, %r77, %r14, %r15;
	mad.lo.s32 	%r166, %r165, %r4, %r16;
	mul.wide.s32 	%rd125, %r166, 4;
	add.s64 	%rd126, %rd2, %rd125;
	atom.global.add.f32 	%f216, [%rd126], %f40;
	add.s64 	%rd127, %rd1, %rd125;
	atom.global.add.f32 	%f217, [%rd127], %f41;
$L__BB5_82:
	setp.leu.f32 	%p156, %f10, 0f358637BD;
	@%p156 bra 	$L__BB5_96;
	ld.const.u32 	%r167, [c_GX];
	ld.const.u32 	%r168, [c_GY];
	ld.const.u32 	%r169, [c_GZ];
	setp.gt.s32 	%p157, %r1, 0;
	setp.le.s32 	%p158, %r1, %r167;
	and.pred  	%p159, %p157, %p158;
	setp.lt.s32 	%p160, %r35, %r168;
	and.pred  	%p161, %p159, %p160;
	setp.lt.s32 	%p162, %r39, %r169;
	and.pred  	%p15, %p161, %p162;
	selp.u32 	%r171, 1, 0, %p15;
	add.s32 	%r25, %r1, 1;
	setp.gt.s32 	%p163, %r1, -2;
	setp.lt.s32 	%p164, %r25, %r167;
	and.pred  	%p165, %p164, %p160;
	and.pred  	%p166, %p165, %p163;
	and.pred  	%p16, %p166, %p162;
	selp.u32 	%r172, 1, 0, %p16;
	add.s32 	%r173, %r171, %r172;
	setp.gt.s32 	%p167, %r1, -1;
	setp.lt.s32 	%p168, %r1, %r167;
	and.pred  	%p169, %p167, %p168;
	setp.ne.s32 	%p170, %r35, 0;
	and.pred  	%p171, %p169, %p170;
	setp.le.s32 	%p172, %r35, %r168;
	and.pred  	%p173, %p171, %p172;
	and.pred  	%p17, %p173, %p162;
	selp.u32 	%r174, 1, 0, %p17;
	add.s32 	%r175, %r173, %r174;
	add.s32 	%r26, %r35, 1;
	setp.lt.s32 	%p174, %r26, %r168;
	and.pred  	%p175, %p169, %p174;
	and.pred  	%p18, %p175, %p162;
	selp.u32 	%r176, 1, 0, %p18;
	add.s32 	%r177, %r175, %r176;
	and.pred  	%p176, %p169, %p160;
	setp.ne.s32 	%p177, %r39, 0;
	and.pred  	%p178, %p176, %p177;
	setp.le.s32 	%p179, %r39, %r169;
	and.pred  	%p19, %p178, %p179;
	selp.u32 	%r178, 1, 0, %p19;
	add.s32 	%r179, %r177, %r178;
	add.s32 	%r27, %r39, 1;
	setp.lt.s32 	%p180, %r27, %r169;
	and.pred  	%p20, %p176, %p180;
	selp.u32 	%r180, 1, 0, %p20;
	add.s32 	%r28, %r179, %r180;
	setp.eq.s32 	%p181, %r28, 0;
	@%p181 bra 	$L__BB5_96;
	ld.param.u64 	%rd156, [_Z12advectKernelPKfS0_PfS1_S1_S1_PKhf_param_6];
	ld.param.u64 	%rd155, [_Z12advectKernelPKfS0_PfS1_S1_S1_PKhf_param_5];
	cvta.to.global.u64 	%rd4, %rd156;
	cvta.to.global.u64 	%rd5, %rd155;
	cvt.rn.f32.u32 	%f218, %r28;
	div.rn.f32 	%f42, %f10, %f218;
	not.pred 	%p182, %p15;
	@%p182 bra 	$L__BB5_86;
	mad.lo.s32 	%r181, %r168, %r39, %r35;
	mad.lo.s32 	%r182, %r181, %r167, %r1;
	add.s32 	%r183, %r182, -1;
	cvt.s64.s32 	%rd128, %r183;
	add.s64 	%rd129, %rd4, %rd128;
	ld.global.nc.u8 	%rs3, [%rd129];
	cvt.u16.u8 	%rs4, %rs3;
	setp.eq.s16 	%p183, %rs4, 0;
	selp.f32 	%f219, 0f3F800000, 0f3E99999A, %p183;
	mul.f32 	%f220, %f42, %f219;
	mul.wide.s32 	%rd130, %r183, 4;
	add.s64 	%rd131, %rd5, %rd130;
	atom.global.add.f32 	%f221, [%rd131], %f220;
$L__BB5_86:
	not.pred 	%p184, %p16;
	@%p184 bra 	$L__BB5_88;
	mad.lo.s32 	%r184, %r168, %r39, %r35;
	mad.lo.s32 	%r185, %r184, %r167, %r25;
	cvt.s64.s32 	%rd132, %r185;
	add.s64 	%rd133, %rd4, %rd132;
	ld.global.nc.u8 	%rs5, [%rd133];
	cvt.u16.u8 	%rs6, %rs5;
	setp.eq.s16 	%p185, %rs6, 0;
	selp.f32 	%f222, 0f3F800000, 0f3E99999A, %p185;
	mul.f32 	%f223, %f42, %f222;
	mul.wide.s32 	%rd134, %r185, 4;
	add.s64 	%rd135, %rd5, %rd134;
	atom.global.add.f32 	%f224, [%rd135], %f223;
$L__BB5_88:
	not.pred 	%p186, %p17;
	@%p186 bra 	$L__BB5_90;
	mad.lo.s32 	%r186, %r168, %r39, %r35;
	add.s32 	%r187, %r186, -1;
	mad.lo.s32 	%r188, %r187, %r167, %r1;
	cvt.s64.s32 	%rd136, %r188;
	add.s64 	%rd137, %rd4, %rd136;
	ld.global.nc.u8 	%rs7, [%rd137];
	cvt.u16.u8 	%rs8, %rs7;
	setp.eq.s16 	%p187, %rs8, 0;
	selp.f32 	%f225, 0f3F800000, 0f3E99999A, %p187;
	mul.f32 	%f226, %f42, %f225;
	mul.wide.s32 	%rd138, %r188, 4;
	add.s64 	%rd139, %rd5, %rd138;
	atom.global.add.f32 	%f227, [%rd139], %f226;
$L__BB5_90:
	not.pred 	%p188, %p18;
	@%p188 bra 	$L__BB5_92;
	mad.lo.s32 	%r189, %r168, %r39, %r26;
	mad.lo.s32 	%r190, %r189, %r167, %r1;
	cvt.s64.s32 	%rd140, %r190;
	add.s64 	%rd141, %rd4, %rd140;
	ld.global.nc.u8 	%rs9, [%rd141];
	cvt.u16.u8 	%rs10, %rs9;
	setp.eq.s16 	%p189, %rs10, 0;
	selp.f32 	%f228, 0f3F800000, 0f3E99999A, %p189;
	mul.f32 	%f229, %f42, %f228;
	mul.wide.s32 	%rd142, %r190, 4;
	add.s64 	%rd143, %rd5, %rd142;
	atom.global.add.f32 	%f230, [%rd143], %f229;
$L__BB5_92:
	not.pred 	%p190, %p19;
	@%p190 bra 	$L__BB5_94;
	add.s32 	%r191, %r39, -1;
	mad.lo.s32 	%r192, %r168, %r191, %r35;
	mad.lo.s32 	%r193, %r192, %r167, %r1;
	cvt.s64.s32 	%rd144, %r193;
	add.s64 	%rd145, %rd4, %rd144;
	ld.global.nc.u8 	%rs11, [%rd145];
	cvt.u16.u8 	%rs12, %rs11;
	setp.eq.s16 	%p191, %rs12, 0;
	selp.f32 	%f231, 0f3F800000, 0f3E99999A, %p191;
	mul.f32 	%f232, %f42, %f231;
	mul.wide.s32 	%rd146, %r193, 4;
	add.s64 	%rd147, %rd5, %rd146;
	atom.global.add.f32 	%f233, [%rd147], %f232;
$L__BB5_94:
	not.pred 	%p192, %p20;
	@%p192 bra 	$L__BB5_96;
	mad.lo.s32 	%r194, %r168, %r27, %r35;
	mad.lo.s32 	%r195, %r194, %r167, %r1;
	cvt.s64.s32 	%rd148, %r195;
	add.s64 	%rd149, %rd4, %rd148;
	ld.global.nc.u8 	%rs13, [%rd149];
	cvt.u16.u8 	%rs14, %rs13;
	setp.eq.s16 	%p193, %rs14, 0;
	selp.f32 	%f234, 0f3F800000, 0f3E99999A, %p193;
	mul.f32 	%f235, %f42, %f234;
	mul.wide.s32 	%rd150, %r195, 4;
	add.s64 	%rd151, %rd5, %rd150;
	atom.global.add.f32 	%f236, [%rd151], %f235;
$L__BB5_96:
	ret;

}
	// .globl	_Z24normalizeForwardAdvectedPfPKfS1_S1_S1_S1_PKh
.visible .entry _Z24normalizeForwardAdvectedPfPKfS1_S1_S1_S1_PKh(
	.param .u64 .ptr .align 1 _Z24normalizeForwardAdvectedPfPKfS1_S1_S1_S1_PKh_param_0,
	.param .u64 .ptr .align 1 _Z24normalizeForwardAdvectedPfPKfS1_S1_S1_S1_PKh_param_1,
	.param .u64 .ptr .align 1 _Z24normalizeForwardAdvectedPfPKfS1_S1_S1_S1_PKh_param_2,
	.param .u64 .ptr .align 1 _Z24normalizeForwardAdvectedPfPKfS1_S1_S1_S1_PKh_param_3,
	.param .u64 .ptr .align 1 _Z24normalizeForwardAdvectedPfPKfS1_S1_S1_S1_PKh_param_4,
	.param .u64 .ptr .align 1 _Z24normalizeForwardAdvectedPfPKfS1_S1_S1_S1_PKh_param_5,
	.param .u64 .ptr .align 1 _Z24normalizeForwardAdvectedPfPKfS1_S1_S1_S1_PKh_param_6
)
{
	.reg .pred 	%p<9>;
	.reg .b16 	%rs<3>;
	.reg .b32 	%r<22>;
	.reg .b32 	%f<27>;
	.reg .b64 	%rd<27>;

	ld.param.u64 	%rd1, [_Z24normalizeForwardAdvectedPfPKfS1_S1_S1_S1_PKh_param_0];
	ld.param.u64 	%rd2, [_Z24normalizeForwardAdvectedPfPKfS1_S1_S1_S1_PKh_param_1];
	ld.param.u64 	%rd3, [_Z24normalizeForwardAdvectedPfPKfS1_S1_S1_S1_PKh_param_2];
	ld.param.u64 	%rd4, [_Z24normalizeForwardAdvectedPfPKfS1_S1_S1_S1_PKh_param_3];
	ld.param.u64 	%rd5, [_Z24normalizeForwardAdvectedPfPKfS1_S1_S1_S1_PKh_param_4];
	ld.param.u64 	%rd6, [_Z24normalizeForwardAdvectedPfPKfS1_S1_S1_S1_PKh_param_5];
	ld.param.u64 	%rd7, [_Z24normalizeForwardAdvectedPfPKfS1_S1_S1_S1_PKh_param_6];
	mov.u32 	%r7, %ctaid.x;
	mov.u32 	%r8, %ntid.x;
	mov.u32 	%r9, %tid.x;
	mad.lo.s32 	%r1, %r7, %r8, %r9;
	mov.u32 	%r10, %ctaid.y;
	mov.u32 	%r11, %ntid.y;
	mov.u32 	%r12, %tid.y;
	mad.lo.s32 	%r13, %r10, %r11, %r12;
	mov.u32 	%r14, %ctaid.z;
	mov.u32 	%r15, %ntid.z;
	mov.u32 	%r16, %tid.z;
	mad.lo.s32 	%r17, %r14, %r15, %r16;
	ld.const.u32 	%r4, [c_GX];
	setp.ge.s32 	%p1, %r1, %r4;
	ld.const.u32 	%r18, [c_GY];
	setp.ge.s32 	%p2, %r13, %r18;
	or.pred  	%p3, %p1, %p2;
	ld.const.u32 	%r19, [c_GZ];
	setp.ge.s32 	%p4, %r17, %r19;
	or.pred  	%p5, %p3, %p4;
	@%p5 bra 	$L__BB6_6;
	cvta.to.global.u64 	%rd8, %rd6;
	cvta.to.global.u64 	%rd9, %rd5;
	mad.lo.s32 	%r21, %r18, %r17, %r13;
	mad.lo.s32 	%r6, %r21, %r4, %r1;
	mul.wide.s32 	%rd10, %r6, 4;
	add.s64 	%rd11, %rd8, %rd10;
	ld.global.nc.f32 	%f26, [%rd11];
	ld.const.f32 	%f11, [c_ambientTemperature];
	sub.f32 	%f12, %f26, %f11;
	div.rn.f32 	%f13, %f12, 0f42480000;
	min.f32 	%f2, %f13, 0f3F800000;
	fma.rn.f32 	%f25, %f2, 0f3DA3D70A, 0f3CA3D70A;
	add.s64 	%rd12, %rd9, %rd10;
	ld.global.nc.f32 	%f4, [%rd12];
	setp.geu.f32 	%p6, %f4, 0f3DCCCCCD;
	@%p6 bra 	$L__BB6_3;
	fma.rn.f32 	%f14, %f2, 0f3E99999A, 0f3E99999A;
	div.rn.f32 	%f15, %f4, 0fBDCCCCCD;
	add.f32 	%f16, %f15, 0f3F800000;
	sub.f32 	%f17, %f14, %f25;
	fma.rn.f32 	%f25, %f16, %f17, %f25;
$L__BB6_3:
	cvt.s64.s32 	%rd13, %r6;
	cvta.to.global.u64 	%rd14, %rd7;
	add.s64 	%rd15, %rd14, %rd13;
	ld.global.nc.u8 	%rs1, [%rd15];
	cvt.u16.u8 	%rs2, %rs1;
	setp.eq.s16 	%p7, %rs2, 0;
	mul.f32 	%f18, %f25, 0f3F000000;
	selp.f32 	%f19, %f25, %f18, %p7;
	min.f32 	%f7, %f19, 0f3F000000;
	cvta.to.global.u64 	%rd16, %rd3;
	add.s64 	%rd18, %rd16, %rd10;
	ld.global.nc.f32 	%f8, [%rd18];
	setp.leu.f32 	%p8, %f8, 0f358637BD;
	@%p8 bra 	$L__BB6_5;
	cvta.to.global.u64 	%rd19, %rd2;
	add.s64 	%rd21, %rd19, %rd10;
	ld.global.nc.f32 	%f20, [%rd21];
	div.rn.f32 	%f26, %f20, %f8;
$L__BB6_5:
	mov.f32 	%f21, 0f3F800000;
	sub.f32 	%f22, %f21, %f7;
	cvta.to.global.u64 	%rd22, %rd4;
	add.s64 	%rd24, %rd22, %rd10;
	ld.global.nc.f32 	%f23, [%rd24];
	fma.rn.f32 	%f24, %f22, %f26, %f23;
	cvta.to.global.u64 	%rd25, %rd1;
	add.s64 	%rd26, %rd25, %rd10;
	st.global.f32 	[%rd26], %f24;
$L__BB6_6:
	ret;

}
	// .globl	_Z20convectiveHeatKernelPfPKfS1_PKhf
.visible .entry _Z20convectiveHeatKernelPfPKfS1_PKhf(
	.param .u64 .ptr .align 1 _Z20convectiveHeatKernelPfPKfS1_PKhf_param_0,
	.param .u64 .ptr .align 1 _Z20convectiveHeatKernelPfPKfS1_PKhf_param_1,
	.param .u64 .ptr .align 1 _Z20convectiveHeatKernelPfPKfS1_PKhf_param_2,
	.param .u64 .ptr .align 1 _Z20convectiveHeatKernelPfPKfS1_PKhf_param_3,
	.param .f32 _Z20convectiveHeatKernelPfPKfS1_PKhf_param_4
)
{
	.reg .pred 	%p<114>;
	.reg .b16 	%rs<25>;
	.reg .b32 	%r<40>;
	.reg .b32 	%f<330>;
	.reg .b64 	%rd<66>;

	ld.param.u64 	%rd8, [_Z20convectiveHeatKernelPfPKfS1_PKhf_param_0];
	ld.param.u64 	%rd9, [_Z20convectiveHeatKernelPfPKfS1_PKhf_param_1];
	ld.param.u64 	%rd11, [_Z20convectiveHeatKernelPfPKfS1_PKhf_param_2];
	ld.param.u64 	%rd10, [_Z20convectiveHeatKernelPfPKfS1_PKhf_param_3];
	cvta.to.global.u64 	%rd1, %rd10;
	cvta.to.global.u64 	%rd2, %rd11;
	cvta.to.global.u64 	%rd3, %rd9;
	cvta.to.global.u64 	%rd4, %rd8;
	mov.u32 	%r12, %ctaid.x;
	mov.u32 	%r13, %ntid.x;
	mov.u32 	%r14, %tid.x;
	mad.lo.s32 	%r1, %r12, %r13, %r14;
	mov.u32 	%r15, %ctaid.y;
	mov.u32 	%r16, %ntid.y;
	mov.u32 	%r17, %tid.y;
	mad.lo.s32 	%r18, %r15, %r16, %r17;
	mov.u32 	%r19, %ctaid.z;
	mov.u32 	%r20, %ntid.z;
	mov.u32 	%r21, %tid.z;
	mad.lo.s32 	%r22, %r19, %r20, %r21;
	ld.const.u32 	%r4, [c_GX];
	setp.ge.s32 	%p13, %r1, %r4;
	ld.const.u32 	%r23, [c_GY];
	setp.ge.s32 	%p14, %r18, %r23;
	or.pred  	%p15, %p13, %p14;
	ld.const.u32 	%r24, [c_GZ];
	setp.ge.s32 	%p16, %r22, %r24;
	or.pred  	%p17, %p15, %p16;
	@%p17 bra 	$L__BB7_40;
	mad.lo.s32 	%r7, %r23, %r22, %r18;
	mad.lo.s32 	%r8, %r7, %r4, %r1;
	mul.wide.s32 	%rd12, %r8, 4;
	add.s64 	%rd5, %rd4, %rd12;
	ld.global.f32 	%f1, [%rd5];
	ld.const.f32 	%f68, [c_ambientTemperature];
	sub.f32 	%f2, %f1, %f68;
	abs.f32 	%f69, %f2;
	setp.lt.f32 	%p18, %f69, 0f3F800000;
	@%p18 bra 	$L__BB7_40;
	cvt.s64.s32 	%rd13, %r8;
	mul.lo.s32 	%r25, %r8, 3;
	mul.wide.s32 	%rd14, %r25, 4;
	add.s64 	%rd6, %rd3, %rd14;
	ld.global.nc.f32 	%f3, [%rd6];
	ld.global.nc.f32 	%f4, [%rd6+4];
	ld.global.nc.f32 	%f5, [%rd6+8];
	add.s64 	%rd7, %rd1, %rd13;
	setp.lt.s32 	%p19, %r1, 1;
	setp.gt.s32 	%p20, %r1, %r4;
	or.pred  	%p21, %p19, %p20;
	mov.f32 	%f316, 0f00000000;
	mov.f32 	%f317, %f316;
	@%p21 bra 	$L__BB7_8;
	add.s32 	%r26, %r8, -1;
	ld.global.f32 	%f72, [%rd5+-4];
	mul.wide.s32 	%rd15, %r26, 4;
	add.s64 	%rd16, %rd2, %rd15;
	ld.global.nc.f32 	%f7, [%rd16];
	ld.global.nc.f32 	%f73, [%rd6+-12];
	ld.global.nc.f32 	%f74, [%rd6+-8];
	ld.global.nc.f32 	%f75, [%rd6+-4];
	sub.f32 	%f76, %f3, %f73;
	sub.f32 	%f77, %f4, %f74;
	sub.f32 	%f78, %f5, %f75;
	mul.f32 	%f79, %f77, %f77;
	fma.rn.f32 	%f80, %f76, %f76, %f79;
	fma.rn.f32 	%f8, %f78, %f78, %f80;
	mul.f32 	%f81, %f77, 0f00000000;
	sub.f32 	%f82, %f81, %f76;
	fma.rn.f32 	%f9, %f78, 0f00000000, %f82;
	setp.leu.f32 	%p22, %f7, 0f3F800000;
	setp.geu.f32 	%p23, %f72, %f1;
	mov.f32 	%f312, 0f3F800000;
	or.pred  	%p24, %p22, %p23;
	@%p24 bra 	$L__BB7_5;
	mul.f32 	%f83, %f7, 0f3E99999A;
	min.f32 	%f84, %f83, 0f3FC00000;
	add.f32 	%f85, %f84, 0f3F800000;
	setp.gt.f32 	%p25, %f9, 0f00000000;
	fma.rn.f32 	%f86, %f9, 0f3F000000, 0f3F800000;
	selp.f32 	%f87, %f86, 0f3F800000, %p25;
	mul.f32 	%f312, %f85, %f87;
$L__BB7_5:
	ld.global.nc.u8 	%rs1, [%rd7];
	cvt.u16.u8 	%rs2, %rs1;
	setp.eq.s16 	%p27, %rs2, 0;
	mov.pred 	%p108, 0;
	@%p27 bra 	$L__BB7_7;
	ld.global.nc.u8 	%rs3, [%rd7+-1];
	cvt.u16.u8 	%rs4, %rs3;
	setp.eq.s16 	%p108, %rs4, 0;
$L__BB7_7:
	mul.f32 	%f88, %f7, 0f3E4CCCCD;
	min.f32 	%f89, %f88, 0f3F800000;
	add.f32 	%f90, %f89, 0f3F800000;
	mul.f32 	%f91, %f90, %f312;
	setp.gt.f32 	%p28, %f7, 0f3F000000;
	setp.gt.f32 	%p29, %f2, 0f40A00000;
	selp.f32 	%f92, %f91, %f312, %p28;
	selp.f32 	%f93, %f92, %f312, %p29;
	sqrt.rn.f32 	%f94, %f8;
	add.f32 	%f95, %f9, 0f3F800000;
	setp.gt.f32 	%p30, %f9, 0f3DCCCCCD;
	selp.f32 	%f96, %f95, 0f3F800000, %p30;
	mul.f32 	%f97, %f94, 0f3E4CCCCD;
	min.f32 	%f98, %f97, 0f3F800000;
	add.f32 	%f99, %f98, 0f3DCCCCCD;
	mul.f32 	%f100, %f99, %f96;
	setp.gt.f32 	%p31, %f7, 0f3E4CCCCD;
	and.pred  	%p32, %p108, %p31;
	fma.rn.f32 	%f101, %f7, 0f3ECCCCCD, 0f3F800000;
	mul.f32 	%f102, %f101, %f93;
	add.f32 	%f103, %f100, %f100;
	selp.f32 	%f104, %f103, %f100, %p32;
	selp.f32 	%f105, %f102, %f93, %p32;
	sub.f32 	%f106, %f72, %f1;
	mul.f32 	%f107, %f106, %f104;
	mul.f32 	%f108, %f105, %f107;
	fma.rn.f32 	%f109, %f94, 0f3DCCCCCD, 0f3F800000;
	fma.rn.f32 	%f316, %f109, %f108, 0f00000000;
	add.f32 	%f317, %f109, 0f00000000;
$L__BB7_8:
	add.s32 	%r27, %r1, 1;
	setp.lt.s32 	%p33, %r1, -1;
	setp.ge.s32 	%p34, %r27, %r4;
	or.pred  	%p35, %p33, %p34;
	@%p35 bra 	$L__BB7_14;
	add.s32 	%r28, %r8, 1;
	ld.global.f32 	%f111, [%rd5+4];
	mul.wide.s32 	%rd17, %r28, 4;
	add.s64 	%rd18, %rd2, %rd17;
	ld.global.nc.f32 	%f17, [%rd18];
	ld.global.nc.f32 	%f112, [%rd6+12];
	ld.global.nc.f32 	%f113, [%rd6+16];
	ld.global.nc.f32 	%f114, [%rd6+20];
	sub.f32 	%f115, %f3, %f112;
	sub.f32 	%f116, %f4, %f113;
	sub.f32 	%f117, %f5, %f114;
	mul.f32 	%f118, %f116, %f116;
	fma.rn.f32 	%f119, %f115, %f115, %f118;
	fma.rn.f32 	%f18, %f117, %f117, %f119;
	fma.rn.f32 	%f120, %f116, 0f00000000, %f115;
	fma.rn.f32 	%f19, %f117, 0f00000000, %f120;
	setp.leu.f32 	%p36, %f17, 0f3F800000;
	setp.geu.f32 	%p37, %f111, %f1;
	mov.f32 	%f315, 0f3F800000;
	or.pred  	%p38, %p36, %p37;
	@%p38 bra 	$L__BB7_11;
	mul.f32 	%f121, %f17, 0f3E99999A;
	min.f32 	%f122, %f121, 0f3FC00000;
	add.f32 	%f123, %f122, 0f3F800000;
	setp.gt.f32 	%p39, %f19, 0f00000000;
	fma.rn.f32 	%f124, %f19, 0f3F000000, 0f3F800000;
	selp.f32 	%f125, %f124, 0f3F800000, %p39;
	mul.f32 	%f315, %f123, %f125;
$L__BB7_11:
	ld.global.nc.u8 	%rs5, [%rd7];
	cvt.u16.u8 	%rs6, %rs5;
	setp.eq.s16 	%p41, %rs6, 0;
	mov.pred 	%p109, 0;
	@%p41 bra 	$L__BB7_13;
	ld.global.nc.u8 	%rs7, [%rd7+1];
	cvt.u16.u8 	%rs8, %rs7;
	setp.eq.s16 	%p109, %rs8, 0;
$L__BB7_13:
	mul.f32 	%f126, %f17, 0f3E4CCCCD;
	min.f32 	%f127, %f126, 0f3F800000;
	add.f32 	%f128, %f127, 0f3F800000;
	mul.f32 	%f129, %f128, %f315;
	setp.gt.f32 	%p42, %f17, 0f3F000000;
	setp.gt.f32 	%p43, %f2, 0f40A00000;
	selp.f32 	%f130, %f129, %f315, %p42;
	selp.f32 	%f131, %f130, %f315, %p43;
	sqrt.rn.f32 	%f132, %f18;
	add.f32 	%f133, %f19, 0f3F800000;
	setp.gt.f32 	%p44, %f19, 0f3DCCCCCD;
	selp.f32 	%f134, %f133, 0f3F800000, %p44;
	mul.f32 	%f135, %f132, 0f3E4CCCCD;
	min.f32 	%f136, %f135, 0f3F800000;
	add.f32 	%f137, %f136, 0f3DCCCCCD;
	mul.f32 	%f138, %f137, %f134;
	setp.gt.f32 	%p45, %f17, 0f3E4CCCCD;
	and.pred  	%p46, %p109, %p45;
	fma.rn.f32 	%f139, %f17, 0f3ECCCCCD, 0f3F800000;
	mul.f32 	%f140, %f139, %f131;
	add.f32 	%f141, %f138, %f138;
	selp.f32 	%f142, %f141, %f138, %p46;
	selp.f32 	%f143, %f140, %f131, %p46;
	sub.f32 	%f144, %f111, %f1;
	mul.f32 	%f145, %f144, %f142;
	mul.f32 	%f146, %f143, %f145;
	fma.rn.f32 	%f147, %f132, 0f3DCCCCCD, 0f3F800000;
	fma.rn.f32 	%f316, %f147, %f146, %f316;
	add.f32 	%f317, %f317, %f147;
$L__BB7_14:
	setp.lt.s32 	%p47, %r1, 0;
	setp.eq.s32 	%p48, %r18, 0;
	or.pred  	%p49, %p47, %p48;
	setp.gt.u32 	%p50, %r18, %r23;
	or.pred  	%p51, %p49, %p50;
	@%p51 bra 	$L__BB7_20;
	ld.param.u64 	%rd60, [_Z20convectiveHeatKernelPfPKfS1_PKhf_param_1];
	ld.param.u64 	%rd57, [_Z20convectiveHeatKernelPfPKfS1_PKhf_param_0];
	add.s32 	%r29, %r7, -1;
	mad.lo.s32 	%r9, %r29, %r4, %r1;
	cvta.to.global.u64 	%rd19, %rd57;
	mul.wide.s32 	%rd20, %r9, 4;
	add.s64 	%rd21, %rd19, %rd20;
	ld.global.f32 	%f149, [%rd21];
	add.s64 	%rd22, %rd2, %rd20;
	ld.global.nc.f32 	%f27, [%rd22];
	mul.lo.s32 	%r30, %r9, 3;
	cvta.to.global.u64 	%rd23, %rd60;
	mul.wide.s32 	%rd24, %r30, 4;
	add.s64 	%rd25, %rd23, %rd24;
	ld.global.nc.f32 	%f150, [%rd25];
	ld.global.nc.f32 	%f151, [%rd25+4];
	ld.global.nc.f32 	%f152, [%rd25+8];
	sub.f32 	%f153, %f3, %f150;
	sub.f32 	%f154, %f4, %f151;
	sub.f32 	%f155, %f5, %f152;
	mul.f32 	%f156, %f154, %f154;
	fma.rn.f32 	%f157, %f153, %f153, %f156;
	fma.rn.f32 	%f28, %f155, %f155, %f157;
	mul.f32 	%f158, %f153, 0f00000000;
	sub.f32 	%f159, %f158, %f154;
	fma.rn.f32 	%f29, %f155, 0f00000000, %f159;
	setp.leu.f32 	%p52, %f27, 0f3F800000;
	setp.geu.f32 	%p53, %f149, %f1;
	mov.f32 	%f318, 0f3F800000;
	or.pred  	%p54, %p52, %p53;
	@%p54 bra 	$L__BB7_17;
	mul.f32 	%f160, %f27, 0f3E99999A;
	min.f32 	%f161, %f160, 0f3FC00000;
	add.f32 	%f162, %f161, 0f3F800000;
	setp.gt.f32 	%p55, %f29, 0f00000000;
	fma.rn.f32 	%f163, %f29, 0f3F000000, 0f3F800000;
	selp.f32 	%f164, %f163, 0f3F800000, %p55;
	mul.f32 	%f318, %f162, %f164;
$L__BB7_17:
	ld.global.nc.u8 	%rs9, [%rd7];
	cvt.u16.u8 	%rs10, %rs9;
	setp.eq.s16 	%p57, %rs10, 0;
	mov.pred 	%p110, 0;
	@%p57 bra 	$L__BB7_19;
	ld.param.u64 	%rd63, [_Z20convectiveHeatKernelPfPKfS1_PKhf_param_3];
	cvt.s64.s32 	%rd26, %r9;
	cvta.to.global.u64 	%rd27, %rd63;
	add.s64 	%rd28, %rd27, %rd26;
	ld.global.nc.u8 	%rs11, [%rd28];
	cvt.u16.u8 	%rs12, %rs11;
	setp.eq.s16 	%p110, %rs12, 0;
$L__BB7_19:
	mul.f32 	%f165, %f27, 0f3E4CCCCD;
	min.f32 	%f166, %f165, 0f3F800000;
	add.f32 	%f167, %f166, 0f3F800000;
	mul.f32 	%f168, %f167, %f318;
	setp.gt.f32 	%p58, %f27, 0f3F000000;
	setp.gt.f32 	%p59, %f2, 0f40A00000;
	selp.f32 	%f169, %f168, %f318, %p58;
	selp.f32 	%f170, %f169, %f318, %p59;
	sqrt.rn.f32 	%f171, %f28;
	add.f32 	%f172, %f29, 0f3F800000;
	setp.gt.f32 	%p60, %f29, 0f3DCCCCCD;
	selp.f32 	%f173, %f172, 0f3F800000, %p60;
	mul.f32 	%f174, %f171, 0f3E4CCCCD;
	min.f32 	%f175, %f174, 0f3F800000;
	add.f32 	%f176, %f175, 0f3DCCCCCD;
	mul.f32 	%f177, %f176, %f173;
	setp.gt.f32 	%p61, %f27, 0f3E4CCCCD;
	and.pred  	%p62, %p110, %p61;
	fma.rn.f32 	%f178, %f27, 0f3ECCCCCD, 0f3F800000;
	mul.f32 	%f179, %f178, %f170;
	add.f32 	%f180, %f177, %f177;
	selp.f32 	%f181, %f180, %f177, %p62;
	selp.f32 	%f182, %f179, %f170, %p62;
	sub.f32 	%f183, %f149, %f1;
	mul.f32 	%f184, %f183, %f181;
	mul.f32 	%f185, %f182, %f184;
	fma.rn.f32 	%f186, %f171, 0f3DCCCCCD, 0f3F800000;
	fma.rn.f32 	%f316, %f186, %f185, %f316;
	add.f32 	%f317, %f317, %f186;
$L__BB7_20:
	setp.lt.s32 	%p63, %r1, 0;
	add.s32 	%r31, %r18, 1;
	setp.ge.u32 	%p64, %r31, %r23;
	or.pred  	%p65, %p63, %p64;
	@%p65 bra 	$L__BB7_26;
	add.s32 	%r32, %r8, %r4;
	mul.wide.s32 	%rd29, %r4, 4;
	add.s64 	%rd30, %rd5, %rd29;
	ld.global.f32 	%f188, [%rd30];
	mul.wide.s32 	%rd31, %r32, 4;
	add.s64 	%rd32, %rd2, %rd31;
	ld.global.nc.f32 	%f37, [%rd32];
	mul.wide.s32 	%rd33, %r4, 12;
	add.s64 	%rd34, %rd6, %rd33;
	ld.global.nc.f32 	%f189, [%rd34];
	ld.global.nc.f32 	%f190, [%rd34+4];
	ld.global.nc.f32 	%f191, [%rd34+8];
	sub.f32 	%f192, %f3, %f189;
	sub.f32 	%f193, %f4, %f190;
	sub.f32 	%f194, %f5, %f191;
	mul.f32 	%f195, %f193, %f193;
	fma.rn.f32 	%f196, %f192, %f192, %f195;
	fma.rn.f32 	%f38, %f194, %f194, %f196;
	fma.rn.f32 	%f197, %f192, 0f00000000, %f193;
	fma.rn.f32 	%f39, %f194, 0f00000000, %f197;
	setp.leu.f32 	%p66, %f37, 0f3F800000;
	setp.geu.f32 	%p67, %f188, %f1;
	mov.f32 	%f321, 0f3F800000;
	or.pred  	%p68, %p66, %p67;
	@%p68 bra 	$L__BB7_23;
	mul.f32 	%f198, %f37, 0f3E99999A;
	min.f32 	%f199, %f198, 0f3FC00000;
	add.f32 	%f200, %f199, 0f3F800000;
	setp.gt.f32 	%p69, %f39, 0f00000000;
	fma.rn.f32 	%f201, %f39, 0f3F000000, 0f3F800000;
	selp.f32 	%f202, %f201, 0f3F800000, %p69;
	mul.f32 	%f321, %f200, %f202;
$L__BB7_23:
	ld.global.nc.u8 	%rs13, [%rd7];
	cvt.u16.u8 	%rs14, %rs13;
	setp.eq.s16 	%p71, %rs14, 0;
	mov.pred 	%p111, 0;
	@%p71 bra 	$L__BB7_25;
	cvt.s64.s32 	%rd35, %r4;
	add.s64 	%rd36, %rd7, %rd35;
	ld.global.nc.u8 	%rs15, [%rd36];
	cvt.u16.u8 	%rs16, %rs15;
	setp.eq.s16 	%p111, %rs16, 0;
$L__BB7_25:
	mul.f32 	%f203, %f37, 0f3E4CCCCD;
	min.f32 	%f204, %f203, 0f3F800000;
	add.f32 	%f205, %f204, 0f3F800000;
	mul.f32 	%f206, %f205, %f321;
	setp.gt.f32 	%p72, %f37, 0f3F000000;
	setp.gt.f32 	%p73, %f2, 0f40A00000;
	selp.f32 	%f207, %f206, %f321, %p72;
	selp.f32 	%f208, %f207, %f321, %p73;
	sqrt.rn.f32 	%f209, %f38;
	add.f32 	%f210, %f39, 0f3F800000;
	setp.gt.f32 	%p74, %f39, 0f3DCCCCCD;
	selp.f32 	%f211, %f210, 0f3F800000, %p74;
	mul.f32 	%f212, %f209, 0f3E4CCCCD;
	min.f32 	%f213, %f212, 0f3F800000;
	add.f32 	%f214, %f213, 0f3DCCCCCD;
	mul.f32 	%f215, %f214, %f211;
	setp.gt.f32 	%p75, %f37, 0f3E4CCCCD;
	and.pred  	%p76, %p111, %p75;
	fma.rn.f32 	%f216, %f37, 0f3ECCCCCD, 0f3F800000;
	mul.f32 	%f217, %f216, %f208;
	add.f32 	%f218, %f215, %f215;
	selp.f32 	%f219, %f218, %f215, %p76;
	selp.f32 	%f220, %f217, %f208, %p76;
	sub.f32 	%f221, %f188, %f1;
	mul.f32 	%f222, %f221, %f219;
	mul.f32 	%f223, %f220, %f222;
	fma.rn.f32 	%f224, %f209, 0f3DCCCCCD, 0f3F800000;
	fma.rn.f32 	%f316, %f224, %f223, %f316;
	add.f32 	%f317, %f317, %f224;
$L__BB7_26:
	setp.lt.s32 	%p77, %r1, 0;
	setp.eq.s32 	%p78, %r22, 0;
	or.pred  	%p79, %p77, %p78;
	setp.gt.u32 	%p80, %r22, %r24;
	or.pred  	%p81, %p79, %p80;
	@%p81 bra 	$L__BB7_32;
	ld.param.u64 	%rd61, [_Z20convectiveHeatKernelPfPKfS1_PKhf_param_1];
	ld.param.u64 	%rd58, [_Z20convectiveHeatKernelPfPKfS1_PKhf_param_0];
	mul.lo.s32 	%r33, %r23, %r22;
	sub.s32 	%r34, %r33, %r23;
	add.s32 	%r35, %r34, %r18;
	mad.lo.s32 	%r10, %r35, %r4, %r1;
	cvta.to.global.u64 	%rd37, %rd58;
	mul.wide.s32 	%rd38, %r10, 4;
	add.s64 	%rd39, %rd37, %rd38;
	ld.global.f32 	%f226, [%rd39];
	add.s64 	%rd40, %rd2, %rd38;
	ld.global.nc.f32 	%f47, [%rd40];
	mul.lo.s32 	%r36, %r10, 3;
	cvta.to.global.u64 	%rd41, %rd61;
	mul.wide.s32 	%rd42, %r36, 4;
	add.s64 	%rd43, %rd41, %rd42;
	ld.global.nc.f32 	%f227, [%rd43];
	ld.global.nc.f32 	%f228, [%rd43+4];
	ld.global.nc.f32 	%f229, [%rd43+8];
	sub.f32 	%f230, %f3, %f227;
	sub.f32 	%f231, %f4, %f228;
	sub.f32 	%f232, %f5, %f229;
	mul.f32 	%f233, %f231, %f231;
	fma.rn.f32 	%f234, %f230, %f230, %f233;
	fma.rn.f32 	%f48, %f232, %f232, %f234;
	mul.f32 	%f235, %f231, 0f00000000;
	fma.rn.f32 	%f236, %f230, 0f00000000, %f235;
	sub.f32 	%f49, %f236, %f232;
	setp.leu.f32 	%p82, %f47, 0f3F800000;
	setp.geu.f32 	%p83, %f226, %f1;
	mov.f32 	%f324, 0f3F800000;
	or.pred  	%p84, %p82, %p83;
	@%p84 bra 	$L__BB7_29;
	mul.f32 	%f237, %f47, 0f3E99999A;
	min.f32 	%f238, %f237, 0f3FC00000;
	add.f32 	%f239, %f238, 0f3F800000;
	setp.gt.f32 	%p85, %f49, 0f00000000;
	fma.rn.f32 	%f240, %f49, 0f3F000000, 0f3F800000;
	selp.f32 	%f241, %f240, 0f3F800000, %p85;
	mul.f32 	%f324, %f239, %f241;
$L__BB7_29:
	ld.global.nc.u8 	%rs17, [%rd7];
	cvt.u16.u8 	%rs18, %rs17;
	setp.eq.s16 	%p87, %rs18, 0;
	mov.pred 	%p112, 0;
	@%p87 bra 	$L__BB7_31;
	ld.param.u64 	%rd64, [_Z20convectiveHeatKernelPfPKfS1_PKhf_param_3];
	cvt.s64.s32 	%rd44, %r10;
	cvta.to.global.u64 	%rd45, %rd64;
	add.s64 	%rd46, %rd45, %rd44;
	ld.global.nc.u8 	%rs19, [%rd46];
	cvt.u16.u8 	%rs20, %rs19;
	setp.eq.s16 	%p112, %rs20, 0;
$L__BB7_31:
	mul.f32 	%f242, %f47, 0f3E4CCCCD;
	min.f32 	%f243, %f242, 0f3F800000;
	add.f32 	%f244, %f243, 0f3F800000;
	mul.f32 	%f245, %f244, %f324;
	setp.gt.f32 	%p88, %f47, 0f3F000000;
	setp.gt.f32 	%p89, %f2, 0f40A00000;
	selp.f32 	%f246, %f245, %f324, %p88;
	selp.f32 	%f247, %f246, %f324, %p89;
	sqrt.rn.f32 	%f248, %f48;
	add.f32 	%f249, %f49, 0f3F800000;
	setp.gt.f32 	%p90, %f49, 0f3DCCCCCD;
	selp.f32 	%f250, %f249, 0f3F800000, %p90;
	mul.f32 	%f251, %f248, 0f3E4CCCCD;
	min.f32 	%f252, %f251, 0f3F800000;
	add.f32 	%f253, %f252, 0f3DCCCCCD;
	mul.f32 	%f254, %f253, %f250;
	setp.gt.f32 	%p91, %f47, 0f3E4CCCCD;
	and.pred  	%p92, %p112, %p91;
	fma.rn.f32 	%f255, %f47, 0f3ECCCCCD, 0f3F800000;
	mul.f32 	%f256, %f255, %f247;
	add.f32 	%f257, %f254, %f254;
	selp.f32 	%f258, %f257, %f254, %p92;
	selp.f32 	%f259, %f256, %f247, %p92;
	sub.f32 	%f260, %f226, %f1;
	mul.f32 	%f261, %f260, %f258;
	mul.f32 	%f262, %f259, %f261;
	fma.rn.f32 	%f263, %f248, 0f3DCCCCCD, 0f3F800000;
	fma.rn.f32 	%f316, %f263, %f262, %f316;
	add.f32 	%f317, %f317, %f263;
$L__BB7_32:
	setp.lt.s32 	%p93, %r1, 0;
	add.s32 	%r37, %r22, 1;
	setp.ge.u32 	%p94, %r37, %r24;
	or.pred  	%p95, %p93, %p94;
	@%p95 bra 	$L__BB7_38;
	ld.param.u64 	%rd62, [_Z20convectiveHeatKernelPfPKfS1_PKhf_param_1];
	ld.param.u64 	%rd59, [_Z20convectiveHeatKernelPfPKfS1_PKhf_param_0];
	add.s32 	%r38, %r7, %r23;
	mad.lo.s32 	%r11, %r38, %r4, %r1;
	cvta.to.global.u64 	%rd47, %rd59;
	mul.wide.s32 	%rd48, %r11, 4;
	add.s64 	%rd49, %rd47, %rd48;
	ld.global.f32 	%f265, [%rd49];
	add.s64 	%rd50, %rd2, %rd48;
	ld.global.nc.f32 	%f57, [%rd50];
	mul.lo.s32 	%r39, %r11, 3;
	cvta.to.global.u64 	%rd51, %rd62;
	mul.wide.s32 	%rd52, %r39, 4;
	add.s64 	%rd53, %rd51, %rd52;
	ld.global.nc.f32 	%f266, [%rd53];
	ld.global.nc.f32 	%f267, [%rd53+4];
	ld.global.nc.f32 	%f268, [%rd53+8];
	sub.f32 	%f269, %f3, %f266;
	sub.f32 	%f270, %f4, %f267;
	sub.f32 	%f271, %f5, %f268;
	mul.f32 	%f272, %f270, %f270;
	fma.rn.f32 	%f273, %f269, %f269, %f272;
	fma.rn.f32 	%f58, %f271, %f271, %f273;
	mul.f32 	%f274, %f270, 0f00000000;
	fma.rn.f32 	%f275, %f269, 0f00000000, %f274;
	add.f32 	%f59, %f275, %f271;
	setp.leu.f32 	%p96, %f57, 0f3F800000;
	setp.geu.f32 	%p97, %f265, %f1;
	mov.f32 	%f327, 0f3F800000;
	or.pred  	%p98, %p96, %p97;
	@%p98 bra 	$L__BB7_35;
	mul.f32 	%f276, %f57, 0f3E99999A;
	min.f32 	%f277, %f276, 0f3FC00000;
	add.f32 	%f278, %f277, 0f3F800000;
	setp.gt.f32 	%p99, %f59, 0f00000000;
	fma.rn.f32 	%f279, %f59, 0f3F000000, 0f3F800000;
	selp.f32 	%f280, %f279, 0f3F800000, %p99;
	mul.f32 	%f327, %f278, %f280;
$L__BB7_35:
	setp.gt.f32 	%p101, %f2, 0f40A00000;
	setp.gt.f32 	%p102, %f57, 0f3F000000;
	mul.f32 	%f281, %f57, 0f3E4CCCCD;
	min.f32 	%f282, %f281, 0f3F800000;
	add.f32 	%f283, %f282, 0f3F800000;
	mul.f32 	%f284, %f283, %f327;
	selp.f32 	%f285, %f284, %f327, %p102;
	selp.f32 	%f62, %f285, %f327, %p101;
	ld.global.nc.u8 	%rs21, [%rd7];
	cvt.u16.u8 	%rs22, %rs21;
	setp.eq.s16 	%p103, %rs22, 0;
	mov.pred 	%p113, 0;
	@%p103 bra 	$L__BB7_37;
	ld.param.u64 	%rd65, [_Z20convectiveHeatKernelPfPKfS1_PKhf_param_3];
	cvt.s64.s32 	%rd54, %r11;
	cvta.to.global.u64 	%rd55, %rd65;
	add.s64 	%rd56, %rd55, %rd54;
	ld.global.nc.u8 	%rs23, [%rd56];
	cvt.u16.u8 	%rs24, %rs23;
	setp.eq.s16 	%p113, %rs24, 0;
$L__BB7_37:
	sqrt.rn.f32 	%f286, %f58;
	add.f32 	%f287, %f59, 0f3F800000;
	setp.gt.f32 	%p104, %f59, 0f3DCCCCCD;
	selp.f32 	%f288, %f287, 0f3F800000, %p104;
	mul.f32 	%f289, %f286, 0f3E4CCCCD;
	min.f32 	%f290, %f289, 0f3F800000;
	add.f32 	%f291, %f290, 0f3DCCCCCD;
	mul.f32 	%f292, %f291, %f288;
	setp.gt.f32 	%p105, %f57, 0f3E4CCCCD;
	and.pred  	%p106, %p113, %p105;
	fma.rn.f32 	%f293, %f57, 0f3ECCCCCD, 0f3F800000;
	mul.f32 	%f294, %f293, %f62;
	add.f32 	%f295, %f292, %f292;
	selp.f32 	%f296, %f295, %f292, %p106;
	selp.f32 	%f297, %f294, %f62, %p106;
	sub.f32 	%f298, %f265, %f1;
	mul.f32 	%f299, %f298, %f296;
	mul.f32 	%f300, %f297, %f299;
	fma.rn.f32 	%f301, %f286, 0f3DCCCCCD, 0f3F800000;
	fma.rn.f32 	%f316, %f301, %f300, %f316;
	add.f32 	%f317, %f317, %f301;
$L__BB7_38:
	setp.leu.f32 	%p107, %f317, 0f00000000;
	@%p107 bra 	$L__BB7_40;
	ld.param.f32 	%f311, [_Z20convectiveHeatKernelPfPKfS1_PKhf_param_4];
	div.rn.f32 	%f302, %f316, %f317;
	ld.const.f32 	%f303, [c_ambientTemperature];
	sub.f32 	%f304, %f1, %f303;
	abs.f32 	%f305, %f304;
	mul.f32 	%f306, %f305, 0f3F19999A;
	neg.f32 	%f307, %f306;
	max.f32 	%f308, %f302, %f307;
	min.f32 	%f309, %f308, %f306;
	fma.rn.f32 	%f310, %f311, %f309, %f1;
	st.global.f32 	[%rd5], %f310;
$L__BB7_40:
	ret;

}
	// .globl	_Z13diffuseKernelPKfPfS0_PKhf
.visible .entry _Z13diffuseKernelPKfPfS0_PKhf(
	.param .u64 .ptr .align 1 _Z13diffuseKernelPKfPfS0_PKhf_param_0,
	.param .u64 .ptr .align 1 _Z13diffuseKernelPKfPfS0_PKhf_param_1,
	.param .u64 .ptr .align 1 _Z13diffuseKernelPKfPfS0_PKhf_param_2,
	.param .u64 .ptr .align 1 _Z13diffuseKernelPKfPfS0_PKhf_param_3,
	.param .f32 _Z13diffuseKernelPKfPfS0_PKhf_param_4
)
{
	.reg .pred 	%p<44>;
	.reg .b16 	%rs<37>;
	.reg .b32 	%r<33>;
	.reg .b32 	%f<100>;
	.reg .b64 	%rd<41>;

	ld.param.u64 	%rd7, [_Z13diffuseKernelPKfPfS0_PKhf_param_0];
	ld.param.u64 	%rd6, [_Z13diffuseKernelPKfPfS0_PKhf_param_2];
	ld.param.u64 	%rd8, [_Z13diffuseKernelPKfPfS0_PKhf_param_3];
	ld.param.f32 	%f45, [_Z13diffuseKernelPKfPfS0_PKhf_param_4];
	cvta.to.global.u64 	%rd1, %rd8;
	cvta.to.global.u64 	%rd2, %rd7;
	mov.u32 	%r13, %ctaid.x;
	mov.u32 	%r14, %ntid.x;
	mov.u32 	%r15, %tid.x;
	mad.lo.s32 	%r1, %r13, %r14, %r15;
	mov.u32 	%r16, %ctaid.y;
	mov.u32 	%r17, %ntid.y;
	mov.u32 	%r18, %tid.y;
	mad.lo.s32 	%r19, %r16, %r17, %r18;
	mov.u32 	%r20, %ctaid.z;
	mov.u32 	%r21, %ntid.z;
	mov.u32 	%r22, %tid.z;
	mad.lo.s32 	%r23, %r20, %r21, %r22;
	ld.const.u32 	%r4, [c_GX];
	setp.ge.s32 	%p1, %r1, %r4;
	ld.const.u32 	%r24, [c_GY];
	setp.ge.s32 	%p2, %r19, %r24;
	or.pred  	%p3, %p1, %p2;
	ld.const.u32 	%r25, [c_GZ];
	setp.ge.s32 	%p4, %r23, %r25;
	or.pred  	%p5, %p3, %p4;
	@%p5 bra 	$L__BB8_38;
	cvta.to.global.u64 	%rd9, %rd6;
	mul.lo.s32 	%r7, %r24, %r23;
	add.s32 	%r8, %r7, %r19;
	mad.lo.s32 	%r9, %r8, %r4, %r1;
	cvt.s64.s32 	%rd10, %r9;
	mul.wide.s32 	%rd11, %r9, 4;
	add.s64 	%rd3, %rd2, %rd11;
	ld.global.nc.f32 	%f1, [%rd3];
	ld.const.f32 	%f2, [c_cellSizeX];
	ld.const.f32 	%f3, [c_cellSizeY];
	mul.f32 	%f47, %f2, %f3;
	ld.const.f32 	%f4, [c_cellSizeZ];
	mul.f32 	%f48, %f47, %f4;
	ld.const.f32 	%f49, [c_heatSourceStrength];
	add.s64 	%rd12, %rd9, %rd11;
	ld.global.nc.f32 	%f50, [%rd12];
	mul.f32 	%f51, %f49, %f50;
	mul.f32 	%f52, %f48, 0f4499E400;
	div.rn.f32 	%f5, %f51, %f52;
	add.s64 	%rd4, %rd1, %rd10;
	ld.const.f32 	%f97, [c_thermalDiffusivity];
	mul.f32 	%f7, %f97, 0f42480000;
	mul.f32 	%f8, %f97, 0f41200000;
	setp.lt.s32 	%p6, %r1, 1;
	mov.f32 	%f86, 0f00000000;
	mov.f32 	%f87, %f86;
	@%p6 bra 	$L__BB8_7;
	ld.global.nc.f32 	%f9, [%rd3+-4];
	ld.global.nc.u8 	%rs1, [%rd4];
	cvt.u16.u8 	%rs2, %rs1;
	setp.ne.s16 	%p7, %rs2, 0;
	@%p7 bra 	$L__BB8_4;
	ld.global.nc.u8 	%rs5, [%rd4+-1];
	cvt.u16.u8 	%rs6, %rs5;
	setp.eq.s16 	%p9, %rs6, 0;
	mov.f32 	%f82, %f97;
	@%p9 bra 	$L__BB8_6;
	bra.uni 	$L__BB8_5;
$L__BB8_4:
	ld.global.nc.u8 	%rs3, [%rd4+-1];
	cvt.u16.u8 	%rs4, %rs3;
	setp.ne.s16 	%p8, %rs4, 0;
	mov.f32 	%f82, %f7;
	@%p8 bra 	$L__BB8_6;
$L__BB8_5:
	mov.f32 	%f82, %f8;
$L__BB8_6:
	mul.f32 	%f53, %f2, %f2;
	div.rn.f32 	%f54, %f82, %f53;
	sub.f32 	%f55, %f9, %f1;
	fma.rn.f32 	%f86, %f55, %f54, 0f00000000;
	add.f32 	%f87, %f54, 0f00000000;
$L__BB8_7:
	add.s32 	%r26, %r1, 1;
	setp.lt.s32 	%p10, %r1, -1;
	setp.ge.s32 	%p11, %r26, %r4;
	or.pred  	%p12, %p10, %p11;
	@%p12 bra 	$L__BB8_13;
	ld.global.nc.f32 	%f15, [%rd3+4];
	ld.global.nc.u8 	%rs7, [%rd4];
	cvt.u16.u8 	%rs8, %rs7;
	setp.ne.s16 	%p13, %rs8, 0;
	@%p13 bra 	$L__BB8_10;
	ld.global.nc.u8 	%rs11, [%rd4+1];
	cvt.u16.u8 	%rs12, %rs11;
	setp.eq.s16 	%p15, %rs12, 0;
	mov.f32 	%f85, %f97;
	@%p15 bra 	$L__BB8_12;
	bra.uni 	$L__BB8_11;
$L__BB8_10:
	ld.global.nc.u8 	%rs9, [%rd4+1];
	cvt.u16.u8 	%rs10, %rs9;
	setp.ne.s16 	%p14, %rs10, 0;
	mov.f32 	%f85, %f7;
	@%p14 bra 	$L__BB8_12;
$L__BB8_11:
	mov.f32 	%f85, %f8;
$L__BB8_12:
	mul.f32 	%f56, %f2, %f2;
	div.rn.f32 	%f57, %f85, %f56;
	sub.f32 	%f58, %f15, %f1;
	fma.rn.f32 	%f86, %f58, %f57, %f86;
	add.f32 	%f87, %f87, %f57;
$L__BB8_13:
	setp.lt.s32 	%p16, %r1, 0;
	setp.eq.s32 	%p17, %r19, 0;
	or.pred  	%p18, %p16, %p17;
	setp.gt.u32 	%p19, %r19, %r24;
	or.pred  	%p20, %p18, %p19;
	@%p20 bra 	$L__BB8_19;
	add.s32 	%r27, %r8, -1;
	mad.lo.s32 	%r10, %r27, %r4, %r1;
	mul.wide.s32 	%rd13, %r10, 4;
	add.s64 	%rd14, %rd2, %rd13;
	ld.global.nc.f32 	%f21, [%rd14];
	ld.global.nc.u8 	%rs13, [%rd4];
	cvt.u16.u8 	%rs14, %rs13;
	setp.ne.s16 	%p21, %rs14, 0;
	@%p21 bra 	$L__BB8_16;
	cvt.s64.s32 	%rd17, %r10;
	add.s64 	%rd18, %rd1, %rd17;
	ld.global.nc.u8 	%rs17, [%rd18];
	cvt.u16.u8 	%rs18, %rs17;
	setp.eq.s16 	%p23, %rs18, 0;
	mov.f32 	%f88, %f97;
	@%p23 bra 	$L__BB8_18;
	bra.uni 	$L__BB8_17;
$L__BB8_16:
	cvt.s64.s32 	%rd15, %r10;
	add.s64 	%rd16, %rd1, %rd15;
	ld.global.nc.u8 	%rs15, [%rd16];
	cvt.u16.u8 	%rs16, %rs15;
	setp.ne.s16 	%p22, %rs16, 0;
	mov.f32 	%f88, %f7;
	@%p22 bra 	$L__BB8_18;
$L__BB8_17:
	mov.f32 	%f88, %f8;
$L__BB8_18:
	mul.f32 	%f59, %f3, %f3;
	div.rn.f32 	%f60, %f88, %f59;
	sub.f32 	%f61, %f21, %f1;
	fma.rn.f32 	%f86, %f61, %f60, %f86;
	add.f32 	%f87, %f87, %f60;
$L__BB8_19:
	add.s32 	%r28, %r19, 1;
	setp.ge.u32 	%p25, %r28, %r24;
	or.pred  	%p26, %p16, %p25;
	@%p26 bra 	$L__BB8_25;
	mul.wide.s32 	%rd19, %r4, 4;
	add.s64 	%rd20, %rd3, %rd19;
	ld.global.nc.f32 	%f27, [%rd20];
	ld.global.nc.u8 	%rs19, [%rd4];
	cvt.u16.u8 	%rs20, %rs19;
	setp.ne.s16 	%p27, %rs20, 0;
	@%p27 bra 	$L__BB8_22;
	cvt.s64.s32 	%rd23, %r4;
	add.s64 	%rd24, %rd4, %rd23;
	ld.global.nc.u8 	%rs23, [%rd24];
	cvt.u16.u8 	%rs24, %rs23;
	setp.eq.s16 	%p29, %rs24, 0;
	mov.f32 	%f91, %f97;
	@%p29 bra 	$L__BB8_24;
	bra.uni 	$L__BB8_23;
$L__BB8_22:
	cvt.s64.s32 	%rd21, %r4;
	add.s64 	%rd22, %rd4, %rd21;
	ld.global.nc.u8 	%rs21, [%rd22];
	cvt.u16.u8 	%rs22, %rs21;
	setp.ne.s16 	%p28, %rs22, 0;
	mov.f32 	%f91, %f7;
	@%p28 bra 	$L__BB8_24;
$L__BB8_23:
	mov.f32 	%f91, %f8;
$L__BB8_24:
	mul.f32 	%f62, %f3, %f3;
	div.rn.f32 	%f63, %f91, %f62;
	sub.f32 	%f64, %f27, %f1;
	fma.rn.f32 	%f86, %f64, %f63, %f86;
	add.f32 	%f87, %f87, %f63;
$L__BB8_25:
	setp.lt.s32 	%p30, %r1, 0;
	setp.eq.s32 	%p31, %r23, 0;
	or.pred  	%p32, %p30, %p31;
	setp.gt.u32 	%p33, %r23, %r25;
	or.pred  	%p34, %p32, %p33;
	@%p34 bra 	$L__BB8_31;
	sub.s32 	%r29, %r7, %r24;
	add.s32 	%r30, %r29, %r19;
	mad.lo.s32 	%r11, %r30, %r4, %r1;
	mul.wide.s32 	%rd25, %r11, 4;
	add.s64 	%rd26, %rd2, %rd25;
	ld.global.nc.f32 	%f33, [%rd26];
	ld.global.nc.u8 	%rs25, [%rd4];
	cvt.u16.u8 	%rs26, %rs25;
	setp.ne.s16 	%p35, %rs26, 0;
	@%p35 bra 	$L__BB8_28;
	cvt.s64.s32 	%rd29, %r11;
	add.s64 	%rd30, %rd1, %rd29;
	ld.global.nc.u8 	%rs29, [%rd30];
	cvt.u16.u8 	%rs30, %rs29;
	setp.eq.s16 	%p37, %rs30, 0;
	mov.f32 	%f94, %f97;
	@%p37 bra 	$L__BB8_30;
	bra.uni 	$L__BB8_29;
$L__BB8_28:
	cvt.s64.s32 	%rd27, %r11;
	add.s64 	%rd28, %rd1, %rd27;
	ld.global.nc.u8 	%rs27, [%rd28];
	cvt.u16.u8 	%rs28, %rs27;
	setp.ne.s16 	%p36, %rs28, 0;
	mov.f32 	%f94, %f7;
	@%p36 bra 	$L__BB8_30;
$L__BB8_29:
	mov.f32 	%f94, %f8;
$L__BB8_30:
	mul.f32 	%f65, %f4, %f4;
	div.rn.f32 	%f66, %f94, %f65;
	sub.f32 	%f67, %f33, %f1;
	fma.rn.f32 	%f86, %f67, %f66, %f86;
	add.f32 	%f87, %f87, %f66;
$L__BB8_31:
	setp.lt.s32 	%p38, %r1, 0;
	add.s32 	%r31, %r23, 1;
	setp.ge.u32 	%p39, %r31, %r25;
	or.pred  	%p40, %p38, %p39;
	@%p40 bra 	$L__BB8_37;
	add.s32 	%r32, %r8, %r24;
	mad.lo.s32 	%r12, %r32, %r4, %r1;
	mul.wide.s32 	%rd31, %r12, 4;
	add.s64 	%rd32, %rd2, %rd31;
	ld.global.nc.f32 	%f39, [%rd32];
	ld.global.nc.u8 	%rs31, [%rd4];
	cvt.u16.u8 	%rs32, %rs31;
	setp.ne.s16 	%p41, %rs32, 0;
	@%p41 bra 	$L__BB8_34;
	cvt.s64.s32 	%rd35, %r12;
	add.s64 	%rd36, %rd1, %rd35;
	ld.global.nc.u8 	%rs35, [%rd36];
	cvt.u16.u8 	%rs36, %rs35;
	setp.eq.s16 	%p43, %rs36, 0;
	@%p43 bra 	$L__BB8_36;
	bra.uni 	$L__BB8_35;
$L__BB8_34:
	cvt.s64.s32 	%rd33, %r12;
	add.s64 	%rd34, %rd1, %rd33;
	ld.global.nc.u8 	%rs33, [%rd34];
	cvt.u16.u8 	%rs34, %rs33;
	setp.ne.s16 	%p42, %rs34, 0;
	mov.f32 	%f97, %f7;
	@%p42 bra 	$L__BB8_36;
$L__BB8_35:
	mov.f32 	%f97, %f8;
$L__BB8_36:
	mul.f32 	%f68, %f4, %f4;
	div.rn.f32 	%f69, %f97, %f68;
	sub.f32 	%f70, %f39, %f1;
	fma.rn.f32 	%f86, %f70, %f69, %f86;
	add.f32 	%f87, %f87, %f69;
$L__BB8_37:
	ld.param.u64 	%rd40, [_Z13diffuseKernelPKfPfS0_PKhf_param_1];
	mul.f32 	%f71, %f45, %f87;
	div.rn.f32 	%f72, %f86, %f87;
	fma.rn.f32 	%f73, %f71, %f72, %f1;
	add.f32 	%f74, %f5, %f73;
	add.f32 	%f75, %f71, 0f3F800000;
	div.rn.f32 	%f76, %f74, %f75;
	ld.const.f32 	%f77, [c_ambientTemperature];
	add.f32 	%f78, %f77, 0fC1200000;
	max.f32 	%f79, %f76, %f78;
	add.f32 	%f80, %f77, 0f43480000;
	min.f32 	%f81, %f79, %f80;
	cvta.to.global.u64 	%rd37, %rd40;
	mul.wide.s32 	%rd38, %r9, 4;
	add.s64 	%rd39, %rd37, %rd38;
	st.global.f32 	[%rd39], %f81;
$L__BB8_38:
	ret;

}
	// .globl	_Z21updateFanAccessKernelPhPK6float3PKhi
.visible .entry _Z21updateFanAccessKernelPhPK6float3PKhi(
	.param .u64 .ptr .align 1 _Z21updateFanAccessKernelPhPK6float3PKhi_param_0,
	.param .u64 .ptr .align 1 _Z21updateFanAccessKernelPhPK6float3PKhi_param_1,
	.param .u64 .ptr .align 1 _Z21updateFanAccessKernelPhPK6float3PKhi_param_2,
	.param .u32 _Z21updateFanAccessKernelPhPK6float3PKhi_param_3
)
{
	.reg .pred 	%p<40>;
	.reg .b16 	%rs<23>;
	.reg .b32 	%r<117>;
	.reg .b32 	%f<51>;
	.reg .b64 	%rd<50>;

	ld.param.u64 	%rd3, [_Z21updateFanAccessKernelPhPK6float3PKhi_param_0];
	ld.param.u64 	%rd5, [_Z21updateFanAccessKernelPhPK6float3PKhi_param_2];
	ld.param.u32 	%r54, [_Z21updateFanAccessKernelPhPK6float3PKhi_param_3];
	cvta.to.global.u64 	%rd1, %rd3;
	cvta.to.global.u64 	%rd2, %rd5;
	mov.u32 	%r55, %ctaid.x;
	mov.u32 	%r56, %ntid.x;
	mov.u32 	%r57, %tid.x;
	mad.lo.s32 	%r1, %r55, %r56, %r57;
	mov.u32 	%r58, %ctaid.y;
	mov.u32 	%r59, %ntid.y;
	mov.u32 	%r60, %tid.y;
	mad.lo.s32 	%r61, %r58, %r59, %r60;
	mov.u32 	%r62, %ctaid.z;
	mov.u32 	%r63, %ntid.z;
	mul.lo.s32 	%r3, %r62, %r63;
	mov.u32 	%r4, %tid.z;
	add.s32 	%r64, %r3, %r4;
	ld.const.u32 	%r6, [c_GX];
	setp.ge.s32 	%p3, %r1, %r6;
	ld.const.u32 	%r65, [c_GY];
	setp.ge.s32 	%p4, %r61, %r65;
	or.pred  	%p5, %p3, %p4;
	ld.const.u32 	%r66, [c_GZ];
	setp.ge.s32 	%p6, %r64, %r66;
	or.pred  	%p7, %p5, %p6;
	@%p7 bra 	$L__BB9_26;
	mad.lo.s32 	%r67, %r65, %r64, %r61;
	mad.lo.s32 	%r9, %r67, %r6, %r1;
	mul.lo.s32 	%r68, %r65, %r6;
	mul.lo.s32 	%r10, %r68, %r66;
	cvt.s64.s32 	%rd6, %r9;
	add.s64 	%rd7, %rd2, %rd6;
	ld.global.nc.u8 	%rs6, [%rd7];
	cvt.u16.u8 	%rs7, %rs6;
	setp.eq.s16 	%p8, %rs7, 0;
	@%p8 bra 	$L__BB9_14;
	setp.lt.s32 	%p9, %r54, 1;
	@%p9 bra 	$L__BB9_26;
	and.b32  	%r11, %r54, 7;
	setp.lt.u32 	%p10, %r54, 8;
	mov.b32 	%r115, 0;
	@%p10 bra 	$L__BB9_6;
	and.b32  	%r115, %r54, 2147483640;
	neg.s32 	%r111, %r115;
	add.s32 	%r70, %r4, %r66;
	add.s32 	%r71, %r70, %r3;
	mad.lo.s32 	%r72, %r65, %r71, %r61;
	mad.lo.s32 	%r110, %r6, %r72, %r1;
	shl.b32 	%r15, %r10, 3;
	shl.b32 	%r73, %r66, 1;
	add.s32 	%r74, %r64, %r73;
	mad.lo.s32 	%r75, %r65, %r74, %r61;
	mad.lo.s32 	%r109, %r6, %r75, %r1;
	mad.lo.s32 	%r76, %r66, 3, %r64;
	mad.lo.s32 	%r77, %r65, %r76, %r61;
	mad.lo.s32 	%r108, %r6, %r77, %r1;
	shl.b32 	%r78, %r66, 2;
	add.s32 	%r79, %r64, %r78;
	mad.lo.s32 	%r80, %r65, %r79, %r61;
	mad.lo.s32 	%r107, %r6, %r80, %r1;
	mad.lo.s32 	%r81, %r66, 5, %r64;
	mad.lo.s32 	%r82, %r65, %r81, %r61;
	mad.lo.s32 	%r106, %r6, %r82, %r1;
	mad.lo.s32 	%r83, %r66, 6, %r64;
	mad.lo.s32 	%r84, %r65, %r83, %r61;
	mad.lo.s32 	%r105, %r6, %r84, %r1;
	mad.lo.s32 	%r85, %r66, 7, %r64;
	mad.lo.s32 	%r86, %r65, %r85, %r61;
	mad.lo.s32 	%r104, %r6, %r86, %r1;
	mov.u32 	%r103, %r9;
$L__BB9_5:
	.pragma "nounroll";
	cvt.s64.s32 	%rd8, %r103;
	add.s64 	%rd9, %rd1, %rd8;
	mov.b16 	%rs8, 0;
	st.global.u8 	[%rd9], %rs8;
	cvt.s64.s32 	%rd10, %r110;
	add.s64 	%rd11, %rd1, %rd10;
	st.global.u8 	[%rd11], %rs8;
	cvt.s64.s32 	%rd12, %r109;
	add.s64 	%rd13, %rd1, %rd12;
	st.global.u8 	[%rd13], %rs8;
	cvt.s64.s32 	%rd14, %r108;
	add.s64 	%rd15, %rd1, %rd14;
	st.global.u8 	[%rd15], %rs8;
	cvt.s64.s32 	%rd16, %r107;
	add.s64 	%rd17, %rd1, %rd16;
	st.global.u8 	[%rd17], %rs8;
	cvt.s64.s32 	%rd18, %r106;
	add.s64 	%rd19, %rd1, %rd18;
	st.global.u8 	[%rd19], %rs8;
	cvt.s64.s32 	%rd20, %r105;
	add.s64 	%rd21, %rd1, %rd20;
	st.global.u8 	[%rd21], %rs8;
	cvt.s64.s32 	%rd22, %r104;
	add.s64 	%rd23, %rd1, %rd22;
	st.global.u8 	[%rd23], %rs8;
	add.s32 	%r111, %r111, 8;
	add.s32 	%r110, %r110, %r15;
	add.s32 	%r109, %r109, %r15;
	add.s32 	%r108, %r108, %r15;
	add.s32 	%r107, %r107, %r15;
	add.s32 	%r106, %r106, %r15;
	add.s32 	%r105, %r105, %r15;
	add.s32 	%r104, %r104, %r15;
	add.s32 	%r103, %r103, %r15;
	setp.eq.s32 	%p11, %r111, 0;
	@%p11 bra 	$L__BB9_6;
	bra.uni 	$L__BB9_5;
$L__BB9_6:
	setp.eq.s32 	%p12, %r11, 0;
	@%p12 bra 	$L__BB9_26;
	and.b32  	%r49, %r54, 3;
	setp.lt.u32 	%p13, %r11, 4;
	@%p13 bra 	$L__BB9_9;
	mad.lo.s32 	%r87, %r115, %r10, %r9;
	cvt.s64.s32 	%rd24, %r87;
	add.s64 	%rd25, %rd1, %rd24;
	mov.b16 	%rs9, 0;
	st.global.u8 	[%rd25], %rs9;
	add.s32 	%r88, %r87, %r10;
	cvt.s64.s32 	%rd26, %r88;
	add.s64 	%rd27, %rd1, %rd26;
	st.global.u8 	[%rd27], %rs9;
	add.s32 	%r89, %r88, %r10;
	cvt.s64.s32 	%rd28, %r89;
	add.s64 	%rd29, %rd1, %rd28;
	st.global.u8 	[%rd29], %rs9;
	add.s32 	%r90, %r89, %r10;
	cvt.s64.s32 	%rd30, %r90;
	add.s64 	%rd31, %rd1, %rd30;
	st.global.u8 	[%rd31], %rs9;
	add.s32 	%r115, %r115, 4;
$L__BB9_9:
	setp.eq.s32 	%p14, %r49, 0;
	@%p14 bra 	$L__BB9_26;
	setp.eq.s32 	%p15, %r49, 1;
	@%p15 bra 	$L__BB9_12;
	mad.lo.s32 	%r91, %r115, %r10, %r9;
	cvt.s64.s32 	%rd32, %r91;
	add.s64 	%rd33, %rd1, %rd32;
	mov.b16 	%rs10, 0;
	st.global.u8 	[%rd33], %rs10;
	add.s32 	%r92, %r91, %r10;
	cvt.s64.s32 	%rd34, %r92;
	add.s64 	%rd35, %rd1, %rd34;
	st.global.u8 	[%rd35], %rs10;
	add.s32 	%r115, %r115, 2;
$L__BB9_12:
	and.b32  	%r93, %r54, 1;
	setp.eq.b32 	%p16, %r93, 1;
	not.pred 	%p17, %p16;
	@%p17 bra 	$L__BB9_26;
	mad.lo.s32 	%r94, %r115, %r10, %r9;
	cvt.s64.s32 	%rd36, %r94;
	add.s64 	%rd37, %rd1, %rd36;
	mov.b16 	%rs11, 0;
	st.global.u8 	[%rd37], %rs11;
	bra.uni 	$L__BB9_26;
$L__BB9_14:
	ld.const.f32 	%f1, [c_cellSizeX];
	ld.const.f32 	%f2, [c_worldMinX];
	ld.const.f32 	%f3, [c_cellSizeY];
	ld.const.f32 	%f4, [c_worldMinY];
	ld.const.f32 	%f5, [c_cellSizeZ];
	ld.const.f32 	%f6, [c_worldMinZ];
	setp.lt.s32 	%p18, %r54, 1;
	@%p18 bra 	$L__BB9_26;
	max.f32 	%f20, %f3, %f5;
	max.f32 	%f7, %f1, %f20;
	min.f32 	%f21, %f3, %f5;
	min.f32 	%f22, %f1, %f21;
	mul.f32 	%f8, %f22, 0f3F000000;
	mov.b32 	%r112, 0;
$L__BB9_16:
	ld.param.u64 	%rd48, [_Z21updateFanAccessKernelPhPK6float3PKhi_param_1];
	cvta.to.global.u64 	%rd38, %rd48;
	mul.wide.u32 	%rd39, %r112, 12;
	add.s64 	%rd40, %rd38, %rd39;
	ld.global.nc.f32 	%f9, [%rd40];
	ld.global.nc.f32 	%f10, [%rd40+4];
	ld.global.nc.f32 	%f11, [%rd40+8];
	cvt.rn.f32.s32 	%f23, %r1;
	add.f32 	%f24, %f23, 0f3F000000;
	fma.rn.f32 	%f25, %f24, %f1, %f2;
	sub.f32 	%f12, %f25, %f9;
	cvt.rn.f32.u32 	%f26, %r61;
	add.f32 	%f27, %f26, 0f3F000000;
	fma.rn.f32 	%f28, %f27, %f3, %f4;
	sub.f32 	%f13, %f28, %f10;
	cvt.rn.f32.u32 	%f29, %r64;
	add.f32 	%f30, %f29, 0f3F000000;
	fma.rn.f32 	%f31, %f30, %f5, %f6;
	sub.f32 	%f14, %f31, %f11;
	mul.f32 	%f32, %f13, %f13;
	fma.rn.f32 	%f33, %f12, %f12, %f32;
	fma.rn.f32 	%f34, %f14, %f14, %f33;
	sqrt.rn.f32 	%f15, %f34;
	setp.lt.f32 	%p19, %f15, %f7;
	mov.b16 	%rs22, 1;
	@%p19 bra 	$L__BB9_25;
	div.rn.f32 	%f35, %f15, %f8;
	cvt.rzi.s32.f32 	%r41, %f35;
	div.rn.f32 	%f16, %f12, %f15;
	div.rn.f32 	%f17, %f13, %f15;
	div.rn.f32 	%f18, %f14, %f15;
	setp.lt.s32 	%p21, %r41, 2;
	mov.pred 	%p39, -1;
	@%p21 bra 	$L__BB9_24;
	cvt.rn.f32.s32 	%f36, %r41;
	div.rn.f32 	%f19, %f15, %f36;
	mov.b16 	%rs21, 0;
	mov.b32 	%r113, 1;
$L__BB9_19:
	cvt.rn.f32.u32 	%f37, %r113;
	mul.f32 	%f38, %f19, %f37;
	fma.rn.f32 	%f39, %f16, %f38, %f9;
	fma.rn.f32 	%f40, %f17, %f38, %f10;
	fma.rn.f32 	%f41, %f18, %f38, %f11;
	sub.f32 	%f42, %f39, %f2;
	div.rn.f32 	%f43, %f42, %f1;
	cvt.rmi.f32.f32 	%f44, %f43;
	cvt.rzi.s32.f32 	%r43, %f44;
	sub.f32 	%f45, %f40, %f4;
	div.rn.f32 	%f46, %f45, %f3;
	cvt.rmi.f32.f32 	%f47, %f46;
	cvt.rzi.s32.f32 	%r97, %f47;
	sub.f32 	%f48, %f41, %f6;
	div.rn.f32 	%f49, %f48, %f5;
	cvt.rmi.f32.f32 	%f50, %f49;
	cvt.rzi.s32.f32 	%r98, %f50;
	or.b32  	%r99, %r43, %r97;
	setp.ge.s32 	%p22, %r43, %r6;
	setp.lt.s32 	%p23, %r99, 0;
	setp.ge.s32 	%p24, %r97, %r65;
	or.pred  	%p25, %p22, %p24;
	or.pred  	%p26, %p25, %p23;
	setp.lt.s32 	%p27, %r98, 0;
	or.pred  	%p28, %p26, %p27;
	setp.ge.s32 	%p29, %r98, %r66;
	or.pred  	%p30, %p28, %p29;
	mov.b16 	%rs20, 1;
	@%p30 bra 	$L__BB9_22;
	setp.eq.s32 	%p31, %r43, %r1;
	setp.eq.s32 	%p32, %r97, %r61;
	and.pred  	%p33, %p31, %p32;
	setp.eq.s32 	%p34, %r98, %r64;
	and.pred  	%p35, %p33, %p34;
	@%p35 bra 	$L__BB9_23;
	ld.param.u64 	%rd49, [_Z21updateFanAccessKernelPhPK6float3PKhi_param_2];
	mad.lo.s32 	%r100, %r65, %r98, %r97;
	mad.lo.s32 	%r101, %r100, %r6, %r43;
	cvt.s64.s32 	%rd41, %r101;
	cvta.to.global.u64 	%rd42, %rd49;
	add.s64 	%rd43, %rd42, %rd41;
	ld.global.nc.u8 	%rs16, [%rd43];
	cvt.u16.u8 	%rs17, %rs16;
	setp.ne.s16 	%p36, %rs17, 0;
	mov.b16 	%rs15, 1;
	mov.u16 	%rs20, %rs21;
	mov.u16 	%rs21, %rs15;
	@%p36 bra 	$L__BB9_23;
$L__BB9_22:
	add.s32 	%r113, %r113, 1;
	setp.ne.s32 	%p37, %r113, %r41;
	mov.u16 	%rs21, %rs20;
	@%p37 bra 	$L__BB9_19;
$L__BB9_23:
	and.b16  	%rs18, %rs21, 255;
	setp.eq.s16 	%p39, %rs18, 0;
$L__BB9_24:
	selp.u16 	%rs22, 1, 0, %p39;
$L__BB9_25:
	ld.param.u64 	%rd47, [_Z21updateFanAccessKernelPhPK6float3PKhi_param_0];
	mad.lo.s32 	%r102, %r112, %r10, %r9;
	cvt.s64.s32 	%rd44, %r102;
	cvta.to.global.u64 	%rd45, %rd47;
	add.s64 	%rd46, %rd45, %rd44;
	st.global.u8 	[%rd46], %rs22;
	add.s32 	%r112, %r112, 1;
	setp.eq.s32 	%p38, %r112, %r54;
	@%p38 bra 	$L__BB9_26;
	bra.uni 	$L__BB9_16;
$L__BB9_26:
	ret;

}
	// .globl	_Z20velocityUpdateKernelPKfPfS0_PKhPK6float3S6_S3_if
.visible .entry _Z20velocityUpdateKernelPKfPfS0_PKhPK6float3S6_S3_if(
	.param .u64 .ptr .align 1 _Z20velocityUpdateKernelPKfPfS0_PKhPK6float3S6_S3_if_param_0,
	.param .u64 .ptr .align 1 _Z20velocityUpdateKernelPKfPfS0_PKhPK6float3S6_S3_if_param_1,
	.param .u64 .ptr .align 1 _Z20velocityUpdateKernelPKfPfS0_PKhPK6float3S6_S3_if_param_2,
	.param .u64 .ptr .align 1 _Z20velocityUpdateKernelPKfPfS0_PKhPK6float3S6_S3_if_param_3,
	.param .u64 .ptr .align 1 _Z20velocityUpdateKernelPKfPfS0_PKhPK6float3S6_S3_if_param_4,
	.param .u64 .ptr .align 1 _Z20velocityUpdateKernelPKfPfS0_PKhPK6float3S6_S3_if_param_5,
	.param .u64 .ptr .align 1 _Z20velocityUpdateKernelPKfPfS0_PKhPK6float3S6_S3_if_param_6,
	.param .u32 _Z20velocityUpdateKernelPKfPfS0_PKhPK6float3S6_S3_if_param_7,
	.param .f32 _Z20velocityUpdateKernelPKfPfS0_PKhPK6float3S6_S3_if_param_8
)
{
	.reg .pred 	%p<194>;
	.reg .b16 	%rs<101>;
	.reg .b32 	%r<242>;
	.reg .b32 	%f<639>;
	.reg .b64 	%rd<111>;

	ld.param.u64 	%rd34, [_Z20velocityUpdateKernelPKfPfS0_PKhPK6float3S6_S3_if_param_0];
	ld.param.u64 	%rd29, [_Z20velocityUpdateKernelPKfPfS0_PKhPK6float3S6_S3_if_param_1];
	ld.param.u64 	%rd35, [_Z20velocityUpdateKernelPKfPfS0_PKhPK6float3S6_S3_if_param_3];
	ld.param.f32 	%f275, [_Z20velocityUpdateKernelPKfPfS0_PKhPK6float3S6_S3_if_param_8];
	cvta.to.global.u64 	%rd1, %rd34;
	cvta.to.global.u64 	%rd2, %rd29;
	cvta.to.global.u64 	%rd3, %rd35;
	mov.u32 	%r109, %ctaid.x;
	mov.u32 	%r110, %ntid.x;
	mov.u32 	%r111, %tid.x;
	mad.lo.s32 	%r1, %r109, %r110, %r111;
	mov.u32 	%r112, %ctaid.y;
	mov.u32 	%r113, %ntid.y;
	mov.u32 	%r114, %tid.y;
	mad.lo.s32 	%r115, %r112, %r113, %r114;
	mov.u32 	%r116, %ctaid.z;
	mov.u32 	%r117, %ntid.z;
	mov.u32 	%r118, %tid.z;
	mad.lo.s32 	%r119, %r116, %r117, %r118;
	ld.const.u32 	%r4, [c_GX];
	setp.ge.s32 	%p27, %r1, %r4;
	ld.const.u32 	%r120, [c_GY];
	setp.ge.s32 	%p28, %r115, %r120;
	or.pred  	%p29, %p27, %p28;
	ld.const.u32 	%r121, [c_GZ];
	setp.ge.s32 	%p30, %r119, %r121;
	or.pred  	%p31, %p29, %p30;
	@%p31 bra 	$L__BB10_168;
	mul.lo.s32 	%r7, %r120, %r119;
	add.s32 	%r8, %r7, %r115;
	mad.lo.s32 	%r9, %r8, %r4, %r1;
	cvt.s64.s32 	%rd36, %r9;
	add.s64 	%rd4, %rd3, %rd36;
	ld.global.nc.u8 	%rs1, [%rd4];
	cvt.u16.u8 	%rs2, %rs1;
	setp.eq.s16 	%p32, %rs2, 0;
	@%p32 bra 	$L__BB10_3;
	mul.lo.s32 	%r122, %r9, 3;
	mul.wide.s32 	%rd37, %r122, 4;
	add.s64 	%rd38, %rd2, %rd37;
	mov.b32 	%r123, 0;
	st.global.u32 	[%rd38], %r123;
	st.global.u32 	[%rd38+4], %r123;
	st.global.u32 	[%rd38+8], %r123;
	bra.uni 	$L__BB10_168;
$L__BB10_3:
	mul.lo.s32 	%r10, %r9, 3;
	mul.wide.s32 	%rd39, %r10, 4;
	add.s64 	%rd40, %rd1, %rd39;
	ld.global.nc.f32 	%f1, [%rd40];
	ld.global.nc.f32 	%f2, [%rd40+4];
	ld.global.nc.f32 	%f3, [%rd40+8];
	sub.s32 	%r127, %r7, %r120;
	add.s32 	%r128, %r127, %r115;
	add.s32 	%r129, %r128, -1;
	add.s32 	%r130, %r8, -1;
	add.s32 	%r131, %r130, %r120;
	mul.lo.s32 	%r132, %r128, %r4;
	add.s32 	%r133, %r8, %r120;
	add.s32 	%r134, %r132, %r4;
	mad.lo.s32 	%r135, %r4, %r8, %r4;
	add.s32 	%r136, %r131, 2;
	mad.lo.s32 	%r137, %r136, %r4, %r1;
	add.s32 	%r217, %r137, -1;
	add.s32 	%r138, %r1, %r135;
	add.s32 	%r216, %r138, -1;
	add.s32 	%r139, %r1, %r134;
	add.s32 	%r215, %r139, -1;
	mad.lo.s32 	%r140, %r133, %r4, %r1;
	add.s32 	%r214, %r140, -1;
	add.s32 	%r15, %r1, %r132;
	add.s32 	%r213, %r15, -1;
	mad.lo.s32 	%r141, %r131, %r4, %r1;
	add.s32 	%r212, %r141, -1;
	mad.lo.s32 	%r18, %r130, %r4, %r1;
	add.s32 	%r211, %r18, -1;
	mad.lo.s32 	%r142, %r129, %r4, %r1;
	add.s32 	%r210, %r142, -1;
	mov.f32 	%f529, 0f00000000;
	mov.b32 	%r221, 0;
	mov.b32 	%r218, -1;
	mov.b32 	%r208, -3;
	mov.u32 	%r209, %r1;
$L__BB10_4:
	setp.gt.u32 	%p33, %r119, %r121;
	setp.eq.s32 	%p34, %r119, 0;
	setp.le.u32 	%p35, %r115, %r120;
	setp.ne.s32 	%p36, %r115, 0;
	cvt.s64.s32 	%rd41, %r218;
	add.s64 	%rd5, %rd4, %rd41;
	cvt.s64.s32 	%rd42, %r213;
	add.s64 	%rd6, %rd3, %rd42;
	cvt.s64.s32 	%rd43, %r212;
	add.s64 	%rd7, %rd3, %rd43;
	cvt.s64.s32 	%rd44, %r211;
	add.s64 	%rd8, %rd3, %rd44;
	cvt.s64.s32 	%rd45, %r210;
	add.s64 	%rd9, %rd3, %rd45;
	add.s32 	%r143, %r208, 2;
	add.s32 	%r144, %r209, -1;
	setp.gt.s32 	%p37, %r144, -1;
	setp.lt.s32 	%p38, %r144, %r4;
	and.pred  	%p1, %p37, %p38;
	mul.lo.s32 	%r33, %r143, %r143;
	and.pred  	%p39, %p1, %p36;
	add.s32 	%r34, %r33, 1;
	and.pred  	%p2, %p39, %p35;
	not.pred 	%p40, %p2;
	or.pred  	%p41, %p40, %p34;
	or.pred  	%p42, %p41, %p33;
	@%p42 bra 	$L__BB10_7;
	ld.global.nc.u8 	%rs3, [%rd9];
	cvt.u16.u8 	%rs4, %rs3;
	setp.eq.s16 	%p43, %rs4, 0;
	@%p43 bra 	$L__BB10_7;
	add.s32 	%r145, %r33, 2;
	cvt.rn.f32.u32 	%f277, %r145;
	sqrt.rn.f32 	%f278, %f277;
	add.f32 	%f279, %f278, 0f3DCCCCCD;
	rcp.rn.f32 	%f280, %f279;
	add.f32 	%f529, %f529, %f280;
	add.s32 	%r221, %r221, 1;
$L__BB10_7:
	add.s32 	%r146, %r119, 1;
	setp.lt.u32 	%p3, %r146, %r121;
	mov.pred 	%p188, 0;
	@%p40 bra 	$L__BB10_10;
	ld.global.nc.u8 	%rs5, [%rd8];
	cvt.u16.u8 	%rs6, %rs5;
	setp.eq.s16 	%p46, %rs6, 0;
	mov.pred 	%p188, %p3;
	@%p46 bra 	$L__BB10_10;
	cvt.rn.f32.u32 	%f281, %r34;
	sqrt.rn.f32 	%f282, %f281;
	add.f32 	%f283, %f282, 0f3DCCCCCD;
	rcp.rn.f32 	%f284, %f283;
	add.f32 	%f529, %f529, %f284;
	add.s32 	%r221, %r221, 1;
$L__BB10_10:
	not.pred 	%p47, %p188;
	@%p47 bra 	$L__BB10_13;
	ld.global.nc.u8 	%rs7, [%rd7];
	cvt.u16.u8 	%rs8, %rs7;
	setp.eq.s16 	%p48, %rs8, 0;
	@%p48 bra 	$L__BB10_13;
	add.s32 	%r147, %r33, 2;
	cvt.rn.f32.u32 	%f285, %r147;
	sqrt.rn.f32 	%f286, %f285;
	add.f32 	%f287, %f286, 0f3DCCCCCD;
	rcp.rn.f32 	%f288, %f287;
	add.f32 	%f529, %f529, %f288;
	add.s32 	%r221, %r221, 1;
$L__BB10_13:
	not.pred 	%p51, %p1;
	or.pred  	%p52, %p51, %p34;
	or.pred  	%p53, %p52, %p33;
	@%p53 bra 	$L__BB10_16;
	ld.global.nc.u8 	%rs9, [%rd6];
	cvt.u16.u8 	%rs10, %rs9;
	setp.eq.s16 	%p54, %rs10, 0;
	@%p54 bra 	$L__BB10_16;
	cvt.rn.f32.u32 	%f289, %r34;
	sqrt.rn.f32 	%f290, %f289;
	add.f32 	%f291, %f290, 0f3DCCCCCD;
	rcp.rn.f32 	%f292, %f291;
	add.f32 	%f529, %f529, %f292;
	add.s32 	%r221, %r221, 1;
$L__BB10_16:
	mov.pred 	%p189, 0;
	@%p51 bra 	$L__BB10_19;
	ld.global.nc.u8 	%rs11, [%rd5];
	cvt.u16.u8 	%rs12, %rs11;
	setp.eq.s16 	%p57, %rs12, 0;
	mov.pred 	%p189, %p3;
	@%p57 bra 	$L__BB10_19;
	cvt.rn.f32.u32 	%f293, %r33;
	sqrt.rn.f32 	%f294, %f293;
	add.f32 	%f295, %f294, 0f3DCCCCCD;
	rcp.rn.f32 	%f296, %f295;
	add.f32 	%f529, %f529, %f296;
	add.s32 	%r221, %r221, 1;
$L__BB10_19:
	not.pred 	%p58, %p189;
	@%p58 bra 	$L__BB10_22;
	cvt.s64.s32 	%rd46, %r214;
	add.s64 	%rd47, %rd3, %rd46;
	ld.global.nc.u8 	%rs13, [%rd47];
	cvt.u16.u8 	%rs14, %rs13;
	setp.eq.s16 	%p59, %rs14, 0;
	@%p59 bra 	$L__BB10_22;
	cvt.rn.f32.u32 	%f297, %r34;
	sqrt.rn.f32 	%f298, %f297;
	add.f32 	%f299, %f298, 0f3DCCCCCD;
	rcp.rn.f32 	%f300, %f299;
	add.f32 	%f529, %f529, %f300;
	add.s32 	%r221, %r221, 1;
$L__BB10_22:
	add.s32 	%r148, %r115, 1;
	setp.lt.u32 	%p60, %r148, %r120;
	setp.gt.u32 	%p61, %r119, %r121;
	setp.eq.s32 	%p62, %r119, 0;
	and.pred  	%p6, %p1, %p60;
	not.pred 	%p63, %p6;
	or.pred  	%p64, %p63, %p62;
	or.pred  	%p65, %p64, %p61;
	@%p65 bra 	$L__BB10_25;
	cvt.s64.s32 	%rd48, %r215;
	add.s64 	%rd49, %rd3, %rd48;
	ld.global.nc.u8 	%rs15, [%rd49];
	cvt.u16.u8 	%rs16, %rs15;
	setp.eq.s16 	%p66, %rs16, 0;
	@%p66 bra 	$L__BB10_25;
	add.s32 	%r149, %r33, 2;
	cvt.rn.f32.u32 	%f301, %r149;
	sqrt.rn.f32 	%f302, %f301;
	add.f32 	%f303, %f302, 0f3DCCCCCD;
	rcp.rn.f32 	%f304, %f303;
	add.f32 	%f529, %f529, %f304;
	add.s32 	%r221, %r221, 1;
$L__BB10_25:
	mov.pred 	%p190, 0;
	@%p63 bra 	$L__BB10_28;
	cvt.s64.s32 	%rd50, %r216;
	add.s64 	%rd51, %rd3, %rd50;
	ld.global.nc.u8 	%rs17, [%rd51];
	cvt.u16.u8 	%rs18, %rs17;
	setp.eq.s16 	%p69, %rs18, 0;
	mov.pred 	%p190, %p3;
	@%p69 bra 	$L__BB10_28;
	cvt.rn.f32.u32 	%f305, %r34;
	sqrt.rn.f32 	%f306, %f305;
	add.f32 	%f307, %f306, 0f3DCCCCCD;
	rcp.rn.f32 	%f308, %f307;
	add.f32 	%f529, %f529, %f308;
	add.s32 	%r221, %r221, 1;
$L__BB10_28:
	not.pred 	%p70, %p190;
	@%p70 bra 	$L__BB10_31;
	cvt.s64.s32 	%rd52, %r217;
	add.s64 	%rd53, %rd3, %rd52;
	ld.global.nc.u8 	%rs19, [%rd53];
	cvt.u16.u8 	%rs20, %rs19;
	setp.eq.s16 	%p71, %rs20, 0;
	@%p71 bra 	$L__BB10_31;
	add.s32 	%r150, %r33, 2;
	cvt.rn.f32.u32 	%f309, %r150;
	sqrt.rn.f32 	%f310, %f309;
	add.f32 	%f311, %f310, 0f3DCCCCCD;
	rcp.rn.f32 	%f312, %f311;
	add.f32 	%f529, %f529, %f312;
	add.s32 	%r221, %r221, 1;
$L__BB10_31:
	add.s32 	%r218, %r218, 1;
	add.s32 	%r217, %r217, 1;
	add.s32 	%r216, %r216, 1;
	add.s32 	%r215, %r215, 1;
	add.s32 	%r214, %r214, 1;
	add.s32 	%r213, %r213, 1;
	add.s32 	%r212, %r212, 1;
	add.s32 	%r211, %r211, 1;
	add.s32 	%r210, %r210, 1;
	add.s32 	%r209, %r209, 1;
	add.s32 	%r208, %r208, 1;
	setp.ne.s32 	%p72, %r208, 0;
	mov.f32 	%f539, 0f00000000;
	mov.f32 	%f540, 0f00000000;
	@%p72 bra 	$L__BB10_4;
	fma.rn.f32 	%f314, %f529, 0f3E99999A, 0f3F800000;
	mov.f32 	%f315, 0f3F4CCCCD;
	div.rn.f32 	%f316, %f315, %f314;
	cvt.rn.f32.s32 	%f317, %r1;
	mul.f32 	%f318, %f275, %f1;
	mul.f32 	%f319, %f318, %f316;
	ld.const.f32 	%f23, [c_cellSizeX];
	div.rn.f32 	%f320, %f319, %f23;
	sub.f32 	%f321, %f317, %f320;
	cvt.rn.f32.u32 	%f322, %r115;
	mul.f32 	%f323, %f275, %f2;
	mul.f32 	%f324, %f323, %f316;
	ld.const.f32 	%f24, [c_cellSizeY];
	div.rn.f32 	%f325, %f324, %f24;
	sub.f32 	%f326, %f322, %f325;
	cvt.rn.f32.u32 	%f327, %r119;
	mul.f32 	%f328, %f275, %f3;
	mul.f32 	%f329, %f328, %f316;
	ld.const.f32 	%f25, [c_cellSizeZ];
	div.rn.f32 	%f330, %f329, %f25;
	sub.f32 	%f331, %f327, %f330;
	max.f32 	%f332, %f321, 0f3F000000;
	cvt.rn.f32.s32 	%f333, %r4;
	add.f32 	%f334, %f333, 0fBFC00000;
	min.f32 	%f335, %f332, %f334;
	max.f32 	%f336, %f326, 0f3F000000;
	cvt.rn.f32.s32 	%f337, %r120;
	add.f32 	%f338, %f337, 0fBFC00000;
	min.f32 	%f339, %f336, %f338;
	max.f32 	%f340, %f331, 0f3F000000;
	cvt.rn.f32.s32 	%f341, %r121;
	add.f32 	%f342, %f341, 0fBFC00000;
	min.f32 	%f343, %f340, %f342;
	cvt.rzi.s32.f32 	%r151, %f335;
	cvt.rzi.s32.f32 	%r152, %f339;
	cvt.rzi.s32.f32 	%r153, %f343;
	cvt.rn.f32.s32 	%f344, %r151;
	sub.f32 	%f26, %f335, %f344;
	cvt.rn.f32.s32 	%f345, %r152;
	sub.f32 	%f27, %f339, %f345;
	cvt.rn.f32.s32 	%f346, %r153;
	sub.f32 	%f28, %f343, %f346;
	add.s32 	%r154, %r4, -2;
	min.s32 	%r155, %r151, %r154;
	max.s32 	%r64, %r155, 0;
	add.s32 	%r156, %r120, -2;
	min.s32 	%r157, %r152, %r156;
	max.s32 	%r65, %r157, 0;
	add.s32 	%r159, %r121, -2;
	min.s32 	%r160, %r153, %r159;
	max.s32 	%r66, %r160, 0;
	mov.f32 	%f347, 0f3F800000;
	sub.f32 	%f29, %f347, %f26;
	sub.f32 	%f30, %f347, %f27;
	sub.f32 	%f31, %f347, %f28;
	setp.ge.s32 	%p73, %r64, %r4;
	setp.ge.s32 	%p74, %r65, %r120;
	or.pred  	%p8, %p73, %p74;
	mul.f32 	%f32, %f29, %f30;
	setp.ge.s32 	%p75, %r66, %r121;
	or.pred  	%p9, %p8, %p75;
	mul.lo.s32 	%r67, %r120, %r66;
	add.s32 	%r162, %r67, %r65;
	mad.lo.s32 	%r163, %r162, %r4, %r64;
	cvt.s64.s32 	%rd54, %r163;
	add.s64 	%rd10, %rd3, %rd54;
	mul.lo.s32 	%r164, %r163, 3;
	mul.wide.s32 	%rd55, %r164, 4;
	add.s64 	%rd11, %rd1, %rd55;
	@%p9 bra 	$L__BB10_35;
	ld.global.nc.u8 	%rs21, [%rd10];
	cvt.u16.u8 	%rs22, %rs21;
	setp.ne.s16 	%p76, %rs22, 0;
	@%p76 bra 	$L__BB10_35;
	mul.f32 	%f349, %f32, %f31;
	ld.global.nc.f32 	%f350, [%rd11];
	fma.rn.f32 	%f540, %f349, %f350, 0f00000000;
	add.f32 	%f539, %f349, 0f00000000;
$L__BB10_35:
	add.s32 	%r68, %r66, 1;
	setp.ge.s32 	%p77, %r68, %r121;
	or.pred  	%p10, %p8, %p77;
	mad.lo.s32 	%r69, %r120, %r66, %r120;
	add.s32 	%r166, %r69, %r65;
	mad.lo.s32 	%r167, %r166, %r4, %r64;
	cvt.s64.s32 	%rd56, %r167;
	add.s64 	%rd12, %rd3, %rd56;
	mul.lo.s32 	%r168, %r167, 3;
	mul.wide.s32 	%rd57, %r168, 4;
	add.s64 	%rd13, %rd1, %rd57;
	@%p10 bra 	$L__BB10_38;
	ld.global.nc.u8 	%rs23, [%rd12];
	cvt.u16.u8 	%rs24, %rs23;
	setp.ne.s16 	%p78, %rs24, 0;
	@%p78 bra 	$L__BB10_38;
	mul.f32 	%f351, %f32, %f28;
	ld.global.nc.f32 	%f352, [%rd13];
	fma.rn.f32 	%f540, %f351, %f352, %f540;
	add.f32 	%f539, %f539, %f351;
$L__BB10_38:
	add.s32 	%r70, %r65, 1;
	setp.ge.s32 	%p81, %r70, %r120;
	or.pred  	%p11, %p73, %p81;
	mul.f32 	%f41, %f29, %f27;
	or.pred  	%p12, %p11, %p75;
	add.s32 	%r171, %r67, %r70;
	mad.lo.s32 	%r172, %r171, %r4, %r64;
	cvt.s64.s32 	%rd58, %r172;
	add.s64 	%rd14, %rd3, %rd58;
	mul.lo.s32 	%r173, %r172, 3;
	mul.wide.s32 	%rd59, %r173, 4;
	add.s64 	%rd15, %rd1, %rd59;
	@%p12 bra 	$L__BB10_41;
	ld.global.nc.u8 	%rs25, [%rd14];
	cvt.u16.u8 	%rs26, %rs25;
	setp.ne.s16 	%p82, %rs26, 0;
	@%p82 bra 	$L__BB10_41;
	mul.f32 	%f353, %f41, %f31;
	ld.global.nc.f32 	%f354, [%rd15];
	fma.rn.f32 	%f540, %f353, %f354, %f540;
	add.f32 	%f539, %f539, %f353;
$L__BB10_41:
	setp.ge.s32 	%p83, %r68, %r121;
	or.pred  	%p13, %p11, %p83;
	add.s32 	%r174, %r69, %r70;
	mad.lo.s32 	%r175, %r174, %r4, %r64;
	cvt.s64.s32 	%rd60, %r175;
	add.s64 	%rd16, %rd3, %rd60;
	mul.lo.s32 	%r176, %r175, 3;
	mul.wide.s32 	%rd61, %r176, 4;
	add.s64 	%rd17, %rd1, %rd61;
	@%p13 bra 	$L__BB10_44;
	ld.global.nc.u8 	%rs27, [%rd16];
	cvt.u16.u8 	%rs28, %rs27;
	setp.ne.s16 	%p84, %rs28, 0;
	@%p84 bra 	$L__BB10_44;
	mul.f32 	%f355, %f41, %f28;
	ld.global.nc.f32 	%f356, [%rd17];
	fma.rn.f32 	%f540, %f355, %f356, %f540;
	add.f32 	%f539, %f539, %f355;
$L__BB10_44:
	setp.ge.s32 	%p85, %r66, %r121;
	setp.ge.s32 	%p86, %r65, %r120;
	add.s32 	%r71, %r64, 1;
	setp.ge.s32 	%p87, %r71, %r4;
	or.pred  	%p14, %p87, %p86;
	mul.f32 	%f50, %f26, %f30;
	or.pred  	%p15, %p14, %p85;
	@%p15 bra 	$L__BB10_47;
	ld.global.nc.u8 	%rs29, [%rd10+1];
	cvt.u16.u8 	%rs30, %rs29;
	setp.ne.s16 	%p88, %rs30, 0;
	@%p88 bra 	$L__BB10_47;
	mul.f32 	%f357, %f50, %f31;
	ld.global.nc.f32 	%f358, [%rd11+12];
	fma.rn.f32 	%f540, %f357, %f358, %f540;
	add.f32 	%f539, %f539, %f357;
$L__BB10_47:
	setp.ge.s32 	%p89, %r68, %r121;
	or.pred  	%p16, %p14, %p89;
	@%p16 bra 	$L__BB10_50;
	ld.global.nc.u8 	%rs31, [%rd12+1];
	cvt.u16.u8 	%rs32, %rs31;
	setp.ne.s16 	%p90, %rs32, 0;
	@%p90 bra 	$L__BB10_50;
	mul.f32 	%f359, %f50, %f28;
	ld.global.nc.f32 	%f360, [%rd13+12];
	fma.rn.f32 	%f540, %f359, %f360, %f540;
	add.f32 	%f539, %f539, %f359;
$L__BB10_50:
	setp.ge.s32 	%p91, %r71, %r4;
	setp.ge.s32 	%p92, %r70, %r120;
	setp.ge.s32 	%p93, %r66, %r121;
	or.pred  	%p17, %p91, %p92;
	mul.f32 	%f59, %f26, %f27;
	or.pred  	%p18, %p17, %p93;
	@%p18 bra 	$L__BB10_53;
	ld.global.nc.u8 	%rs33, [%rd14+1];
	cvt.u16.u8 	%rs34, %rs33;
	setp.ne.s16 	%p94, %rs34, 0;
	@%p94 bra 	$L__BB10_53;
	mul.f32 	%f361, %f59, %f31;
	ld.global.nc.f32 	%f362, [%rd15+12];
	fma.rn.f32 	%f540, %f361, %f362, %f540;
	add.f32 	%f539, %f539, %f361;
$L__BB10_53:
	setp.ge.s32 	%p95, %r68, %r121;
	or.pred  	%p19, %p17, %p95;
	@%p19 bra 	$L__BB10_56;
	ld.global.nc.u8 	%rs35, [%rd16+1];
	cvt.u16.u8 	%rs36, %rs35;
	setp.ne.s16 	%p96, %rs36, 0;
	@%p96 bra 	$L__BB10_56;
	mul.f32 	%f363, %f59, %f28;
	ld.global.nc.f32 	%f364, [%rd17+12];
	fma.rn.f32 	%f540, %f363, %f364, %f540;
	add.f32 	%f539, %f539, %f363;
$L__BB10_56:
	setp.gt.f32 	%p97, %f539, 0f358637BD;
	div.rn.f32 	%f366, %f540, %f539;
	selp.f32 	%f68, %f366, %f1, %p97;
	mov.f32 	%f555, 0f00000000;
	mov.f32 	%f556, 0f00000000;
	@%p9 bra 	$L__BB10_59;
	ld.global.nc.u8 	%rs37, [%rd10];
	cvt.u16.u8 	%rs38, %rs37;
	setp.ne.s16 	%p98, %rs38, 0;
	@%p98 bra 	$L__BB10_59;
	mul.f32 	%f368, %f32, %f31;
	ld.global.nc.f32 	%f369, [%rd11+4];
	fma.rn.f32 	%f556, %f368, %f369, 0f00000000;
	add.f32 	%f555, %f368, 0f00000000;
$L__BB10_59:
	@%p10 bra 	$L__BB10_62;
	ld.global.nc.u8 	%rs39, [%rd12];
	cvt.u16.u8 	%rs40, %rs39;
	setp.ne.s16 	%p99, %rs40, 0;
	@%p99 bra 	$L__BB10_62;
	mul.f32 	%f370, %f32, %f28;
	ld.global.nc.f32 	%f371, [%rd13+4];
	fma.rn.f32 	%f556, %f370, %f371, %f556;
	add.f32 	%f555, %f555, %f370;
$L__BB10_62:
	@%p12 bra 	$L__BB10_65;
	ld.global.nc.u8 	%rs41, [%rd14];
	cvt.u16.u8 	%rs42, %rs41;
	setp.ne.s16 	%p100, %rs42, 0;
	@%p100 bra 	$L__BB10_65;
	mul.f32 	%f372, %f41, %f31;
	ld.global.nc.f32 	%f373, [%rd15+4];
	fma.rn.f32 	%f556, %f372, %f373, %f556;
	add.f32 	%f555, %f555, %f372;
$L__BB10_65:
	@%p13 bra 	$L__BB10_68;
	ld.global.nc.u8 	%rs43, [%rd16];
	cvt.u16.u8 	%rs44, %rs43;
	setp.ne.s16 	%p101, %rs44, 0;
	@%p101 bra 	$L__BB10_68;
	mul.f32 	%f374, %f41, %f28;
	ld.global.nc.f32 	%f375, [%rd17+4];
	fma.rn.f32 	%f556, %f374, %f375, %f556;
	add.f32 	%f555, %f555, %f374;
$L__BB10_68:
	@%p15 bra 	$L__BB10_71;
	ld.global.nc.u8 	%rs45, [%rd10+1];
	cvt.u16.u8 	%rs46, %rs45;
	setp.ne.s16 	%p102, %rs46, 0;
	@%p102 bra 	$L__BB10_71;
	mul.f32 	%f376, %f50, %f31;
	ld.global.nc.f32 	%f377, [%rd11+16];
	fma.rn.f32 	%f556, %f376, %f377, %f556;
	add.f32 	%f555, %f555, %f376;
$L__BB10_71:
	@%p16 bra 	$L__BB10_74;
	ld.global.nc.u8 	%rs47, [%rd12+1];
	cvt.u16.u8 	%rs48, %rs47;
	setp.ne.s16 	%p103, %rs48, 0;
	@%p103 bra 	$L__BB10_74;
	mul.f32 	%f378, %f50, %f28;
	ld.global.nc.f32 	%f379, [%rd13+16];
	fma.rn.f32 	%f556, %f378, %f379, %f556;
	add.f32 	%f555, %f555, %f378;
$L__BB10_74:
	@%p18 bra 	$L__BB10_77;
	ld.global.nc.u8 	%rs49, [%rd14+1];
	cvt.u16.u8 	%rs50, %rs49;
	setp.ne.s16 	%p104, %rs50, 0;
	@%p104 bra 	$L__BB10_77;
	mul.f32 	%f380, %f59, %f31;
	ld.global.nc.f32 	%f381, [%rd15+16];
	fma.rn.f32 	%f556, %f380, %f381, %f556;
	add.f32 	%f555, %f555, %f380;
$L__BB10_77:
	@%p19 bra 	$L__BB10_80;
	ld.global.nc.u8 	%rs51, [%rd16+1];
	cvt.u16.u8 	%rs52, %rs51;
	setp.ne.s16 	%p105, %rs52, 0;
	@%p105 bra 	$L__BB10_80;
	mul.f32 	%f382, %f59, %f28;
	ld.global.nc.f32 	%f383, [%rd17+16];
	fma.rn.f32 	%f556, %f382, %f383, %f556;
	add.f32 	%f555, %f555, %f382;
$L__BB10_80:
	setp.gt.f32 	%p106, %f555, 0f358637BD;
	div.rn.f32 	%f385, %f556, %f555;
	selp.f32 	%f101, %f385, %f2, %p106;
	mov.f32 	%f571, 0f00000000;
	mov.f32 	%f572, 0f00000000;
	@%p9 bra 	$L__BB10_83;
	ld.global.nc.u8 	%rs53, [%rd10];
	cvt.u16.u8 	%rs54, %rs53;
	setp.ne.s16 	%p107, %rs54, 0;
	@%p107 bra 	$L__BB10_83;
	mul.f32 	%f387, %f32, %f31;
	ld.global.nc.f32 	%f388, [%rd11+8];
	fma.rn.f32 	%f572, %f387, %f388, 0f00000000;
	add.f32 	%f571, %f387, 0f00000000;
$L__BB10_83:
	@%p10 bra 	$L__BB10_86;
	ld.global.nc.u8 	%rs55, [%rd12];
	cvt.u16.u8 	%rs56, %rs55;
	setp.ne.s16 	%p108, %rs56, 0;
	@%p108 bra 	$L__BB10_86;
	mul.f32 	%f389, %f32, %f28;
	ld.global.nc.f32 	%f390, [%rd13+8];
	fma.rn.f32 	%f572, %f389, %f390, %f572;
	add.f32 	%f571, %f571, %f389;
$L__BB10_86:
	@%p12 bra 	$L__BB10_89;
	ld.global.nc.u8 	%rs57, [%rd14];
	cvt.u16.u8 	%rs58, %rs57;
	setp.ne.s16 	%p109, %rs58, 0;
	@%p109 bra 	$L__BB10_89;
	mul.f32 	%f391, %f41, %f31;
	ld.global.nc.f32 	%f392, [%rd15+8];
	fma.rn.f32 	%f572, %f391, %f392, %f572;
	add.f32 	%f571, %f571, %f391;
$L__BB10_89:
	@%p13 bra 	$L__BB10_92;
	ld.global.nc.u8 	%rs59, [%rd16];
	cvt.u16.u8 	%rs60, %rs59;
	setp.ne.s16 	%p110, %rs60, 0;
	@%p110 bra 	$L__BB10_92;
	mul.f32 	%f393, %f41, %f28;
	ld.global.nc.f32 	%f394, [%rd17+8];
	fma.rn.f32 	%f572, %f393, %f394, %f572;
	add.f32 	%f571, %f571, %f393;
$L__BB10_92:
	@%p15 bra 	$L__BB10_95;
	ld.global.nc.u8 	%rs61, [%rd10+1];
	cvt.u16.u8 	%rs62, %rs61;
	setp.ne.s16 	%p111, %rs62, 0;
	@%p111 bra 	$L__BB10_95;
	mul.f32 	%f395, %f50, %f31;
	ld.global.nc.f32 	%f396, [%rd11+20];
	fma.rn.f32 	%f572, %f395, %f396, %f572;
	add.f32 	%f571, %f571, %f395;
$L__BB10_95:
	@%p16 bra 	$L__BB10_98;
	ld.global.nc.u8 	%rs63, [%rd12+1];
	cvt.u16.u8 	%rs64, %rs63;
	setp.ne.s16 	%p112, %rs64, 0;
	@%p112 bra 	$L__BB10_98;
	mul.f32 	%f397, %f50, %f28;
	ld.global.nc.f32 	%f398, [%rd13+20];
	fma.rn.f32 	%f572, %f397, %f398, %f572;
	add.f32 	%f571, %f571, %f397;
$L__BB10_98:
	@%p18 bra 	$L__BB10_101;
	ld.global.nc.u8 	%rs65, [%rd14+1];
	cvt.u16.u8 	%rs66, %rs65;
	setp.ne.s16 	%p113, %rs66, 0;
	@%p113 bra 	$L__BB10_101;
	mul.f32 	%f399, %f59, %f31;
	ld.global.nc.f32 	%f400, [%rd15+20];
	fma.rn.f32 	%f572, %f399, %f400, %f572;
	add.f32 	%f571, %f571, %f399;
$L__BB10_101:
	@%p19 bra 	$L__BB10_104;
	mul.f32 	%f130, %f59, %f28;
	ld.global.nc.u8 	%rs67, [%rd16+1];
	cvt.u16.u8 	%rs68, %rs67;
	setp.ne.s16 	%p114, %rs68, 0;
	@%p114 bra 	$L__BB10_104;
	ld.global.nc.f32 	%f401, [%rd17+20];
	fma.rn.f32 	%f572, %f130, %f401, %f572;
	add.f32 	%f571, %f571, %f130;
$L__BB10_104:
	ld.param.u32 	%r206, [_Z20velocityUpdateKernelPKfPfS0_PKhPK6float3S6_S3_if_param_7];
	setp.gt.f32 	%p115, %f571, 0f358637BD;
	div.rn.f32 	%f403, %f572, %f571;
	selp.f32 	%f135, %f403, %f3, %p115;
	cvt.rn.f32.s32 	%f404, %r1;
	add.f32 	%f405, %f404, 0f3F000000;
	ld.const.f32 	%f136, [c_worldMinX];
	fma.rn.f32 	%f137, %f405, %f23, %f136;
	cvt.rn.f32.u32 	%f406, %r115;
	add.f32 	%f407, %f406, 0f3F000000;
	ld.const.f32 	%f408, [c_worldMinY];
	fma.rn.f32 	%f138, %f407, %f24, %f408;
	cvt.rn.f32.u32 	%f409, %r119;
	add.f32 	%f410, %f409, 0f3F000000;
	ld.const.f32 	%f139, [c_worldMinZ];
	fma.rn.f32 	%f140, %f410, %f25, %f139;
	mul.lo.s32 	%r72, %r120, %r4;
	setp.lt.s32 	%p116, %r206, 1;
	mov.f32 	%f591, 0f00000000;
	mov.f32 	%f592, %f591;
	mov.f32 	%f593, %f591;
	@%p116 bra 	$L__BB10_118;
	ld.param.u32 	%r207, [_Z20velocityUpdateKernelPKfPfS0_PKhPK6float3S6_S3_if_param_7];
	ld.param.u64 	%rd107, [_Z20velocityUpdateKernelPKfPfS0_PKhPK6float3S6_S3_if_param_5];
	ld.param.u64 	%rd106, [_Z20velocityUpdateKernelPKfPfS0_PKhPK6float3S6_S3_if_param_4];
	cvta.to.global.u64 	%rd62, %rd107;
	add.s64 	%rd110, %rd62, 8;
	cvta.to.global.u64 	%rd63, %rd106;
	add.s64 	%rd109, %rd63, 8;
	neg.s32 	%r230, %r207;
	mov.f32 	%f593, 0f00000000;
	mov.u32 	%r229, %r9;
	mov.f32 	%f592, %f593;
	mov.f32 	%f591, %f593;
$L__BB10_106:
	ld.param.u64 	%rd108, [_Z20velocityUpdateKernelPKfPfS0_PKhPK6float3S6_S3_if_param_6];
	cvt.s64.s32 	%rd64, %r229;
	cvta.to.global.u64 	%rd65, %rd108;
	add.s64 	%rd66, %rd65, %rd64;
	ld.global.nc.u8 	%rs69, [%rd66];
	cvt.u16.u8 	%rs70, %rs69;
	setp.eq.s16 	%p117, %rs70, 0;
	@%p117 bra 	$L__BB10_117;
	ld.global.nc.f32 	%f144, [%rd109+-8];
	ld.global.nc.f32 	%f145, [%rd109+-4];
	ld.global.nc.f32 	%f146, [%rd109];
	ld.global.nc.f32 	%f147, [%rd110+-8];
	ld.global.nc.f32 	%f148, [%rd110+-4];
	ld.global.nc.f32 	%f149, [%rd110];
	sub.f32 	%f150, %f137, %f144;
	sub.f32 	%f151, %f138, %f145;
	sub.f32 	%f152, %f140, %f146;
	mul.f32 	%f412, %f151, %f151;
	fma.rn.f32 	%f413, %f150, %f150, %f412;
	fma.rn.f32 	%f153, %f152, %f152, %f413;
	setp.lt.f32 	%p118, %f153, 0f358637BD;
	@%p118 bra 	$L__BB10_117;
	rsqrt.approx.f32 	%f414, %f153;
	sqrt.rn.f32 	%f154, %f153;
	mul.f32 	%f415, %f150, %f414;
	mul.f32 	%f416, %f151, %f414;
	mul.f32 	%f417, %f152, %f414;
	mul.f32 	%f418, %f148, %f416;
	fma.rn.f32 	%f419, %f147, %f415, %f418;
	fma.rn.f32 	%f155, %f149, %f417, %f419;
	mul.f32 	%f420, %f155, 0f40A00000;
	div.rn.f32 	%f421, %f153, 0f3ECCCCCD;
	add.f32 	%f422, %f421, 0f3F800000;
	mov.f32 	%f423, 0f3F800000;
	div.approx.f32 	%f424, %f423, %f422;
	fma.rn.f32 	%f156, %f420, %f424, 0f00000000;
	setp.leu.f32 	%p119, %f155, 0f3DCCCCCD;
	@%p119 bra 	$L__BB10_110;
	fma.rn.f32 	%f591, %f147, %f156, %f591;
	fma.rn.f32 	%f592, %f148, %f156, %f592;
	fma.rn.f32 	%f593, %f149, %f156, %f593;
	bra.uni 	$L__BB10_112;
$L__BB10_110:
	setp.geu.f32 	%p120, %f155, 0f3DCCCCCD;
	@%p120 bra 	$L__BB10_112;
	mul.f32 	%f425, %f147, %f156;
	sub.f32 	%f591, %f591, %f425;
	mul.f32 	%f426, %f148, %f156;
	sub.f32 	%f592, %f592, %f426;
	mul.f32 	%f427, %f149, %f156;
	sub.f32 	%f593, %f593, %f427;
$L__BB10_112:
	abs.f32 	%f428, %f155;
	setp.leu.f32 	%p121, %f428, 0f3DCCCCCD;
	setp.leu.f32 	%p122, %f154, 0f3E4CCCCD;
	or.pred  	%p123, %p121, %p122;
	@%p123 bra 	$L__BB10_117;
	mul.f32 	%f429, %f154, %f155;
	fma.rn.f32 	%f430, %f147, %f429, %f144;
	fma.rn.f32 	%f431, %f148, %f429, %f145;
	fma.rn.f32 	%f432, %f149, %f429, %f146;
	sub.f32 	%f166, %f137, %f430;
	sub.f32 	%f167, %f138, %f431;
	sub.f32 	%f168, %f140, %f432;
	mul.f32 	%f433, %f167, %f167;
	fma.rn.f32 	%f434, %f166, %f166, %f433;
	fma.rn.f32 	%f169, %f168, %f168, %f434;
	setp.leu.f32 	%p124, %f169, 0f358637BD;
	@%p124 bra 	$L__BB10_117;
	rsqrt.approx.f32 	%f170, %f169;
	add.f32 	%f435, %f153, 0f3F000000;
	mov.f32 	%f436, 0f3F000000;
	div.rn.f32 	%f171, %f436, %f435;
	setp.leu.f32 	%p125, %f155, 0f00000000;
	@%p125 bra 	$L__BB10_116;
	mul.f32 	%f443, %f166, %f170;
	fma.rn.f32 	%f591, %f171, %f443, %f591;
	mul.f32 	%f444, %f167, %f170;
	fma.rn.f32 	%f592, %f171, %f444, %f592;
	mul.f32 	%f445, %f168, %f170;
	fma.rn.f32 	%f593, %f171, %f445, %f593;
	bra.uni 	$L__BB10_117;
$L__BB10_116:
	mul.f32 	%f437, %f166, %f170;
	mul.f32 	%f438, %f171, %f437;
	sub.f32 	%f591, %f591, %f438;
	mul.f32 	%f439, %f167, %f170;
	mul.f32 	%f440, %f171, %f439;
	sub.f32 	%f592, %f592, %f440;
	mul.f32 	%f441, %f168, %f170;
	mul.f32 	%f442, %f171, %f441;
	sub.f32 	%f593, %f593, %f442;
$L__BB10_117:
	add.s64 	%rd110, %rd110, 12;
	add.s64 	%rd109, %rd109, 12;
	add.s32 	%r230, %r230, 1;
	setp.ne.s32 	%p126, %r230, 0;
	mad.lo.s32 	%r229, %r72, %r121, %r229;
	@%p126 bra 	$L__BB10_106;
$L__BB10_118:
	ld.param.u64 	%rd104, [_Z20velocityUpdateKernelPKfPfS0_PKhPK6float3S6_S3_if_param_2];
	add.f32 	%f638, %f591, %f68;
	add.f32 	%f629, %f592, %f101;
	add.f32 	%f636, %f593, %f135;
	cvta.to.global.u64 	%rd67, %rd104;
	mul.wide.s32 	%rd68, %r9, 4;
	add.s64 	%rd24, %rd67, %rd68;
	ld.global.nc.f32 	%f446, [%rd24];
	ld.const.f32 	%f447, [c_ambientTemperature];
	sub.f32 	%f187, %f446, %f447;
	setp.leu.f32 	%p127, %f187, 0f40000000;
	@%p127 bra 	$L__BB10_120;
	ld.const.f32 	%f448, [c_referenceDensity];
	neg.f32 	%f449, %f448;
	ld.const.f32 	%f450, [c_thermalExpansionCoefficient];
	mul.f32 	%f451, %f450, %f449;
	mul.f32 	%f452, %f187, %f451;
	ld.const.f32 	%f453, [c_gravity];
	mul.f32 	%f454, %f453, %f452;
	ld.const.f32 	%f455, [c_buoyancyFactor];
	mul.f32 	%f456, %f455, %f454;
	div.rn.f32 	%f457, %f456, %f448;
	max.f32 	%f458, %f457, 0fC1A00000;
	min.f32 	%f459, %f458, 0f41A00000;
	fma.rn.f32 	%f460, %f529, 0fBE4CCCCD, 0f3F800000;
	mul.f32 	%f461, %f460, %f459;
	mul.f32 	%f462, %f275, %f461;
	sub.f32 	%f629, %f629, %f462;
$L__BB10_120:
	setp.lt.s32 	%p128, %r221, 1;
	setp.leu.f32 	%p129, %f187, 0f41200000;
	or.pred  	%p130, %p128, %p129;
	@%p130 bra 	$L__BB10_151;
	mul.lo.s32 	%r182, %r120, %r119;
	sub.s32 	%r183, %r182, %r120;
	add.s32 	%r184, %r115, %r183;
	add.s32 	%r185, %r184, -1;
	mad.lo.s32 	%r186, %r4, %r184, %r4;
	add.s32 	%r187, %r1, %r186;
	add.s32 	%r238, %r187, -1;
	add.s32 	%r188, %r182, %r115;
	add.s32 	%r189, %r188, %r120;
	add.s32 	%r190, %r189, -1;
	mul.lo.s32 	%r191, %r189, %r4;
	add.s32 	%r192, %r191, %r4;
	add.s32 	%r193, %r1, %r192;
	add.s32 	%r240, %r193, -1;
	mad.lo.s32 	%r194, %r185, %r4, %r1;
	add.s32 	%r233, %r194, -1;
	mad.lo.s32 	%r195, %r190, %r4, %r1;
	add.s32 	%r235, %r195, -1;
	add.s32 	%r196, %r1, %r191;
	add.s32 	%r237, %r196, -1;
	mad.lo.s32 	%r197, %r4, %r188, %r4;
	add.s32 	%r198, %r1, %r197;
	add.s32 	%r239, %r198, -1;
	add.s32 	%r236, %r15, -1;
	add.s32 	%r234, %r18, -1;
	mul.f32 	%f464, %f529, %f187;
	mul.f32 	%f190, %f464, 0f3A83126F;
	mov.f32 	%f606, 0f00000000;
	mov.b32 	%r241, -1;
	mov.b32 	%r231, -3;
	mov.u32 	%r232, %r1;
	mov.f32 	%f605, %f606;
	mov.f32 	%f604, %f606;
$L__BB10_122:
	setp.gt.u32 	%p131, %r119, %r121;
	setp.eq.s32 	%p132, %r119, 0;
	setp.le.u32 	%p133, %r115, %r120;
	setp.ne.s32 	%p134, %r115, 0;
	cvt.s64.s32 	%rd69, %r241;
	add.s64 	%rd25, %rd4, %rd69;
	cvt.s64.s32 	%rd70, %r234;
	add.s64 	%rd26, %rd3, %rd70;
	cvt.s64.s32 	%rd71, %r233;
	add.s64 	%rd27, %rd3, %rd71;
	add.s32 	%r199, %r231, 2;
	add.s32 	%r200, %r232, -1;
	setp.gt.s32 	%p135, %r200, -1;
	setp.lt.s32 	%p136, %r200, %r4;
	and.pred  	%p20, %p135, %p136;
	cvt.rn.f32.s32 	%f465, %r199;
	mul.f32 	%f194, %f190, %f465;
	and.pred  	%p137, %p20, %p134;
	and.pred  	%p21, %p137, %p133;
	not.pred 	%p138, %p21;
	or.pred  	%p139, %p138, %p132;
	or.pred  	%p140, %p139, %p131;
	@%p140 bra 	$L__BB10_125;
	ld.global.nc.u8 	%rs71, [%rd27];
	cvt.u16.u8 	%rs72, %rs71;
	setp.eq.s16 	%p141, %rs72, 0;
	@%p141 bra 	$L__BB10_125;
	sub.f32 	%f606, %f606, %f194;
	add.f32 	%f605, %f605, %f190;
	add.f32 	%f604, %f604, %f190;
$L__BB10_125:
	add.s32 	%r201, %r119, 1;
	setp.lt.u32 	%p22, %r201, %r121;
	mul.f32 	%f201, %f190, 0f00000000;
	mov.pred 	%p191, 0;
	@%p138 bra 	$L__BB10_128;
	ld.global.nc.u8 	%rs73, [%rd26];
	cvt.u16.u8 	%rs74, %rs73;
	setp.eq.s16 	%p144, %rs74, 0;
	mov.pred 	%p191, %p22;
	@%p144 bra 	$L__BB10_128;
	sub.f32 	%f606, %f606, %f194;
	add.f32 	%f605, %f605, %f190;
	sub.f32 	%f604, %f604, %f201;
$L__BB10_128:
	not.pred 	%p145, %p191;
	@%p145 bra 	$L__BB10_131;
	cvt.s64.s32 	%rd72, %r235;
	add.s64 	%rd73, %rd3, %rd72;
	ld.global.nc.u8 	%rs75, [%rd73];
	cvt.u16.u8 	%rs76, %rs75;
	setp.eq.s16 	%p146, %rs76, 0;
	@%p146 bra 	$L__BB10_131;
	sub.f32 	%f606, %f606, %f194;
	add.f32 	%f605, %f605, %f190;
	sub.f32 	%f604, %f604, %f190;
$L__BB10_131:
	not.pred 	%p149, %p20;
	or.pred  	%p150, %p149, %p132;
	or.pred  	%p151, %p150, %p131;
	@%p151 bra 	$L__BB10_134;
	cvt.s64.s32 	%rd74, %r236;
	add.s64 	%rd75, %rd3, %rd74;
	ld.global.nc.u8 	%rs77, [%rd75];
	cvt.u16.u8 	%rs78, %rs77;
	setp.eq.s16 	%p152, %rs78, 0;
	@%p152 bra 	$L__BB10_134;
	sub.f32 	%f606, %f606, %f194;
	sub.f32 	%f605, %f605, %f201;
	add.f32 	%f604, %f604, %f190;
$L__BB10_134:
	mov.pred 	%p192, 0;
	not.pred 	%p154, %p20;
	@%p154 bra 	$L__BB10_137;
	ld.global.nc.u8 	%rs79, [%rd25];
	cvt.u16.u8 	%rs80, %rs79;
	setp.eq.s16 	%p155, %rs80, 0;
	mov.pred 	%p192, %p22;
	@%p155 bra 	$L__BB10_137;
	sub.f32 	%f606, %f606, %f194;
	sub.f32 	%f605, %f605, %f201;
	sub.f32 	%f604, %f604, %f201;
$L__BB10_137:
	not.pred 	%p156, %p192;
	@%p156 bra 	$L__BB10_140;
	cvt.s64.s32 	%rd76, %r237;
	add.s64 	%rd77, %rd3, %rd76;
	ld.global.nc.u8 	%rs81, [%rd77];
	cvt.u16.u8 	%rs82, %rs81;
	setp.eq.s16 	%p157, %rs82, 0;
	@%p157 bra 	$L__BB10_140;
	sub.f32 	%f606, %f606, %f194;
	sub.f32 	%f605, %f605, %f201;
	sub.f32 	%f604, %f604, %f190;
$L__BB10_140:
	add.s32 	%r202, %r115, 1;
	setp.lt.u32 	%p158, %r202, %r120;
	setp.gt.u32 	%p159, %r119, %r121;
	setp.eq.s32 	%p160, %r119, 0;
	and.pred  	%p25, %p20, %p158;
	not.pred 	%p161, %p25;
	or.pred  	%p162, %p161, %p160;
	or.pred  	%p163, %p162, %p159;
	@%p163 bra 	$L__BB10_143;
	cvt.s64.s32 	%rd78, %r238;
	add.s64 	%rd79, %rd3, %rd78;
	ld.global.nc.u8 	%rs83, [%rd79];
	cvt.u16.u8 	%rs84, %rs83;
	setp.eq.s16 	%p164, %rs84, 0;
	@%p164 bra 	$L__BB10_143;
	sub.f32 	%f606, %f606, %f194;
	sub.f32 	%f605, %f605, %f190;
	add.f32 	%f604, %f604, %f190;
$L__BB10_143:
	mov.pred 	%p193, 0;
	@%p161 bra 	$L__BB10_146;
	cvt.s64.s32 	%rd80, %r239;
	add.s64 	%rd81, %rd3, %rd80;
	ld.global.nc.u8 	%rs85, [%rd81];
	cvt.u16.u8 	%rs86, %rs85;
	setp.eq.s16 	%p167, %rs86, 0;
	mov.pred 	%p193, %p22;
	@%p167 bra 	$L__BB10_146;
	sub.f32 	%f606, %f606, %f194;
	sub.f32 	%f605, %f605, %f190;
	sub.f32 	%f604, %f604, %f201;
$L__BB10_146:
	not.pred 	%p168, %p193;
	@%p168 bra 	$L__BB10_149;
	cvt.s64.s32 	%rd82, %r240;
	add.s64 	%rd83, %rd3, %rd82;
	ld.global.nc.u8 	%rs87, [%rd83];
	cvt.u16.u8 	%rs88, %rs87;
	setp.eq.s16 	%p169, %rs88, 0;
	@%p169 bra 	$L__BB10_149;
	sub.f32 	%f606, %f606, %f194;
	sub.f32 	%f605, %f605, %f190;
	sub.f32 	%f604, %f604, %f190;
$L__BB10_149:
	add.s32 	%r241, %r241, 1;
	add.s32 	%r240, %r240, 1;
	add.s32 	%r239, %r239, 1;
	add.s32 	%r238, %r238, 1;
	add.s32 	%r237, %r237, 1;
	add.s32 	%r236, %r236, 1;
	add.s32 	%r235, %r235, 1;
	add.s32 	%r234, %r234, 1;
	add.s32 	%r233, %r233, 1;
	add.s32 	%r232, %r232, 1;
	add.s32 	%r231, %r231, 1;
	setp.ne.s32 	%p170, %r231, 0;
	@%p170 bra 	$L__BB10_122;
	fma.rn.f32 	%f638, %f275, %f606, %f638;
	fma.rn.f32 	%f629, %f275, %f605, %f629;
	fma.rn.f32 	%f636, %f275, %f604, %f636;
$L__BB10_151:
	setp.leu.f32 	%p171, %f187, 0f40A00000;
	mov.f32 	%f632, 0f00000000;
	@%p171 bra 	$L__BB10_167;
	setp.lt.s32 	%p172, %r1, 1;
	add.s32 	%r203, %r4, -1;
	setp.ge.s32 	%p173, %r1, %r203;
	or.pred  	%p174, %p172, %p173;
	@%p174 bra 	$L__BB10_156;
	ld.global.nc.u8 	%rs89, [%rd4+-1];
	cvt.u16.u8 	%rs90, %rs89;
	setp.ne.s16 	%p175, %rs90, 0;
	@%p175 bra 	$L__BB10_156;
	ld.global.nc.u8 	%rs91, [%rd4+1];
	cvt.u16.u8 	%rs92, %rs91;
	setp.ne.s16 	%p176, %rs92, 0;
	@%p176 bra 	$L__BB10_156;
	ld.global.nc.f32 	%f469, [%rd24+4];
	ld.global.nc.f32 	%f470, [%rd24+-4];
	sub.f32 	%f471, %f469, %f470;
	add.f32 	%f472, %f23, %f23;
	div.rn.f32 	%f632, %f471, %f472;
$L__BB10_156:
	ld.param.u64 	%rd105, [_Z20velocityUpdateKernelPKfPfS0_PKhPK6float3S6_S3_if_param_2];
	cvta.to.global.u64 	%rd28, %rd105;
	setp.eq.s32 	%p177, %r115, 0;
	add.s32 	%r204, %r120, -1;
	setp.ge.s32 	%p178, %r115, %r204;
	or.pred  	%p179, %p177, %p178;
	@%p179 bra 	$L__BB10_160;
	cvt.s64.s32 	%rd84, %r18;
	add.s64 	%rd85, %rd3, %rd84;
	ld.global.nc.u8 	%rs93, [%rd85];
	cvt.u16.u8 	%rs94, %rs93;
	setp.ne.s16 	%p180, %rs94, 0;
	@%p180 bra 	$L__BB10_160;
	cvt.s64.s32 	%rd86, %r4;
	add.s64 	%rd87, %rd4, %rd86;
	ld.global.nc.u8 	%rs95, [%rd87];
	cvt.u16.u8 	%rs96, %rs95;
	setp.ne.s16 	%p181, %rs96, 0;
	@%p181 bra 	$L__BB10_160;
	mul.wide.s32 	%rd88, %r4, 4;
	add.s64 	%rd89, %rd24, %rd88;
	ld.global.nc.f32 	%f473, [%rd89];
	mul.wide.s32 	%rd90, %r18, 4;
	add.s64 	%rd91, %rd28, %rd90;
	ld.global.nc.f32 	%f474, [%rd91];
	sub.f32 	%f475, %f473, %f474;
	add.f32 	%f476, %f24, %f24;
	div.rn.f32 	%f632, %f475, %f476;
$L__BB10_160:
	setp.eq.s32 	%p182, %r119, 0;
	add.s32 	%r205, %r121, -1;
	setp.ge.s32 	%p183, %r119, %r205;
	or.pred  	%p184, %p182, %p183;
	mov.f32 	%f633, 0f00000000;
	@%p184 bra 	$L__BB10_164;
	cvt.s64.s32 	%rd92, %r15;
	add.s64 	%rd93, %rd3, %rd92;
	ld.global.nc.u8 	%rs97, [%rd93];
	cvt.u16.u8 	%rs98, %rs97;
	setp.ne.s16 	%p185, %rs98, 0;
	@%p185 bra 	$L__BB10_164;
	cvt.s64.s32 	%rd94, %r72;
	add.s64 	%rd95, %rd4, %rd94;
	ld.global.nc.u8 	%rs99, [%rd95];
	cvt.u16.u8 	%rs100, %rs99;
	setp.ne.s16 	%p186, %rs100, 0;
	@%p186 bra 	$L__BB10_164;
	mul.wide.s32 	%rd96, %r72, 4;
	add.s64 	%rd97, %rd24, %rd96;
	ld.global.nc.f32 	%f480, [%rd97];
	mul.wide.s32 	%rd98, %r15, 4;
	add.s64 	%rd99, %rd28, %rd98;
	ld.global.nc.f32 	%f481, [%rd99];
	sub.f32 	%f482, %f480, %f481;
	add.f32 	%f483, %f25, %f25;
	div.rn.f32 	%f633, %f482, %f483;
$L__BB10_164:
	mul.f32 	%f484, %f187, %f187;
	mul.f32 	%f485, %f484, 0f3A83126F;
	min.f32 	%f262, %f485, 0f3F000000;
	neg.f32 	%f486, %f632;
	mul.f32 	%f634, %f262, %f486;
	neg.f32 	%f487, %f633;
	mul.f32 	%f635, %f262, %f487;
	setp.leu.f32 	%p187, %f187, 0f41A00000;
	@%p187 bra 	$L__BB10_166;
	mul.f32 	%f488, %f187, 0f3951B717;
	min.f32 	%f489, %f488, 0f3C23D70A;
	sub.f32 	%f490, %f140, %f139;
	ld.const.f32 	%f491, [c_worldMaxZ];
	sub.f32 	%f492, %f491, %f139;
	mul.f32 	%f493, %f492, 0f3F000000;
	sub.f32 	%f494, %f490, %f493;
	mul.f32 	%f495, %f494, 0f3CA3D70A;
	sub.f32 	%f496, %f137, %f136;
	ld.const.f32 	%f497, [c_worldMaxX];
	sub.f32 	%f498, %f497, %f136;
	mul.f32 	%f499, %f498, 0f3F000000;
	sub.f32 	%f500, %f496, %f499;
	mul.f32 	%f501, %f500, 0f3CA3D70A;
	fma.rn.f32 	%f634, %f489, %f495, %f634;
	mul.f32 	%f502, %f489, %f501;
	sub.f32 	%f635, %f635, %f502;
$L__BB10_166:
	fma.rn.f32 	%f638, %f275, %f634, %f638;
	mul.f32 	%f503, %f262, 0f80000000;
	fma.rn.f32 	%f629, %f275, %f503, %f629;
	fma.rn.f32 	%f636, %f275, %f635, %f636;
$L__BB10_167:
	ld.param.u64 	%rd103, [_Z20velocityUpdateKernelPKfPfS0_PKhPK6float3S6_S3_if_param_1];
	mul.f32 	%f504, %f187, 0f3A83126F;
	min.f32 	%f505, %f504, 0f3D4CCCCD;
	mov.f32 	%f506, 0f3F7AE148;
	sub.f32 	%f507, %f506, %f505;
	fma.rn.f32 	%f508, %f529, 0fBCA3D70A, %f507;
	max.f32 	%f509, %f508, 0f3F59999A;
	max.f32 	%f510, %f638, 0fC1A00000;
	min.f32 	%f511, %f510, 0f41A00000;
	mul.f32 	%f512, %f509, %f511;
	cvta.to.global.u64 	%rd100, %rd103;
	mul.wide.s32 	%rd101, %r10, 4;
	add.s64 	%rd102, %rd100, %rd101;
	st.global.f32 	[%rd102], %f512;
	max.f32 	%f513, %f629, 0fC1A00000;
	min.f32 	%f514, %f513, 0f41A00000;
	mul.f32 	%f515, %f509, %f514;
	st.global.f32 	[%rd102+4], %f515;
	max.f32 	%f516, %f636, 0fC1A00000;
	min.f32 	%f517, %f516, 0f41A00000;
	mul.f32 	%f518, %f509, %f517;
	st.global.f32 	[%rd102+8], %f518;
$L__BB10_168:
	ret;

}


// ===== COMPILED SASS (sm_100) =====

	.target	sm_100

	.elftype	@"ET_EXEC"


//--------------------- .note.nv.tkinfo           --------------------------
	.section	.note.nv.tkinfo,"",@"SHT_NOTE"
	.sectionflags	@"SHF_NOTE_NV_TKINFO"
	.tkinfo
        /*0018*/ 	.word	0x00000002
        /*0030*/ 	.string	""
        /*0030*/ 	.string	"ptxas"
        /*0030*/ 	.string	"Cuda compilation tools, release 13.0, V13.0.88"
        /*0030*/ 	.string	"Build cuda_13.0.r13.0/compiler.36424714_0"
        /*0030*/ 	.string	"-arch sm_100 -m 64 "



//--------------------- .note.nv.cuinfo           --------------------------
	.section	.note.nv.cuinfo,"",@"SHT_NOTE"
	.sectionflags	@"SHF_NOTE_NV_CUINFO"
        /*0018*/ 	.short	0x0002
        /*001a*/ 	.short	0x0064
        /*001c*/ 	.short	0x0082
	.zero		2


//--------------------- .nv.info                  --------------------------
	.section	.nv.info,"",@"SHT_CUDA_INFO"
	.align	4


	//----- nvinfo : EIATTR_REGCOUNT
	.align		4
        /*0000*/ 	.byte	0x04, 0x2f
        /*0002*/ 	.short	(.L_20 - .L_19)
	.align		4
.L_19:
        /*0004*/ 	.word	index@(_Z23computeDivergenceKernelPKfPfPKh)
        /*0008*/ 	.word	0x00000015


	//----- nvinfo : EIATTR_FRAME_SIZE
	.align		4
.L_20:
        /*000c*/ 	.byte	0x04, 0x11
        /*000e*/ 	.short	(.L_22 - .L_21)
	.align		4
.L_21:
        /*0010*/ 	.word	index@($__internal_14_$__cuda_sm20_rcp_rn_f32_slowpath)
        /*0014*/ 	.word	0x00000000


	//----- nvinfo : EIATTR_FRAME_SIZE
	.align		4
.L_22:
        /*0018*/ 	.byte	0x04, 0x11
        /*001a*/ 	.short	(.L_24 - .L_23)
	.align		4
.L_23:
        /*001c*/ 	.word	index@(_Z23computeDivergenceKernelPKfPfPKh)
        /*0020*/ 	.word	0x00000000


	//----- nvinfo : EIATTR_REGCOUNT
	.align		4
.L_24:
        /*0024*/ 	.byte	0x04, 0x2f
        /*0026*/ 	.short	(.L_26 - .L_25)
	.align		4
.L_25:
        /*0028*/ 	.word	index@(_Z22pressureJacobianKernelPKfPfS0_PKhf)
        /*002c*/ 	.word	0x00000020


	//----- nvinfo : EIATTR_FRAME_SIZE
	.align		4
.L_26:
        /*0030*/ 	.byte	0x04, 0x11
        /*0032*/ 	.short	(.L_28 - .L_27)
	.align		4
.L_27:
        /*0034*/ 	.word	index@($__internal_13_$__cuda_sm3x_div_rn_noftz_f32_slowpath)
        /*0038*/ 	.word	0x00000000


	//----- nvinfo : EIATTR_FRAME_SIZE
	.align		4
.L_28:
        /*003c*/ 	.byte	0x04, 0x11
        /*003e*/ 	.short	(.L_30 - .L_29)
	.align		4
.L_29:
        /*0040*/ 	.word	index@(_Z22pressureJacobianKernelPKfPfS0_PKhf)
        /*0044*/ 	.word	0x00000000


	//----- nvinfo : EIATTR_REGCOUNT
	.align		4
.L_30:
        /*0048*/ 	.byte	0x04, 0x2f
        /*004a*/ 	.short	(.L_32 - .L_31)
	.align		4
.L_31:
        /*004c*/ 	.word	index@(_Z30subtractPressureGradientKernelPfPKfS1_PKhf)
        /*0050*/ 	.word	0x0000001c


	//----- nvinfo : EIATTR_FRAME_SIZE
	.align		4
.L_32:
        /*0054*/ 	.byte	0x04, 0x11
        /*0056*/ 	.short	(.L_34 - .L_33)
	.align		4
.L_33:
        /*0058*/ 	.word	index@($__internal_12_$__cuda_sm3x_div_rn_noftz_f32_slowpath)
        /*005c*/ 	.word	0x00000000


	//----- nvinfo : EIATTR_FRAME_SIZE
	.align		4
.L_34:
        /*0060*/ 	.byte	0x04, 0x11
        /*0062*/ 	.short	(.L_36 - .L_35)
	.align		4
.L_35:
        /*0064*/ 	.word	index@(_Z30subtractPressureGradientKernelPfPKfS1_PKhf)
        /*0068*/ 	.word	0x00000000


	//----- nvinfo : EIATTR_REGCOUNT
	.align		4
.L_36:
        /*006c*/ 	.byte	0x04, 0x2f
        /*006e*/ 	.short	(.L_38 - .L_37)
	.align		4
.L_37:
        /*0070*/ 	.word	index@(_Z31enforceBoundaryConditionsKernelPfPKhPKf)
        /*0074*/ 	.word	0x0000001a


	//----- nvinfo : EIATTR_FRAME_SIZE
	.align		4
.L_38:
        /*0078*/ 	.byte	0x04, 0x11
        /*007a*/ 	.short	(.L_40 - .L_39)
	.align		4
.L_39:
        /*007c*/ 	.word	index@(_Z31enforceBoundaryConditionsKernelPfPKhPKf)
        /*0080*/ 	.word	0x00000000


	//----- nvinfo : EIATTR_REGCOUNT
	.align		4
.L_40:
        /*0084*/ 	.byte	0x04, 0x2f
        /*0086*/ 	.short	(.L_42 - .L_41)
	.align		4
.L_41:
        /*0088*/ 	.word	index@(_Z21computeResidualKernelPKfS0_PfPKh)
        /*008c*/ 	.word	0x00000018


	//----- nvinfo : EIATTR_FRAME_SIZE
	.align		4
.L_42:
        /*0090*/ 	.byte	0x04, 0x11
        /*0092*/ 	.short	(.L_44 - .L_43)
	.align		4
.L_43:
        /*0094*/ 	.word	index@($__internal_11_$__cuda_sm3x_div_rn_noftz_f32_slowpath)
        /*0098*/ 	.word	0x00000000


	//----- nvinfo : EIATTR_FRAME_SIZE
	.align		4
.L_44:
        /*009c*/ 	.byte	0x04, 0x11
        /*009e*/ 	.short	(.L_46 - .L_45)
	.align		4
.L_45:
        /*00a0*/ 	.word	index@(_Z21computeResidualKernelPKfS0_PfPKh)
        /*00a4*/ 	.word	0x00000000


	//----- nvinfo : EIATTR_REGCOUNT
	.align		4
.L_46:
        /*00a8*/ 	.byte	0x04, 0x2f
        /*00aa*/ 	.short	(.L_48 - .L_47)
	.align		4
.L_47:
        /*00ac*/ 	.word	index@(_Z12advectKernelPKfS0_PfS1_S1_S1_PKhf)
        /*00b0*/ 	.word	0x00000020


	//----- nvinfo : EIATTR_FRAME_SIZE
	.align		4
.L_48:
        /*00b4*/ 	.byte	0x04, 0x11
        /*00b6*/ 	.short	(.L_50 - .L_49)
	.align		4
.L_49:
        /*00b8*/ 	.word	index@($__internal_10_$__cuda_sm3x_div_rn_noftz_f32_slowpath)
        /*00bc*/ 	.word	0x00000000


	//----- nvinfo : EIATTR_FRAME_SIZE
	.align		4
.L_50:
        /*00c0*/ 	.byte	0x04, 0x11
        /*00c2*/ 	.short	(.L_52 - .L_51)
	.align		4
.L_51:
        /*00c4*/ 	.word	index@($__internal_9_$__cuda_sm20_sqrt_rn_f32_slowpath)
        /*00c8*/ 	.word	0x00000000


	//----- nvinfo : EIATTR_FRAME_SIZE
	.align		4
.L_52:
        /*00cc*/ 	.byte	0x04, 0x11
        /*00ce*/ 	.short	(.L_54 - .L_53)
	.align		4
.L_53:
        /*00d0*/ 	.word	index@(_Z12advectKernelPKfS0_PfS1_S1_S1_PKhf)
        /*00d4*/ 	.word	0x00000000


	//----- nvinfo : EIATTR_REGCOUNT
	.align		4
.L_54:
        /*00d8*/ 	.byte	0x04, 0x2f
        /*00da*/ 	.short	(.L_56 - .L_55)
	.align		4
.L_55:
        /*00dc*/ 	.word	index@(_Z24normalizeForwardAdvectedPfPKfS1_S1_S1_S1_PKh)
        /*00e0*/ 	.word	0x00000013


	//----- nvinfo : EIATTR_FRAME_SIZE
	.align		4
.L_56:
        /*00e4*/ 	.byte	0x04, 0x11
        /*00e6*/ 	.short	(.L_58 - .L_57)
	.align		4
.L_57:
        /*00e8*/ 	.word	index@($__internal_8_$__cuda_sm3x_div_rn_noftz_f32_slowpath)
        /*00ec*/ 	.word	0x00000000


	//----- nvinfo : EIATTR_FRAME_SIZE
	.align		4
.L_58:
        /*00f0*/ 	.byte	0x04, 0x11
        /*00f2*/ 	.short	(.L_60 - .L_59)
	.align		4
.L_59:
        /*00f4*/ 	.word	index@(_Z24normalizeForwardAdvectedPfPKfS1_S1_S1_S1_PKh)
        /*00f8*/ 	.word	0x00000000


	//----- nvinfo : EIATTR_REGCOUNT
	.align		4
.L_60:
        /*00fc*/ 	.byte	0x04, 0x2f
        /*00fe*/ 	.short	(.L_62 - .L_61)
	.align		4
.L_61:
        /*0100*/ 	.word	index@(_Z20convectiveHeatKernelPfPKfS1_PKhf)
        /*0104*/ 	.word	0x00000020


	//----- nvinfo : EIATTR_FRAME_SIZE
	.align		4
.L_62:
        /*0108*/ 	.byte	0x04, 0x11
        /*010a*/ 	.short	(.L_64 - .L_63)
	.align		4
.L_63:
        /*010c*/ 	.word	index@($__internal_7_$__cuda_sm3x_div_rn_noftz_f32_slowpath)
        /*0110*/ 	.word	0x00000000


	//----- nvinfo : EIATTR_FRAME_SIZE
	.align		4
.L_64:
        /*0114*/ 	.byte	0x04, 0x11
        /*0116*/ 	.short	(.L_66 - .L_65)
	.align		4
.L_65:
        /*0118*/ 	.word	index@($__internal_6_$__cuda_sm20_sqrt_rn_f32_slowpath)
        /*011c*/ 	.word	0x00000000


	//----- nvinfo : EIATTR_FRAME_SIZE
	.align		4
.L_66:
        /*0120*/ 	.byte	0x04, 0x11
        /*0122*/ 	.short	(.L_68 - .L_67)
	.align		4
.L_67:
        /*0124*/ 	.word	index@(_Z20convectiveHeatKernelPfPKfS1_PKhf)
        /*0128*/ 	.word	0x00000000


	//----- nvinfo : EIATTR_REGCOUNT
	.align		4
.L_68:
        /*012c*/ 	.byte	0x04, 0x2f
        /*012e*/ 	.short	(.L_70 - .L_69)
	.align		4
.L_69:
        /*0130*/ 	.word	index@(_Z13diffuseKernelPKfPfS0_PKhf)
        /*0134*/ 	.word	0x0000001e


	//----- nvinfo : EIATTR_FRAME_SIZE
	.align		4
.L_70:
        /*0138*/ 	.byte	0x04, 0x11
        /*013a*/ 	.short	(.L_72 - .L_71)
	.align		4
.L_71:
        /*013c*/ 	.word	index@($__internal_5_$__cuda_sm3x_div_rn_noftz_f32_slowpath)
        /*0140*/ 	.word	0x00000000


	//----- nvinfo : EIATTR_FRAME_SIZE
	.align		4
.L_72:
        /*0144*/ 	.byte	0x04, 0x11
        /*0146*/ 	.short	(.L_74 - .L_73)
	.align		4
.L_73:
        /*0148*/ 	.word	index@(_Z13diffuseKernelPKfPfS0_PKhf)
        /*014c*/ 	.word	0x00000000


	//----- nvinfo : EIATTR_REGCOUNT
	.align		4
.L_74:
        /*0150*/ 	.byte	0x04, 0x2f
        /*0152*/ 	.short	(.L_76 - .L_75)
	.align		4
.L_75:
        /*0154*/ 	.word	index@(_Z21updateFanAccessKernelPhPK6float3PKhi)
        /*0158*/ 	.word	0x00000028


	//----- nvinfo : EIATTR_FRAME_SIZE
	.align		4
.L_76:
        /*015c*/ 	.byte	0x04, 0x11
        /*015e*/ 	.short	(.L_78 - .L_77)
	.align		4
.L_77:
        /*0160*/ 	.word	index@($__internal_4_$__cuda_sm3x_div_rn_noftz_f32_slowpath)
        /*0164*/ 	.word	0x00000000


	//----- nvinfo : EIATTR_FRAME_SIZE
	.align		4
.L_78:
        /*0168*/ 	.byte	0x04, 0x11
        /*016a*/ 	.short	(.L_80 - .L_79)
	.align		4
.L_79:
        /*016c*/ 	.word	index@($__internal_3_$__cuda_sm20_sqrt_rn_f32_slowpath)
        /*0170*/ 	.word	0x00000000


	//----- nvinfo : EIATTR_FRAME_SIZE
	.align		4
.L_80:
        /*0174*/ 	.byte	0x04, 0x11
        /*0176*/ 	.short	(.L_82 - .L_81)
	.align		4
.L_81:
        /*0178*/ 	.word	index@(_Z21updateFanAccessKernelPhPK6float3PKhi)
        /*017c*/ 	.word	0x00000000


	//----- nvinfo : EIATTR_REGCOUNT
	.align		4
.L_82:
        /*0180*/ 	.byte	0x04, 0x2f
        /*0182*/ 	.short	(.L_84 - .L_83)
	.align		4
.L_83:
        /*0184*/ 	.word	index@(_Z20velocityUpdateKernelPKfPfS0_PKhPK6float3S6_S3_if)
        /*0188*/ 	.word	0x00000038


	//----- nvinfo : EIATTR_FRAME_SIZE
	.align		4
.L_84:
        /*018c*/ 	.byte	0x04, 0x11
        /*018e*/ 	.short	(.L_86 - .L_85)
	.align		4
.L_85:
        /*0190*/ 	.word	index@($__internal_2_$__cuda_sm3x_div_rn_noftz_f32_slowpath)
        /*0194*/ 	.word	0x00000000


	//----- nvinfo : EIATTR_FRAME_SIZE
	.align		4
.L_86:
        /*0198*/ 	.byte	0x04, 0x11
        /*019a*/ 	.short	(.L_88 - .L_87)
	.align		4
.L_87:
        /*019c*/ 	.word	index@($__internal_1_$__cuda_sm20_sqrt_rn_f32_slowpath)
        /*01a0*/ 	.word	0x00000000


	//----- nvinfo : EIATTR_FRAME_SIZE
	.align		4
.L_88:
        /*01a4*/ 	.byte	0x04, 0x11
        /*01a6*/ 	.short	(.L_90 - .L_89)
	.align		4
.L_89:
        /*01a8*/ 	.word	index@($__internal_0_$__cuda_sm20_rcp_rn_f32_slowpath)
        /*01ac*/ 	.word	0x00000000


	//----- nvinfo : EIATTR_FRAME_SIZE
	.align		4
.L_90:
        /*01b0*/ 	.byte	0x04, 0x11
        /*01b2*/ 	.short	(.L_92 - .L_91)
	.align		4
.L_91:
        /*01b4*/ 	.word	index@(_Z20velocityUpdateKernelPKfPfS0_PKhPK6float3S6_S3_if)
        /*01b8*/ 	.word	0x00000000


	//----- nvinfo : EIATTR_MIN_STACK_SIZE
	.align		4
.L_92:
        /*01bc*/ 	.byte	0x04, 0x12
        /*01be*/ 	.short	(.L_94 - .L_93)
	.align		4
.L_93:
        /*01c0*/ 	.word	index@(_Z20velocityUpdateKernelPKfPfS0_PKhPK6float3S6_S3_if)
        /*01c4*/ 	.word	0x00000000


	//----- nvinfo : EIATTR_MIN_STACK_SIZE
	.align		4
.L_94:
        /*01c8*/ 	.byte	0x04, 0x12
        /*01ca*/ 	.short	(.L_96 - .L_95)
	.align		4
.L_95:
        /*01cc*/ 	.word	index@(_Z21updateFanAccessKernelPhPK6float3PKhi)
        /*01d0*/ 	.word	0x00000000


	//----- nvinfo : EIATTR_MIN_STACK_SIZE
	.align		4
.L_96:
        /*01d4*/ 	.byte	0x04, 0x12
        /*01d6*/ 	.short	(.L_98 - .L_97)
	.align		4
.L_97:
        /*01d8*/ 	.word	index@(_Z13diffuseKernelPKfPfS0_PKhf)
        /*01dc*/ 	.word	0x00000000


	//----- nvinfo : EIATTR_MIN_STACK_SIZE
	.align		4
.L_98:
        /*01e0*/ 	.byte	0x04, 0x12
        /*01e2*/ 	.short	(.L_100 - .L_99)
	.align		4
.L_99:
        /*01e4*/ 	.word	index@(_Z20convectiveHeatKernelPfPKfS1_PKhf)
        /*01e8*/ 	.word	0x00000000


	//----- nvinfo : EIATTR_MIN_STACK_SIZE
	.align		4
.L_100:
        /*01ec*/ 	.byte	0x04, 0x12
        /*01ee*/ 	.short	(.L_102 - .L_101)
	.align		4
.L_101:
        /*01f0*/ 	.word	index@(_Z24normalizeForwardAdvectedPfPKfS1_S1_S1_S1_PKh)
        /*01f4*/ 	.word	0x00000000


	//----- nvinfo : EIATTR_MIN_STACK_SIZE
	.align		4
.L_102:
        /*01f8*/ 	.byte	0x04, 0x12
        /*01fa*/ 	.short	(.L_104 - .L_103)
	.align		4
.L_103:
        /*01fc*/ 	.word	index@(_Z12advectKernelPKfS0_PfS1_S1_S1_PKhf)
        /*0200*/ 	.word	0x00000000


	//----- nvinfo : EIATTR_MIN_STACK_SIZE
	.align		4
.L_104:
        /*0204*/ 	.byte	0x04, 0x12
        /*0206*/ 	.short	(.L_106 - .L_105)
	.align		4
.L_105:
        /*0208*/ 	.word	index@(_Z21computeResidualKernelPKfS0_PfPKh)
        /*020c*/ 	.word	0x00000000


	//----- nvinfo : EIATTR_MIN_STACK_SIZE
	.align		4
.L_106:
        /*0210*/ 	.byte	0x04, 0x12
        /*0212*/ 	.short	(.L_108 - .L_107)
	.align		4
.L_107:
        /*0214*/ 	.word	index@(_Z31enforceBoundaryConditionsKernelPfPKhPKf)
        /*0218*/ 	.word	0x00000000


	//----- nvinfo : EIATTR_MIN_STACK_SIZE
	.align		4
.L_108:
        /*021c*/ 	.byte	0x04, 0x12
        /*021e*/ 	.short	(.L_110 - .L_109)
	.align		4
.L_109:
        /*0220*/ 	.word	index@(_Z30subtractPressureGradientKernelPfPKfS1_PKhf)
        /*0224*/ 	.word	0x00000000


	//----- nvinfo : EIATTR_MIN_STACK_SIZE
	.align		4
.L_110:
        /*0228*/ 	.byte	0x04, 0x12
        /*022a*/ 	.short	(.L_112 - .L_111)
	.align		4
.L_111:
        /*022c*/ 	.word	index@(_Z22pressureJacobianKernelPKfPfS0_PKhf)
        /*0230*/ 	.word	0x00000000


	//----- nvinfo : EIATTR_MIN_STACK_SIZE
	.align		4
.L_112:
        /*0234*/ 	.byte	0x04, 0x12
        /*0236*/ 	.short	(.L_114 - .L_113)
	.align		4
.L_113:
        /*0238*/ 	.word	index@(_Z23computeDivergenceKernelPKfPfPKh)
        /*023c*/ 	.word	0x00000000
.L_114:


//--------------------- .nv.compat                --------------------------
	.section	.nv.compat,"",@"SHT_CUDA_COMPAT_INFO"
	.align	4
        /*0000*/ 	.byte	0x02, 0x09, 0x00, 0x00, 0x02, 0x02, 0x01, 0x00, 0x02, 0x05, 0x05, 0x00, 0x03, 0x07, 0x01, 0x01
        /*0010*/ 	.byte	0x02, 0x03, 0x00, 0x00, 0x02, 0x06, 0x01, 0x00, 0x04, 0x0b, 0x08, 0x00, 0x01, 0x00, 0x00, 0x00
        /*0020*/ 	.byte	0x00, 0x00, 0x00, 0x00


//--------------------- .nv.info._Z20velocityUpdateKernelPKfPfS0_PKhPK6float3S6_S3_if --------------------------
	.section	.nv.info._Z20velocityUpdateKernelPKfPfS0_PKhPK6float3S6_S3_if,"",@"SHT_CUDA_INFO"
	.sectionflags	@""
	.align	4


	//----- nvinfo : EIATTR_CUDA_API_VERSION
	.align		4
        /*0000*/ 	.byte	0x04, 0x37
        /*0002*/ 	.short	(.L_116 - .L_115)
.L_115:
        /*0004*/ 	.word	0x00000082


	//----- nvinfo : EIATTR_KPARAM_INFO
	.align		4
.L_116:
        /*0008*/ 	.byte	0x04, 0x17
        /*000a*/ 	.short	(.L_118 - .L_117)
.L_117:
        /*000c*/ 	.word	0x00000000
        /*0010*/ 	.short	0x0008
        /*0012*/ 	.short	0x003c
        /*0014*/ 	.byte	0x00, 0xf0, 0x11, 0x00


	//----- nvinfo : EIATTR_KPARAM_INFO
	.align		4
.L_118:
        /*0018*/ 	.byte	0x04, 0x17
        /*001a*/ 	.short	(.L_120 - .L_119)
.L_119:
        /*001c*/ 	.word	0x00000000
        /*0020*/ 	.short	0x0007
        /*0022*/ 	.short	0x0038
        /*0024*/ 	.byte	0x00, 0xf0, 0x11, 0x00


	//----- nvinfo : EIATTR_KPARAM_INFO
	.align		4
.L_120:
        /*0028*/ 	.byte	0x04, 0x17
        /*002a*/ 	.short	(.L_122 - .L_121)
.L_121:
        /*002c*/ 	.word	0x00000000
        /*0030*/ 	.short	0x0006
        /*0032*/ 	.short	0x0030
        /*0034*/ 	.byte	0x00, 0xf5, 0x21, 0x00


	//----- nvinfo : EIATTR_KPARAM_INFO
	.align		4
.L_122:
        /*0038*/ 	.byte	0x04, 0x17
        /*003a*/ 	.short	(.L_124 - .L_123)
.L_123:
        /*003c*/ 	.word	0x00000000
        /*0040*/ 	.short	0x0005
        /*0042*/ 	.short	0x0028
        /*0044*/ 	.byte	0x00, 0xf5, 0x21, 0x00


	//----- nvinfo : EIATTR_KPARAM_INFO
	.align		4
.L_124:
        /*0048*/ 	.byte	0x04, 0x17
        /*004a*/ 	.short	(.L_126 - .L_125)
.L_125:
        /*004c*/ 	.word	0x00000000
        /*0050*/ 	.short	0x0004
        /*0052*/ 	.short	0x0020
        /*0054*/ 	.byte	0x00, 0xf5, 0x21, 0x00


	//----- nvinfo : EIATTR_KPARAM_INFO
	.align		4
.L_126:
        /*0058*/ 	.byte	0x04, 0x17
        /*005a*/ 	.short	(.L_128 - .L_127)
.L_127:
        /*005c*/ 	.word	0x00000000
        /*0060*/ 	.short	0x0003
        /*0062*/ 	.short	0x0018
        /*0064*/ 	.byte	0x00, 0xf5, 0x21, 0x00


	//----- nvinfo : EIATTR_KPARAM_INFO
	.align		4
.L_128:
        /*0068*/ 	.byte	0x04, 0x17
        /*006a*/ 	.short	(.L_130 - .L_129)
.L_129:
        /*006c*/ 	.word	0x00000000
        /*0070*/ 	.short	0x0002
        /*0072*/ 	.short	0x0010
        /*0074*/ 	.byte	0x00, 0xf5, 0x21, 0x00


	//----- nvinfo : EIATTR_KPARAM_INFO
	.align		4
.L_130:
        /*0078*/ 	.byte	0x04, 0x17
        /*007a*/ 	.short	(.L_132 - .L_131)
.L_131:
        /*007c*/ 	.word	0x00000000
        /*0080*/ 	.short	0x0001
        /*0082*/ 	.short	0x0008
        /*0084*/ 	.byte	0x00, 0xf5, 0x21, 0x00


	//----- nvinfo : EIATTR_KPARAM_INFO
	.align		4
.L_132:
        /*0088*/ 	.byte	0x04, 0x17
        /*008a*/ 	.short	(.L_134 - .L_133)
.L_133:
        /*008c*/ 	.word	0x00000000
        /*0090*/ 	.short	0x0000
        /*0092*/ 	.short	0x0000
        /*0094*/ 	.byte	0x00, 0xf5, 0x21, 0x00


	//----- nvinfo : EIATTR_SPARSE_MMA_MASK
	.align		4
.L_134:
        /*0098*/ 	.byte	0x03, 0x50
        /*009a*/ 	.short	0x0000


	//----- nvinfo : EIATTR_MAXREG_COUNT
	.align		4
        /*009c*/ 	.byte	0x03, 0x1b
        /*009e*/ 	.short	0x00ff


	//----- nvinfo : EIATTR_MERCURY_ISA_VERSION
	.align		4
        /*00a0*/ 	.byte	0x03, 0x5f
        /*00a2*/ 	.short	0x0101


	//----- nvinfo : EIATTR_VRC_CTA_INIT_COUNT
	.align		4
        /*00a4*/ 	.byte	0x02, 0x4a
	.zero		1
	.zero		1


	//----- nvinfo : EIATTR_EXIT_INSTR_OFFSETS
	.align		4
        /*00a8*/ 	.byte	0x04, 0x1c
        /*00aa*/ 	.short	(.L_136 - .L_135)


	//   ....[0]....
.L_135:
        /*00ac*/ 	.word	0x00000120


	//   ....[1]....
        /*00b0*/ 	.word	0x00000210


	//   ....[2]....
        /*00b4*/ 	.word	0x000068b0


	//----- nvinfo : EIATTR_CRS_STACK_SIZE
	.align		4
.L_136:
        /*00b8*/ 	.byte	0x04, 0x1e
        /*00ba*/ 	.short	(.L_138 - .L_137)
.L_137:
        /*00bc*/ 	.word	0x00000000


	//----- nvinfo : EIATTR_CBANK_PARAM_SIZE
	.align		4
.L_138:
        /*00c0*/ 	.byte	0x03, 0x19
        /*00c2*/ 	.short	0x0040


	//----- nvinfo : EIATTR_PARAM_CBANK
	.align		4
        /*00c4*/ 	.byte	0x04, 0x0a
        /*00c6*/ 	.short	(.L_140 - .L_139)
	.align		4
.L_139:
        /*00c8*/ 	.word	index@(.nv.constant0._Z20velocityUpdateKernelPKfPfS0_PKhPK6float3S6_S3_if)
        /*00cc*/ 	.short	0x0380
        /*00ce*/ 	.short	0x0040


	//----- nvinfo : EIATTR_SW_WAR
	.align		4
.L_140:
        /*00d0*/ 	.byte	0x04, 0x36
        /*00d2*/ 	.short	(.L_142 - .L_141)
.L_141:
        /*00d4*/ 	.word	0x00000008
.L_142:


//--------------------- .nv.info._Z21updateFanAccessKernelPhPK6float3PKhi --------------------------
	.section	.nv.info._Z21updateFanAccessKernelPhPK6float3PKhi,"",@"SHT_CUDA_INFO"
	.sectionflags	@""
	.align	4


	//----- nvinfo : EIATTR_CUDA_API_VERSION
	.align		4
        /*0000*/ 	.byte	0x04, 0x37
        /*0002*/ 	.short	(.L_144 - .L_143)
.L_143:
        /*0004*/ 	.word	0x00000082


	//----- nvinfo : EIATTR_KPARAM_INFO
	.align		4
.L_144:
        /*0008*/ 	.byte	0x04, 0x17
        /*000a*/ 	.short	(.L_146 - .L_145)
.L_145:
        /*000c*/ 	.word	0x00000000
        /*0010*/ 	.short	0x0003
        /*0012*/ 	.short	0x0018
        /*0014*/ 	.byte	0x00, 0xf0, 0x11, 0x00


	//----- nvinfo : EIATTR_KPARAM_INFO
	.align		4
.L_146:
        /*0018*/ 	.byte	0x04, 0x17
        /*001a*/ 	.short	(.L_148 - .L_147)
.L_147:
        /*001c*/ 	.word	0x00000000
        /*0020*/ 	.short	0x0002
        /*0022*/ 	.short	0x0010
        /*0024*/ 	.byte	0x00, 0xf5, 0x21, 0x00


	//----- nvinfo : EIATTR_KPARAM_INFO
	.align		4
.L_148:
        /*0028*/ 	.byte	0x04, 0x17
        /*002a*/ 	.short	(.L_150 - .L_149)
.L_149:
        /*002c*/ 	.word	0x00000000
        /*0030*/ 	.short	0x0001
        /*0032*/ 	.short	0x0008
        /*0034*/ 	.byte	0x00, 0xf5, 0x21, 0x00


	//----- nvinfo : EIATTR_KPARAM_INFO
	.align		4
.L_150:
        /*0038*/ 	.byte	0x04, 0x17
        /*003a*/ 	.short	(.L_152 - .L_151)
.L_151:
        /*003c*/ 	.word	0x00000000
        /*0040*/ 	.short	0x0000
        /*0042*/ 	.short	0x0000
        /*0044*/ 	.byte	0x00, 0xf5, 0x21, 0x00


	//----- nvinfo : EIATTR_SPARSE_MMA_MASK
	.align		4
.L_152:
        /*0048*/ 	.byte	0x03, 0x50
        /*004a*/ 	.short	0x0000


	//----- nvinfo : EIATTR_MAXREG_COUNT
	.align		4
        /*004c*/ 	.byte	0x03, 0x1b
        /*004e*/ 	.short	0x00ff


	//----- nvinfo : EIATTR_MERCURY_ISA_VERSION
	.align		4
        /*0050*/ 	.byte	0x03, 0x5f
        /*0052*/ 	.short	0x0101


	//----- nvinfo : EIATTR_VRC_CTA_INIT_COUNT
	.align		4
        /*0054*/ 	.byte	0x02, 0x4a
	.zero		1
	.zero		1


	//----- nvinfo : EIATTR_EXIT_INSTR_OFFSETS
	.align		4
        /*0058*/ 	.byte	0x04, 0x1c
        /*005a*/ 	.short	(.L_154 - .L_153)


	//   ....[0]....
.L_153:
        /*005c*/ 	.word	0x00000130


	//   ....[1]....
        /*0060*/ 	.word	0x00000210


	//   ....[2]....
        /*0064*/ 	.word	0x00000630


	//   ....[3]....
        /*0068*/ 	.word	0x000007b0


	//   ....[4]....
        /*006c*/ 	.word	0x000008a0


	//   ....[5]....
        /*0070*/ 	.word	0x00000900


	//   ....[6]....
        /*0074*/ 	.word	0x00000930


	//   ....[7]....
        /*0078*/ 	.word	0x00001830


	//----- nvinfo : EIATTR_CRS_STACK_SIZE
	.align		4
.L_154:
        /*007c*/ 	.byte	0x04, 0x1e
        /*007e*/ 	.short	(.L_156 - .L_155)
.L_155:
        /*0080*/ 	.word	0x00000000


	//----- nvinfo : EIATTR_CBANK_PARAM_SIZE
	.align		4
.L_156:
        /*0084*/ 	.byte	0x03, 0x19
        /*0086*/ 	.short	0x001c


	//----- nvinfo : EIATTR_PARAM_CBANK
	.align		4
        /*0088*/ 	.byte	0x04, 0x0a
        /*008a*/ 	.short	(.L_158 - .L_157)
	.align		4
.L_157:
        /*008c*/ 	.word	index@(.nv.constant0._Z21updateFanAccessKernelPhPK6float3PKhi)
        /*0090*/ 	.short	0x0380
        /*0092*/ 	.short	0x001c


	//----- nvinfo : EIATTR_SW_WAR
	.align		4
.L_158:
        /*0094*/ 	.byte	0x04, 0x36
        /*0096*/ 	.short	(.L_160 - .L_159)
.L_159:
        /*0098*/ 	.word	0x00000008
.L_160:


//--------------------- .nv.info._Z13diffuseKernelPKfPfS0_PKhf --------------------------
	.section	.nv.info._Z13diffuseKernelPKfPfS0_PKhf,"",@"SHT_CUDA_INFO"
	.sectionflags	@""
	.align	4


	//----- nvinfo : EIATTR_CUDA_API_VERSION
	.align		4
        /*0000*/ 	.byte	0x04, 0x37
        /*0002*/ 	.short	(.L_162 - .L_161)
.L_161:
        /*0004*/ 	.word	0x00000082


	//----- nvinfo : EIATTR_KPARAM_INFO
	.align		4
.L_162:
        /*0008*/ 	.byte	0x04, 0x17
        /*000a*/ 	.short	(.L_164 - .L_163)
.L_163:
        /*000c*/ 	.word	0x00000000
        /*0010*/ 	.short	0x0004
        /*0012*/ 	.short	0x0020
        /*0014*/ 	.byte	0x00, 0xf0, 0x11, 0x00


	//----- nvinfo : EIATTR_KPARAM_INFO
	.align		4
.L_164:
        /*0018*/ 	.byte	0x04, 0x17
        /*001a*/ 	.short	(.L_166 - .L_165)
.L_165:
        /*001c*/ 	.word	0x00000000
        /*0020*/ 	.short	0x0003
        /*0022*/ 	.short	0x0018
        /*0024*/ 	.byte	0x00, 0xf5, 0x21, 0x00


	//----- nvinfo : EIATTR_KPARAM_INFO
	.align		4
.L_166:
        /*0028*/ 	.byte	0x04, 0x17
        /*002a*/ 	.short	(.L_168 - .L_167)
.L_167:
        /*002c*/ 	.word	0x00000000
        /*0030*/ 	.short	0x0002
        /*0032*/ 	.short	0x0010
        /*0034*/ 	.byte	0x00, 0xf5, 0x21, 0x00


	//----- nvinfo : EIATTR_KPARAM_INFO
	.align		4
.L_168:
        /*0038*/ 	.byte	0x04, 0x17
        /*003a*/ 	.short	(.L_170 - .L_169)
.L_169:
        /*003c*/ 	.word	0x00000000
        /*0040*/ 	.short	0x0001
        /*0042*/ 	.short	0x0008
        /*0044*/ 	.byte	0x00, 0xf5, 0x21, 0x00


	//----- nvinfo : EIATTR_KPARAM_INFO
	.align		4
.L_170:
        /*0048*/ 	.byte	0x04, 0x17
        /*004a*/ 	.short	(.L_172 - .L_171)
.L_171:
        /*004c*/ 	.word	0x00000000
        /*0050*/ 	.short	0x0000
        /*0052*/ 	.short	0x0000
        /*0054*/ 	.byte	0x00, 0xf5, 0x21, 0x00


	//----- nvinfo : EIATTR_SPARSE_MMA_MASK
	.align		4
.L_172:
        /*0058*/ 	.byte	0x03, 0x50
        /*005a*/ 	.short	0x0000


	//----- nvinfo : EIATTR_MAXREG_COUNT
	.align		4
        /*005c*/ 	.byte	0x03, 0x1b
        /*005e*/ 	.short	0x00ff


	//----- nvinfo : EIATTR_MERCURY_ISA_VERSION
	.align		4
        /*0060*/ 	.byte	0x03, 0x5f
        /*0062*/ 	.short	0x0101


	//----- nvinfo : EIATTR_VRC_CTA_INIT_COUNT
	.align		4
        /*0064*/ 	.byte	0x02, 0x4a
	.zero		1
	.zero		1


	//----- nvinfo : EIATTR_EXIT_INSTR_OFFSETS
	.align		4
        /*0068*/ 	.byte	0x04, 0x1c
        /*006a*/ 	.short	(.L_174 - .L_173)


	//   ....[0]....
.L_173:
        /*006c*/ 	.word	0x00000120


	//   ....[1]....
        /*0070*/ 	.word	0x00001830


	//----- nvinfo : EIATTR_CRS_STACK_SIZE
	.align		4
.L_174:
        /*0074*/ 	.byte	0x04, 0x1e
        /*0076*/ 	.short	(.L_176 - .L_175)
.L_175:
        /*0078*/ 	.word	0x00000000


	//----- nvinfo : EIATTR_CBANK_PARAM_SIZE
	.align		4
.L_176:
        /*007c*/ 	.byte	0x03, 0x19
        /*007e*/ 	.short	0x0024


	//----- nvinfo : EIATTR_PARAM_CBANK
	.align		4
        /*0080*/ 	.byte	0x04, 0x0a
        /*0082*/ 	.short	(.L_178 - .L_177)
	.align		4
.L_177:
        /*0084*/ 	.word	index@(.nv.constant0._Z13diffuseKernelPKfPfS0_PKhf)
        /*0088*/ 	.short	0x0380
        /*008a*/ 	.short	0x0024


	//----- nvinfo : EIATTR_SW_WAR
	.align		4
.L_178:
        /*008c*/ 	.byte	0x04, 0x36
        /*008e*/ 	.short	(.L_180 - .L_179)
.L_179:
        /*0090*/ 	.word	0x00000008
.L_180:


//--------------------- .nv.info._Z20convectiveHeatKernelPfPKfS1_PKhf --------------------------
	.section	.nv.info._Z20convectiveHeatKernelPfPKfS1_PKhf,"",@"SHT_CUDA_INFO"
	.sectionflags	@""
	.align	4


	//----- nvinfo : EIATTR_CUDA_API_VERSION
	.align		4
        /*0000*/ 	.byte	0x04, 0x37
        /*0002*/ 	.short	(.L_182 - .L_181)
.L_181:
        /*0004*/ 	.word	0x00000082


	//----- nvinfo : EIATTR_KPARAM_INFO
	.align		4
.L_182:
        /*0008*/ 	.byte	0x04, 0x17
        /*000a*/ 	.short	(.L_184 - .L_183)
.L_183:
        /*000c*/ 	.word	0x00000000
        /*0010*/ 	.short	0x0004
        /*0012*/ 	.short	0x0020
        /*0014*/ 	.byte	0x00, 0xf0, 0x11, 0x00


	//----- nvinfo : EIATTR_KPARAM_INFO
	.align		4
.L_184:
        /*0018*/ 	.byte	0x04, 0x17
        /*001a*/ 	.short	(.L_186 - .L_185)
.L_185:
        /*001c*/ 	.word	0x00000000
        /*0020*/ 	.short	0x0003
        /*0022*/ 	.short	0x0018
        /*0024*/ 	.byte	0x00, 0xf5, 0x21, 0x00


	//----- nvinfo : EIATTR_KPARAM_INFO
	.align		4
.L_186:
        /*0028*/ 	.byte	0x04, 0x17
        /*002a*/ 	.short	(.L_188 - .L_187)
.L_187:
        /*002c*/ 	.word	0x00000000
        /*0030*/ 	.short	0x0002
        /*0032*/ 	.short	0x0010
        /*0034*/ 	.byte	0x00, 0xf5, 0x21, 0x00


	//----- nvinfo : EIATTR_KPARAM_INFO
	.align		4
.L_188:
        /*0038*/ 	.byte	0x04, 0x17
        /*003a*/ 	.short	(.L_190 - .L_189)
.L_189:
        /*003c*/ 	.word	0x00000000
        /*0040*/ 	.short	0x0001
        /*0042*/ 	.short	0x0008
        /*0044*/ 	.byte	0x00, 0xf5, 0x21, 0x00


	//----- nvinfo : EIATTR_KPARAM_INFO
	.align		4
.L_190:
        /*0048*/ 	.byte	0x04, 0x17
        /*004a*/ 	.short	(.L_192 - .L_191)
.L_191:
        /*004c*/ 	.word	0x00000000
        /*0050*/ 	.short	0x0000
        /*0052*/ 	.short	0x0000
        /*0054*/ 	.byte	0x00, 0xf5, 0x21, 0x00


	//----- nvinfo : EIATTR_SPARSE_MMA_MASK
	.align		4
.L_192:
        /*0058*/ 	.byte	0x03, 0x50
        /*005a*/ 	.short	0x0000


	//----- nvinfo : EIATTR_MAXREG_COUNT
	.align		4
        /*005c*/ 	.byte	0x03, 0x1b
        /*005e*/ 	.short	0x00ff


	//----- nvinfo : EIATTR_MERCURY_ISA_VERSION
	.align		4
        /*0060*/ 	.byte	0x03, 0x5f
        /*0062*/ 	.short	0x0101


	//----- nvinfo : EIATTR_VRC_CTA_INIT_COUNT
	.align		4
        /*0064*/ 	.byte	0x02, 0x4a
	.zero		1
	.zero		1


	//----- nvinfo : EIATTR_EXIT_INSTR_OFFSETS
	.align		4
        /*0068*/ 	.byte	0x04, 0x1c
        /*006a*/ 	.short	(.L_194 - .L_193)


	//   ....[0]....
.L_193:
        /*006c*/ 	.word	0x00000120


	//   ....[1]....
        /*0070*/ 	.word	0x000001c0


	//   ....[2]....
        /*0074*/ 	.word	0x00002140


	//   ....[3]....
        /*0078*/ 	.word	0x00002290


	//----- nvinfo : EIATTR_CRS_STACK_SIZE
	.align		4
.L_194:
        /*007c*/ 	.byte	0x04, 0x1e
        /*007e*/ 	.short	(.L_196 - .L_195)
.L_195:
        /*0080*/ 	.word	0x00000000


	//----- nvinfo : EIATTR_CBANK_PARAM_SIZE
	.align		4
.L_196:
        /*0084*/ 	.byte	0x03, 0x19
        /*0086*/ 	.short	0x0024


	//----- nvinfo : EIATTR_PARAM_CBANK
	.align		4
        /*0088*/ 	.byte	0x04, 0x0a
        /*008a*/ 	.short	(.L_198 - .L_197)
	.align		4
.L_197:
        /*008c*/ 	.word	index@(.nv.constant0._Z20convectiveHeatKernelPfPKfS1_PKhf)
        /*0090*/ 	.short	0x0380
        /*0092*/ 	.short	0x0024


	//----- nvinfo : EIATTR_SW_WAR
	.align		4
.L_198:
        /*0094*/ 	.byte	0x04, 0x36
        /*0096*/ 	.short	(.L_200 - .L_199)
.L_199:
        /*0098*/ 	.word	0x00000008
.L_200:


//--------------------- .nv.info._Z24normalizeForwardAdvectedPfPKfS1_S1_S1_S1_PKh --------------------------
	.section	.nv.info._Z24normalizeForwardAdvectedPfPKfS1_S1_S1_S1_PKh,"",@"SHT_CUDA_INFO"
	.sectionflags	@""
	.align	4


	//----- nvinfo : EIATTR_CUDA_API_VERSION
	.align		4
        /*0000*/ 	.byte	0x04, 0x37
        /*0002*/ 	.short	(.L_202 - .L_201)
.L_201:
        /*0004*/ 	.word	0x00000082


	//----- nvinfo : EIATTR_KPARAM_INFO
	.align		4
.L_202:
        /*0008*/ 	.byte	0x04, 0x17
        /*000a*/ 	.short	(.L_204 - .L_203)
.L_203:
        /*000c*/ 	.word	0x00000000
        /*0010*/ 	.short	0x0006
        /*0012*/ 	.short	0x0030
        /*0014*/ 	.byte	0x00, 0xf5, 0x21, 0x00


	//----- nvinfo : EIATTR_KPARAM_INFO
	.align		4
.L_204:
        /*0018*/ 	.byte	0x04, 0x17
        /*001a*/ 	.short	(.L_206 - .L_205)
.L_205:
        /*001c*/ 	.word	0x00000000
        /*0020*/ 	.short	0x0005
        /*0022*/ 	.short	0x0028
        /*0024*/ 	.byte	0x00, 0xf5, 0x21, 0x00


	//----- nvinfo : EIATTR_KPARAM_INFO
	.align		4
.L_206:
        /*0028*/ 	.byte	0x04, 0x17
        /*002a*/ 	.short	(.L_208 - .L_207)
.L_207:
        /*002c*/ 	.word	0x00000000
        /*0030*/ 	.short	0x0004
        /*0032*/ 	.short	0x0020
        /*0034*/ 	.byte	0x00, 0xf5, 0x21, 0x00


	//----- nvinfo : EIATTR_KPARAM_INFO
	.align		4
.L_208:
        /*0038*/ 	.byte	0x04, 0x17
        /*003a*/ 	.short	(.L_210 - .L_209)
.L_209:
        /*003c*/ 	.word	0x00000000
        /*0040*/ 	.short	0x0003
        /*0042*/ 	.short	0x0018
        /*0044*/ 	.byte	0x00, 0xf5, 0x21, 0x00


	//----- nvinfo : EIATTR_KPARAM_INFO
	.align		4
.L_210:
        /*0048*/ 	.byte	0x04, 0x17
        /*004a*/ 	.short	(.L_212 - .L_211)
.L_211:
        /*004c*/ 	.word	0x00000000
        /*0050*/ 	.short	0x0002
        /*0052*/ 	.short	0x0010
        /*0054*/ 	.byte	0x00, 0xf5, 0x21, 0x00


	//----- nvinfo : EIATTR_KPARAM_INFO
	.align		4
.L_212:
        /*0058*/ 	.byte	0x04, 0x17
        /*005a*/ 	.short	(.L_214 - .L_213)
.L_213:
        /*005c*/ 	.word	0x00000000
        /*0060*/ 	.short	0x0001
        /*0062*/ 	.short	0x0008
        /*0064*/ 	.byte	0x00, 0xf5, 0x21, 0x00


	//----- nvinfo : EIATTR_KPARAM_INFO
	.align		4
.L_214:
        /*0068*/ 	.byte	0x04, 0x17
        /*006a*/ 	.short	(.L_216 - .L_215)
.L_215:
        /*006c*/ 	.word	0x00000000
        /*0070*/ 	.short	0x0000
        /*0072*/ 	.short	0x0000
        /*0074*/ 	.byte	0x00, 0xf5, 0x21, 0x00


	//----- nvinfo : EIATTR_SPARSE_MMA_MASK
	.align		4
.L_216:
        /*0078*/ 	.byte	0x03, 0x50
        /*007a*/ 	.short	0x0000


	//----- nvinfo : EIATTR_MAXREG_COUNT
	.align		4
        /*007c*/ 	.byte	0x03, 0x1b
        /*007e*/ 	.short	0x00ff


	//----- nvinfo : EIATTR_MERCURY_ISA_VERSION
	.align		4
        /*0080*/ 	.byte	0x03, 0x5f
        /*0082*/ 	.short	0x0101


	//----- nvinfo : EIATTR_VRC_CTA_INIT_COUNT
	.align		4
        /*0084*/ 	.byte	0x02, 0x4a
	.zero		1
	.zero		1


	//----- nvinfo : EIATTR_EXIT_INSTR_OFFSETS
	.align		4
        /*0088*/ 	.byte	0x04, 0x1c
        /*008a*/ 	.short	(.L_218 - .L_217)


	//   ....[0]....
.L_217:
        /*008c*/ 	.word	0x00000120


	//   ....[1]....
        /*0090*/ 	.word	0x000006c0


	//----- nvinfo : EIATTR_CRS_STACK_SIZE
	.align		4
.L_218:
        /*0094*/ 	.byte	0x04, 0x1e
        /*0096*/ 	.short	(.L_220 - .L_219)
.L_219:
        /*0098*/ 	.word	0x00000000


	//----- nvinfo : EIATTR_CBANK_PARAM_SIZE
	.align		4
.L_220:
        /*009c*/ 	.byte	0x03, 0x19
        /*009e*/ 	.short	0x0038


	//----- nvinfo : EIATTR_PARAM_CBANK
	.align		4
        /*00a0*/ 	.byte	0x04, 0x0a
        /*00a2*/ 	.short	(.L_222 - .L_221)
	.align		4
.L_221:
        /*00a4*/ 	.word	index@(.nv.constant0._Z24normalizeForwardAdvectedPfPKfS1_S1_S1_S1_PKh)
        /*00a8*/ 	.short	0x0380
        /*00aa*/ 	.short	0x0038


	//----- nvinfo : EIATTR_SW_WAR
	.align		4
.L_222:
        /*00ac*/ 	.byte	0x04, 0x36
        /*00ae*/ 	.short	(.L_224 - .L_223)
.L_223:
        /*00b0*/ 	.word	0x00000008
.L_224:


//--------------------- .nv.info._Z12advectKernelPKfS0_PfS1_S1_S1_PKhf --------------------------
	.section	.nv.info._Z12advectKernelPKfS0_PfS1_S1_S1_PKhf,"",@"SHT_CUDA_INFO"
	.sectionflags	@""
	.align	4


	//----- nvinfo : EIATTR_CUDA_API_VERSION
	.align		4
        /*0000*/ 	.byte	0x04, 0x37
        /*0002*/ 	.short	(.L_226 - .L_225)
.L_225:
        /*0004*/ 	.word	0x00000082


	//----- nvinfo : EIATTR_KPARAM_INFO
	.align		4
.L_226:
        /*0008*/ 	.byte	0x04, 0x17
        /*000a*/ 	.short	(.L_228 - .L_227)
.L_227:
        /*000c*/ 	.word	0x00000000
        /*0010*/ 	.short	0x0007
        /*0012*/ 	.short	0x0038
        /*0014*/ 	.byte	0x00, 0xf0, 0x11, 0x00


	//----- nvinfo : EIATTR_KPARAM_INFO
	.align		4
.L_228:
        /*0018*/ 	.byte	0x04, 0x17
        /*001a*/ 	.short	(.L_230 - .L_229)
.L_229:
        /*001c*/ 	.word	0x00000000
        /*0020*/ 	.short	0x0006
        /*0022*/ 	.short	0x0030
        /*0024*/ 	.byte	0x00, 0xf5, 0x21, 0x00


	//----- nvinfo : EIATTR_KPARAM_INFO
	.align		4
.L_230:
        /*0028*/ 	.byte	0x04, 0x17
        /*002a*/ 	.short	(.L_232 - .L_231)
.L_231:
        /*002c*/ 	.word	0x00000000
        /*0030*/ 	.short	0x0005
        /*0032*/ 	.short	0x0028
        /*0034*/ 	.byte	0x00, 0xf5, 0x21, 0x00


	//----- nvinfo : EIATTR_KPARAM_INFO
	.align		4
.L_232:
        /*0038*/ 	.byte	0x04, 0x17
        /*003a*/ 	.short	(.L_234 - .L_233)
.L_233:
        /*003c*/ 	.word	0x00000000
        /*0040*/ 	.short	0x0004
        /*0042*/ 	.short	0x0020
        /*0044*/ 	.byte	0x00, 0xf5, 0x21, 0x00


	//----- nvinfo : EIATTR_KPARAM_INFO
	.align		4
.L_234:
        /*0048*/ 	.byte	0x04, 0x17
        /*004a*/ 	.short	(.L_236 - .L_235)
.L_235:
        /*004c*/ 	.word	0x00000000
        /*0050*/ 	.short	0x0003
        /*0052*/ 	.short	0x0018
        /*0054*/ 	.byte	0x00, 0xf5, 0x21, 0x00


	//----- nvinfo : EIATTR_KPARAM_INFO
	.align		4
.L_236:
        /*0058*/ 	.byte	0x04, 0x17
        /*005a*/ 	.short	(.L_238 - .L_237)
.L_237:
        /*005c*/ 	.word	0x00000000
        /*0060*/ 	.short	0x0002
        /*0062*/ 	.short	0x0010
        /*0064*/ 	.byte	0x00, 0xf5, 0x21, 0x00


	//----- nvinfo : EIATTR_KPARAM_INFO
	.align		4
.L_238:
        /*0068*/ 	.byte	0x04, 0x17
        /*006a*/ 	.short	(.L_240 - .L_239)
.L_239:
        /*006c*/ 	.word	0x00000000
        /*0070*/ 	.short	0x0001
        /*0072*/ 	.short	0x0008
        /*0074*/ 	.byte	0x00, 0xf5, 0x21, 0x00


	//----- nvinfo : EIATTR_KPARAM_INFO
	.align		4
.L_240:
        /*0078*/ 	.byte	0x04, 0x17
        /*007a*/ 	.short	(.L_242 - .L_241)
.L_241:
        /*007c*/ 	.word	0x00000000
        /*0080*/ 	.short	0x0000
        /*0082*/ 	.short	0x0000
        /*0084*/ 	.byte	0x00, 0xf5, 0x21, 0x00


	//----- nvinfo : EIATTR_SPARSE_MMA_MASK
	.align		4
.L_242:
        /*0088*/ 	.byte	0x03, 0x50
        /*008a*/ 	.short	0x0000


	//----- nvinfo : EIATTR_MAXREG_COUNT
	.align		4
        /*008c*/ 	.byte	0x03, 0x1b
        /*008e*/ 	.short	0x00ff


	//----- nvinfo : EIATTR_MERCURY_ISA_VERSION
	.align		4
        /*0090*/ 	.byte	0x03, 0x5f
        /*0092*/ 	.short	0x0101


	//----- nvinfo : EIATTR_VRC_CTA_INIT_COUNT
	.align		4
        /*0094*/ 	.byte	0x02, 0x4a
	.zero		1
	.zero		1


	//----- nvinfo : EIATTR_EXIT_INSTR_OFFSETS
	.align		4
        /*0098*/ 	.byte	0x04, 0x1c
        /*009a*/ 	.short	(.L_244 - .L_243)


	//   ....[0]....
.L_243:
        /*009c*/ 	.word	0x00000120


	//   ....[1]....
        /*00a0*/ 	.word	0x00002fa0


	//   ....[2]....
        /*00a4*/ 	.word	0x00003200


	//   ....[3]....
        /*00a8*/ 	.word	0x000038a0


	//   ....[4]....
        /*00ac*/ 	.word	0x00003990


	//----- nvinfo : EIATTR_CRS_STACK_SIZE
	.align		4
.L_244:
        /*00b0*/ 	.byte	0x04, 0x1e
        /*00b2*/ 	.short	(.L_246 - .L_245)
.L_245:
        /*00b4*/ 	.word	0x00000000


	//----- nvinfo : EIATTR_CBANK_PARAM_SIZE
	.align		4
.L_246:
        /*00b8*/ 	.byte	0x03, 0x19
        /*00ba*/ 	.short	0x003c


	//----- nvinfo : EIATTR_PARAM_CBANK
	.align		4
        /*00bc*/ 	.byte	0x04, 0x0a
        /*00be*/ 	.short	(.L_248 - .L_247)
	.align		4
.L_247:
        /*00c0*/ 	.word	index@(.nv.constant0._Z12advectKernelPKfS0_PfS1_S1_S1_PKhf)
        /*00c4*/ 	.short	0x0380
        /*00c6*/ 	.short	0x003c


	//----- nvinfo : EIATTR_SW_WAR
	.align		4
.L_248:
        /*00c8*/ 	.byte	0x04, 0x36
        /*00ca*/ 	.short	(.L_250 - .L_249)
.L_249:
        /*00cc*/ 	.word	0x00000008
.L_250:


//--------------------- .nv.info._Z21computeResidualKernelPKfS0_PfPKh --------------------------
	.section	.nv.info._Z21computeResidualKernelPKfS0_PfPKh,"",@"SHT_CUDA_INFO"
	.sectionflags	@""
	.align	4


	//----- nvinfo : EIATTR_CUDA_API_VERSION
	.align		4
        /*0000*/ 	.byte	0x04, 0x37
        /*0002*/ 	.short	(.L_252 - .L_251)
.L_251:
        /*0004*/ 	.word	0x00000082


	//----- nvinfo : EIATTR_KPARAM_INFO
	.align		4
.L_252:
        /*0008*/ 	.byte	0x04, 0x17
        /*000a*/ 	.short	(.L_254 - .L_253)
.L_253:
        /*000c*/ 	.word	0x00000000
        /*0010*/ 	.short	0x0003
        /*0012*/ 	.short	0x0018
        /*0014*/ 	.byte	0x00, 0xf5, 0x21, 0x00


	//----- nvinfo : EIATTR_KPARAM_INFO
	.align		4
.L_254:
        /*0018*/ 	.byte	0x04, 0x17
        /*001a*/ 	.short	(.L_256 - .L_255)
.L_255:
        /*001c*/ 	.word	0x00000000
        /*0020*/ 	.short	0x0002
        /*0022*/ 	.short	0x0010
        /*0024*/ 	.byte	0x00, 0xf5, 0x21, 0x00


	//----- nvinfo : EIATTR_KPARAM_INFO
	.align		4
.L_256:
        /*0028*/ 	.byte	0x04, 0x17
        /*002a*/ 	.short	(.L_258 - .L_257)
.L_257:
        /*002c*/ 	.word	0x00000000
        /*0030*/ 	.short	0x0001
        /*0032*/ 	.short	0x0008
        /*0034*/ 	.byte	0x00, 0xf5, 0x21, 0x00


	//----- nvinfo : EIATTR_KPARAM_INFO
	.align		4
.L_258:
        /*0038*/ 	.byte	0x04, 0x17
        /*003a*/ 	.short	(.L_260 - .L_259)
.L_259:
        /*003c*/ 	.word	0x00000000
        /*0040*/ 	.short	0x0000
        /*0042*/ 	.short	0x0000
        /*0044*/ 	.byte	0x00, 0xf5, 0x21, 0x00


	//----- nvinfo : EIATTR_SPARSE_MMA_MASK
	.align		4
.L_260:
        /*0048*/ 	.byte	0x03, 0x50
        /*004a*/ 	.short	0x0000


	//----- nvinfo : EIATTR_MAXREG_COUNT
	.align		4
        /*004c*/ 	.byte	0x03, 0x1b
        /*004e*/ 	.short	0x00ff


	//----- nvinfo : EIATTR_MERCURY_ISA_VERSION
	.align		4
        /*0050*/ 	.byte	0x03, 0x5f
        /*0052*/ 	.short	0x0101


	//----- nvinfo : EIATTR_VRC_CTA_INIT_COUNT
	.align		4
        /*0054*/ 	.byte	0x02, 0x4a
	.zero		1
	.zero		1


	//----- nvinfo : EIATTR_EXIT_INSTR_OFFSETS
	.align		4
        /*0058*/ 	.byte	0x04, 0x1c
        /*005a*/ 	.short	(.L_262 - .L_261)


	//   ....[0]....
.L_261:
        /*005c*/ 	.word	0x00000120


	//   ....[1]....
        /*0060*/ 	.word	0x000001e0


	//   ....[2]....
        /*0064*/ 	.word	0x00000f00


	//----- nvinfo : EIATTR_CRS_STACK_SIZE
	.align		4
.L_262:
        /*0068*/ 	.byte	0x04, 0x1e
        /*006a*/ 	.short	(.L_264 - .L_263)
.L_263:
        /*006c*/ 	.word	0x00000000


	//----- nvinfo : EIATTR_CBANK_PARAM_SIZE
	.align		4
.L_264:
        /*0070*/ 	.byte	0x03, 0x19
        /*0072*/ 	.short	0x0020


	//----- nvinfo : EIATTR_PARAM_CBANK
	.align		4
        /*0074*/ 	.byte	0x04, 0x0a
        /*0076*/ 	.short	(.L_266 - .L_265)
	.align		4
.L_265:
        /*0078*/ 	.word	index@(.nv.constant0._Z21computeResidualKernelPKfS0_PfPKh)
        /*007c*/ 	.short	0x0380
        /*007e*/ 	.short	0x0020


	//----- nvinfo : EIATTR_SW_WAR
	.align		4
.L_266:
        /*0080*/ 	.byte	0x04, 0x36
        /*0082*/ 	.short	(.L_268 - .L_267)
.L_267:
        /*0084*/ 	.word	0x00000008
.L_268:


//--------------------- .nv.info._Z31enforceBoundaryConditionsKernelPfPKhPKf --------------------------
	.section	.nv.info._Z31enforceBoundaryConditionsKernelPfPKhPKf,"",@"SHT_CUDA_INFO"
	.sectionflags	@""
	.align	4


	//----- nvinfo : EIATTR_CUDA_API_VERSION
	.align		4
        /*0000*/ 	.byte	0x04, 0x37
        /*0002*/ 	.short	(.L_270 - .L_269)
.L_269:
        /*0004*/ 	.word	0x00000082


	//----- nvinfo : EIATTR_KPARAM_INFO
	.align		4
.L_270:
        /*0008*/ 	.byte	0x04, 0x17
        /*000a*/ 	.short	(.L_272 - .L_271)
.L_271:
        /*000c*/ 	.word	0x00000000
        /*0010*/ 	.short	0x0002
        /*0012*/ 	.short	0x0010
        /*0014*/ 	.byte	0x00, 0xf5, 0x21, 0x00


	//----- nvinfo : EIATTR_KPARAM_INFO
	.align		4
.L_272:
        /*0018*/ 	.byte	0x04, 0x17
        /*001a*/ 	.short	(.L_274 - .L_273)
.L_273:
        /*001c*/ 	.word	0x00000000
        /*0020*/ 	.short	0x0001
        /*0022*/ 	.short	0x0008
        /*0024*/ 	.byte	0x00, 0xf5, 0x21, 0x00


	//----- nvinfo : EIATTR_KPARAM_INFO
	.align		4
.L_274:
        /*0028*/ 	.byte	0x04, 0x17
        /*002a*/ 	.short	(.L_276 - .L_275)
.L_275:
        /*002c*/ 	.word	0x00000000
        /*0030*/ 	.short	0x0000
        /*0032*/ 	.short	0x0000
        /*0034*/ 	.byte	0x00, 0xf5, 0x21, 0x00


	//----- nvinfo : EIATTR_SPARSE_MMA_MASK
	.align		4
.L_276:
        /*0038*/ 	.byte	0x03, 0x50
        /*003a*/ 	.short	0x0000


	//----- nvinfo : EIATTR_MAXREG_COUNT
	.align		4
        /*003c*/ 	.byte	0x03, 0x1b
        /*003e*/ 	.short	0x00ff


	//----- nvinfo : EIATTR_MERCURY_ISA_VERSION
	.align		4
        /*0040*/ 	.byte	0x03, 0x5f
        /*0042*/ 	.short	0x0101


	//----- nvinfo : EIATTR_VRC_CTA_INIT_COUNT
	.align		4
        /*0044*/ 	.byte	0x02, 0x4a
	.zero		1
	.zero		1


	//----- nvinfo : EIATTR_EXIT_INSTR_OFFSETS
	.align		4
        /*0048*/ 	.byte	0x04, 0x1c
        /*004a*/ 	.short	(.L_278 - .L_277)


	//   ....[0]....
.L_277:
        /*004c*/ 	.word	0x00000120


	//   ....[1]....
        /*0050*/ 	.word	0x00000210


	//   ....[2]....
        /*0054*/ 	.word	0x00000980


	//----- nvinfo : EIATTR_CRS_STACK_SIZE
	.align		4
.L_278:
        /*0058*/ 	.byte	0x04, 0x1e
        /*005a*/ 	.short	(.L_280 - .L_279)
.L_279:
        /*005c*/ 	.word	0x00000000


	//----- nvinfo : EIATTR_CBANK_PARAM_SIZE
	.align		4
.L_280:
        /*0060*/ 	.byte	0x03, 0x19
        /*0062*/ 	.short	0x0018


	//----- nvinfo : EIATTR_PARAM_CBANK
	.align		4
        /*0064*/ 	.byte	0x04, 0x0a
        /*0066*/ 	.short	(.L_282 - .L_281)
	.align		4
.L_281:
        /*0068*/ 	.word	index@(.nv.constant0._Z31enforceBoundaryConditionsKernelPfPKhPKf)
        /*006c*/ 	.short	0x0380
        /*006e*/ 	.short	0x0018


	//----- nvinfo : EIATTR_SW_WAR
	.align		4
.L_282:
        /*0070*/ 	.byte	0x04, 0x36
        /*0072*/ 	.short	(.L_284 - .L_283)
.L_283:
        /*0074*/ 	.word	0x00000008
.L_284:


//--------------------- .nv.info._Z30subtractPressureGradientKernelPfPKfS1_PKhf --------------------------
	.section	.nv.info._Z30subtractPressureGradientKernelPfPKfS1_PKhf,"",@"SHT_CUDA_INFO"
	.sectionflags	@""
	.align	4


	//----- nvinfo : EIATTR_CUDA_API_VERSION
	.align		4
        /*0000*/ 	.byte	0x04, 0x37
        /*0002*/ 	.short	(.L_286 - .L_285)
.L_285:
        /*0004*/ 	.word	0x00000082


	//----- nvinfo : EIATTR_KPARAM_INFO
	.align		4
.L_286:
        /*0008*/ 	.byte	0x04, 0x17
        /*000a*/ 	.short	(.L_288 - .L_287)
.L_287:
        /*000c*/ 	.word	0x00000000
        /*0010*/ 	.short	0x0004
        /*0012*/ 	.short	0x0020
        /*0014*/ 	.byte	0x00, 0xf0, 0x11, 0x00


	//----- nvinfo : EIATTR_KPARAM_INFO
	.align		4
.L_288:
        /*0018*/ 	.byte	0x04, 0x17
        /*001a*/ 	.short	(.L_290 - .L_289)
.L_289:
        /*001c*/ 	.word	0x00000000
        /*0020*/ 	.short	0x0003
        /*0022*/ 	.short	0x0018
        /*0024*/ 	.byte	0x00, 0xf5, 0x21, 0x00


	//----- nvinfo : EIATTR_KPARAM_INFO
	.align		4
.L_290:
        /*0028*/ 	.byte	0x04, 0x17
        /*002a*/ 	.short	(.L_292 - .L_291)
.L_291:
        /*002c*/ 	.word	0x00000000
        /*0030*/ 	.short	0x0002
        /*0032*/ 	.short	0x0010
        /*0034*/ 	.byte	0x00, 0xf5, 0x21, 0x00


	//----- nvinfo : EIATTR_KPARAM_INFO
	.align		4
.L_292:
        /*0038*/ 	.byte	0x04, 0x17
        /*003a*/ 	.short	(.L_294 - .L_293)
.L_293:
        /*003c*/ 	.word	0x00000000
        /*0040*/ 	.short	0x0001
        /*0042*/ 	.short	0x0008
        /*0044*/ 	.byte	0x00, 0xf5, 0x21, 0x00


	//----- nvinfo : EIATTR_KPARAM_INFO
	.align		4
.L_294:
        /*0048*/ 	.byte	0x04, 0x17
        /*004a*/ 	.short	(.L_296 - .L_295)
.L_295:
        /*004c*/ 	.word	0x00000000
        /*0050*/ 	.short	0x0000
        /*0052*/ 	.short	0x0000
        /*0054*/ 	.byte	0x00, 0xf5, 0x21, 0x00


	//----- nvinfo : EIATTR_SPARSE_MMA_MASK
	.align		4
.L_296:
        /*0058*/ 	.byte	0x03, 0x50
        /*005a*/ 	.short	0x0000


	//----- nvinfo : EIATTR_MAXREG_COUNT
	.align		4
        /*005c*/ 	.byte	0x03, 0x1b
        /*005e*/ 	.short	0x00ff


	//----- nvinfo : EIATTR_MERCURY_ISA_VERSION
	.align		4
        /*0060*/ 	.byte	0x03, 0x5f
        /*0062*/ 	.short	0x0101


	//----- nvinfo : EIATTR_VRC_CTA_INIT_COUNT
	.align		4
        /*0064*/ 	.byte	0x02, 0x4a
	.zero		1
	.zero		1


	//----- nvinfo : EIATTR_EXIT_INSTR_OFFSETS
	.align		4
        /*0068*/ 	.byte	0x04, 0x1c
        /*006a*/ 	.short	(.L_298 - .L_297)


	//   ....[0]....
.L_297:
        /*006c*/ 	.word	0x00000120


	//   ....[1]....
        /*0070*/ 	.word	0x00000210


	//   ....[2]....
        /*0074*/ 	.word	0x00000da0


	//----- nvinfo : EIATTR_CRS_STACK_SIZE
	.align		4
.L_298:
        /*0078*/ 	.byte	0x04, 0x1e
        /*007a*/ 	.short	(.L_300 - .L_299)
.L_299:
        /*007c*/ 	.word	0x00000000


	//----- nvinfo : EIATTR_CBANK_PARAM_SIZE
	.align		4
.L_300:
        /*0080*/ 	.byte	0x03, 0x19
        /*0082*/ 	.short	0x0024


	//----- nvinfo : EIATTR_PARAM_CBANK
	.align		4
        /*0084*/ 	.byte	0x04, 0x0a
        /*0086*/ 	.short	(.L_302 - .L_301)
	.align		4
.L_301:
        /*0088*/ 	.word	index@(.nv.constant0._Z30subtractPressureGradientKernelPfPKfS1_PKhf)
        /*008c*/ 	.short	0x0380
        /*008e*/ 	.short	0x0024


	//----- nvinfo : EIATTR_SW_WAR
	.align		4
.L_302:
        /*0090*/ 	.byte	0x04, 0x36
        /*0092*/ 	.short	(.L_304 - .L_303)
.L_303:
        /*0094*/ 	.word	0x00000008
.L_304:


//--------------------- .nv.info._Z22pressureJacobianKernelPKfPfS0_PKhf --------------------------
	.section	.nv.info._Z22pressureJacobianKernelPKfPfS0_PKhf,"",@"SHT_CUDA_INFO"
	.sectionflags	@""
	.align	4


	//----- nvinfo : EIATTR_CUDA_API_VERSION
	.align		4
        /*0000*/ 	.byte	0x04, 0x37
        /*0002*/ 	.short	(.L_306 - .L_305)
.L_305:
        /*0004*/ 	.word	0x00000082


	//----- nvinfo : EIATTR_KPARAM_INFO
	.align		4
.L_306:
        /*0008*/ 	.byte	0x04, 0x17
        /*000a*/ 	.short	(.L_308 - .L_307)
.L_307:
        /*000c*/ 	.word	0x00000000
        /*0010*/ 	.short	0x0004
        /*0012*/ 	.short	0x0020
        /*0014*/ 	.byte	0x00, 0xf0, 0x11, 0x00


	//----- nvinfo : EIATTR_KPARAM_INFO
	.align		4
.L_308:
        /*0018*/ 	.byte	0x04, 0x17
        /*001a*/ 	.short	(.L_310 - .L_309)
.L_309:
        /*001c*/ 	.word	0x00000000
        /*0020*/ 	.short	0x0003
        /*0022*/ 	.short	0x0018
        /*0024*/ 	.byte	0x00, 0xf5, 0x21, 0x00


	//----- nvinfo : EIATTR_KPARAM_INFO
	.align		4
.L_310:
        /*0028*/ 	.byte	0x04, 0x17
        /*002a*/ 	.short	(.L_312 - .L_311)
.L_311:
        /*002c*/ 	.word	0x00000000
        /*0030*/ 	.short	0x0002
        /*0032*/ 	.short	0x0010
        /*0034*/ 	.byte	0x00, 0xf5, 0x21, 0x00


	//----- nvinfo : EIATTR_KPARAM_INFO
	.align		4
.L_312:
        /*0038*/ 	.byte	0x04, 0x17
        /*003a*/ 	.short	(.L_314 - .L_313)
.L_313:
        /*003c*/ 	.word	0x00000000
        /*0040*/ 	.short	0x0001
        /*0042*/ 	.short	0x0008
        /*0044*/ 	.byte	0x00, 0xf5, 0x21, 0x00


	//----- nvinfo : EIATTR_KPARAM_INFO
	.align		4
.L_314:
        /*0048*/ 	.byte	0x04, 0x17
        /*004a*/ 	.short	(.L_316 - .L_315)
.L_315:
        /*004c*/ 	.word	0x00000000
        /*0050*/ 	.short	0x0000
        /*0052*/ 	.short	0x0000
        /*0054*/ 	.byte	0x00, 0xf5, 0x21, 0x00


	//----- nvinfo : EIATTR_SPARSE_MMA_MASK
	.align		4
.L_316:
        /*0058*/ 	.byte	0x03, 0x50
        /*005a*/ 	.short	0x0000


	//----- nvinfo : EIATTR_MAXREG_COUNT
	.align		4
        /*005c*/ 	.byte	0x03, 0x1b
        /*005e*/ 	.short	0x00ff


	//----- nvinfo : EIATTR_NUM_BARRIERS
	.align		4
        /*0060*/ 	.byte	0x02, 0x4c
        /*0062*/ 	.byte	0x01
	.zero		1


	//----- nvinfo : EIATTR_MERCURY_ISA_VERSION
	.align		4
        /*0064*/ 	.byte	0x03, 0x5f
        /*0066*/ 	.short	0x0101


	//----- nvinfo : EIATTR_VRC_CTA_INIT_COUNT
	.align		4
        /*0068*/ 	.byte	0x02, 0x4a
	.zero		1
	.zero		1


	//----- nvinfo : EIATTR_EXIT_INSTR_OFFSETS
	.align		4
        /*006c*/ 	.byte	0x04, 0x1c
        /*006e*/ 	.short	(.L_318 - .L_317)


	//   ....[0]....
.L_317:
        /*0070*/ 	.word	0x000007b0


	//   ....[1]....
        /*0074*/ 	.word	0x00000860


	//   ....[2]....
        /*0078*/ 	.word	0x00000ce0


	//   ....[3]....
        /*007c*/ 	.word	0x000010c0


	//----- nvinfo : EIATTR_CRS_STACK_SIZE
	.align		4
.L_318:
        /*0080*/ 	.byte	0x04, 0x1e
        /*0082*/ 	.short	(.L_320 - .L_319)
.L_319:
        /*0084*/ 	.word	0x00000000


	//----- nvinfo : EIATTR_CBANK_PARAM_SIZE
	.align		4
.L_320:
        /*0088*/ 	.byte	0x03, 0x19
        /*008a*/ 	.short	0x0024


	//----- nvinfo : EIATTR_PARAM_CBANK
	.align		4
        /*008c*/ 	.byte	0x04, 0x0a
        /*008e*/ 	.short	(.L_322 - .L_321)
	.align		4
.L_321:
        /*0090*/ 	.word	index@(.nv.constant0._Z22pressureJacobianKernelPKfPfS0_PKhf)
        /*0094*/ 	.short	0x0380
        /*0096*/ 	.short	0x0024


	//----- nvinfo : EIATTR_SW_WAR
	.align		4
.L_322:
        /*0098*/ 	.byte	0x04, 0x36
        /*009a*/ 	.short	(.L_324 - .L_323)
.L_323:
        /*009c*/ 	.word	0x00000008
.L_324:


//--------------------- .nv.info._Z23computeDivergenceKernelPKfPfPKh --------------------------
	.section	.nv.info._Z23computeDivergenceKernelPKfPfPKh,"",@"SHT_CUDA_INFO"
	.sectionflags	@""
	.align	4


	//----- nvinfo : EIATTR_CUDA_API_VERSION
	.align		4
        /*0000*/ 	.byte	0x04, 0x37
        /*0002*/ 	.short	(.L_326 - .L_325)
.L_325:
        /*0004*/ 	.word	0x00000082


	//----- nvinfo : EIATTR_KPARAM_INFO
	.align		4
.L_326:
        /*0008*/ 	.byte	0x04, 0x17
        /*000a*/ 	.short	(.L_328 - .L_327)
.L_327:
        /*000c*/ 	.word	0x00000000
        /*0010*/ 	.short	0x0002
        /*0012*/ 	.short	0x0010
        /*0014*/ 	.byte	0x00, 0xf5, 0x21, 0x00


	//----- nvinfo : EIATTR_KPARAM_INFO
	.align		4
.L_328:
        /*0018*/ 	.byte	0x04, 0x17
        /*001a*/ 	.short	(.L_330 - .L_329)
.L_329:
        /*001c*/ 	.word	0x00000000
        /*0020*/ 	.short	0x0001
        /*0022*/ 	.short	0x0008
        /*0024*/ 	.byte	0x00, 0xf5, 0x21, 0x00


	//----- nvinfo : EIATTR_KPARAM_INFO
	.align		4
.L_330:
        /*0028*/ 	.byte	0x04, 0x17
        /*002a*/ 	.short	(.L_332 - .L_331)
.L_331:
        /*002c*/ 	.word	0x00000000
        /*0030*/ 	.short	0x0000
        /*0032*/ 	.short	0x0000
        /*0034*/ 	.byte	0x00, 0xf5, 0x21, 0x00


	//----- nvinfo : EIATTR_SPARSE_MMA_MASK
	.align		4
.L_332:
        /*0038*/ 	.byte	0x03, 0x50
        /*003a*/ 	.short	0x0000


	//----- nvinfo : EIATTR_MAXREG_COUNT
	.align		4
        /*003c*/ 	.byte	0x03, 0x1b
        /*003e*/ 	.short	0x00ff


	//----- nvinfo : EIATTR_MERCURY_ISA_VERSION
	.align		4
        /*0040*/ 	.byte	0x03, 0x5f
        /*0042*/ 	.short	0x0101


	//----- nvinfo : EIATTR_VRC_CTA_INIT_COUNT
	.align		4
        /*0044*/ 	.byte	0x02, 0x4a
	.zero		1
	.zero		1


	//----- nvinfo : EIATTR_EXIT_INSTR_OFFSETS
	.align		4
        /*0048*/ 	.byte	0x04, 0x1c
        /*004a*/ 	.short	(.L_334 - .L_333)


	//   ....[0]....
.L_333:
        /*004c*/ 	.word	0x00000120


	//   ....[1]....
        /*0050*/ 	.word	0x000001e0


	//   ....[2]....
        /*0054*/ 	.word	0x00000cd0


	//----- nvinfo : EIATTR_CRS_STACK_SIZE
	.align		4
.L_334:
        /*0058*/ 	.byte	0x04, 0x1e
        /*005a*/ 	.short	(.L_336 - .L_335)
.L_335:
        /*005c*/ 	.word	0x00000000


	//----- nvinfo : EIATTR_CBANK_PARAM_SIZE
	.align		4
.L_336:
        /*0060*/ 	.byte	0x03, 0x19
        /*0062*/ 	.short	0x0018


	//----- nvinfo : EIATTR_PARAM_CBANK
	.align		4
        /*0064*/ 	.byte	0x04, 0x0a
        /*0066*/ 	.short	(.L_338 - .L_337)
	.align		4
.L_337:
        /*0068*/ 	.word	index@(.nv.constant0._Z23computeDivergenceKernelPKfPfPKh)
        /*006c*/ 	.short	0x0380
        /*006e*/ 	.short	0x0018


	//----- nvinfo : EIATTR_SW_WAR
	.align		4
.L_338:
        /*0070*/ 	.byte	0x04, 0x36
        /*0072*/ 	.short	(.L_340 - .L_339)
.L_339:
        /*0074*/ 	.word	0x00000008
.L_340:


//--------------------- .nv.callgraph             --------------------------
	.section	.nv.callgraph,"",@"SHT_CUDA_CALLGRAPH"
	.align	4
	.sectionentsize	8
	.align		4
        /*0000*/ 	.word	0x00000000
	.align		4
        /*0004*/ 	.word	0xffffffff
	.align		4
        /*0008*/ 	.word	0x00000000
	.align		4
        /*000c*/ 	.word	0xfffffffe
	.align		4
        /*0010*/ 	.word	0x00000000
	.align		4
        /*0014*/ 	.word	0xfffffffd
	.align		4
        /*0018*/ 	.word	0x00000000
	.align		4
        /*001c*/ 	.word	0xfffffffc


//--------------------- .nv.constant3             --------------------------
	.section	.nv.constant3,"a",@progbits
	.align	4
.nv.constant3:
	.type		c_GX,@object
	.size		c_GX,(c_GY - c_GX)
c_GX:
	.zero		4
	.type		c_GY,@object
	.size		c_GY,(c_GZ - c_GY)
c_GY:
	.zero		4
	.type		c_GZ,@object
	.size		c_GZ,(c_cellSizeX - c_GZ)
c_GZ:
	.zero		4
	.type		c_cellSizeX,@object
	.size		c_cellSizeX,(c_cellSizeY - c_cellSizeX)
c_cellSizeX:
	.zero		4
	.type		c_cellSizeY,@object
	.size		c_cellSizeY,(c_cellSizeZ - c_cellSizeY)
c_cellSizeY:
	.zero		4
	.type		c_cellSizeZ,@object
	.size		c_cellSizeZ,(c_worldMinX - c_cellSizeZ)
c_cellSizeZ:
	.zero		4
	.type		c_worldMinX,@object
	.size		c_worldMinX,(c_worldMinY - c_worldMinX)
c_worldMinX:
	.zero		4
	.type		c_worldMinY,@object
	.size		c_worldMinY,(c_worldMinZ - c_worldMinY)
c_worldMinY:
	.zero		4
	.type		c_worldMinZ,@object
	.size		c_worldMinZ,(c_worldMaxX - c_worldMinZ)
c_worldMinZ:
	.zero		4
	.type		c_worldMaxX,@object
	.size		c_worldMaxX,(c_worldMaxY - c_worldMaxX)
c_worldMaxX:
	.zero		4
	.type		c_worldMaxY,@object
	.size		c_worldMaxY,(c_worldMaxZ - c_worldMaxY)
c_worldMaxY:
	.zero		4
	.type		c_worldMaxZ,@object
	.size		c_worldMaxZ,(c_thermalDiffusivity - c_worldMaxZ)
c_worldMaxZ:
	.zero		4
	.type		c_thermalDiffusivity,@object
	.size		c_thermalDiffusivity,(c_ambientTemperature - c_thermalDiffusivity)
c_thermalDiffusivity:
	.zero		4
	.type		c_ambientTemperature,@object
	.size		c_ambientTemperature,(c_heatSourceStrength - c_ambientTemperature)
c_ambientTemperature:
	.zero		4
	.type		c_heatSourceStrength,@object
	.size		c_heatSourceStrength,(c_thermalExpansionCoefficient - c_heatSourceStrength)
c_heatSourceStrength:
	.zero		4
	.type		c_thermalExpansionCoefficient,@object
	.size		c_thermalExpansionCoefficient,(c_gravity - c_thermalExpansionCoefficient)
c_thermalExpansionCoefficient:
	.zero		4
	.type		c_gravity,@object
	.size		c_gravity,(c_buoyancyFactor - c_gravity)
c_gravity:
	.zero		4
	.type		c_buoyancyFactor,@object
	.size		c_buoyancyFactor,(c_referenceDensity - c_buoyancyFactor)
c_buoyancyFactor:
	.zero		4
	.type		c_referenceDensity,@object
	.size		c_referenceDensity,(.L_18 - c_referenceDensity)
c_referenceDensity:
	.zero		4
.L_18:


//--------------------- .text._Z20velocityUpdateKernelPKfPfS0_PKhPK6float3S6_S3_if --------------------------
	.section	.text._Z20velocityUpdateKernelPKfPfS0_PKhPK6float3S6_S3_if,"ax",@progbits
	.align	128
        .global         _Z20velocityUpdateKernelPKfPfS0_PKhPK6float3S6_S3_if
        .type           _Z20velocityUpdateKernelPKfPfS0_PKhPK6float3S6_S3_if,@function
        .size           _Z20velocityUpdateKernelPKfPfS0_PKhPK6float3S6_S3_if,(.L_x_668 - _Z20velocityUpdateKernelPKfPfS0_PKhPK6float3S6_S3_if)
        .other          _Z20velocityUpdateKernelPKfPfS0_PKhPK6float3S6_S3_if,@"STO_CUDA_ENTRY STV_DEFAULT"
_Z20velocityUpdateKernelPKfPfS0_PKhPK6float3S6_S3_if:
.text._Z20velocityUpdateKernelPKfPfS0_PKhPK6float3S6_S3_if:
[----:B------:R-:W-:Y:S01]  /*0000*/  LDC R1, c[0x0][0x37c] ;  /* 0x0000df00ff017b82 */ /* 0x000fe20000000800 */
[----:B------:R-:W0:Y:S07]  /*0010*/  S2R R5, SR_TID.Y ;  /* 0x0000000000057919 */ /* 0x000e2e0000002200 */
[----:B------:R-:W1:Y:S01]  /*0020*/  LDC R41, c[0x0][0x360] ;  /* 0x0000d800ff297b82 */ /* 0x000e620000000800 */
[----:B------:R-:W2:Y:S01]  /*0030*/  LDCU UR7, c[0x3][0x8] ;  /* 0x00c00100ff0777ac */ /* 0x000ea20008000800 */
[----:B------:R-:W1:Y:S01]  /*0040*/  S2R R0, SR_TID.X ;  /* 0x0000000000007919 */ /* 0x000e620000002100 */
[----:B------:R-:W3:Y:S05]  /*0050*/  S2R R7, SR_TID.Z ;  /* 0x0000000000077919 */ /* 0x000eea0000002300 */
[----:B------:R-:W0:Y:S08]  /*0060*/  S2UR UR5, SR_CTAID.Y ;  /* 0x00000000000579c3 */ /* 0x000e300000002600 */
[----:B------:R-:W0:Y:S08]  /*0070*/  LDC R44, c[0x0][0x364] ;  /* 0x0000d900ff2c7b82 */ /* 0x000e300000000800 */
[----:B------:R-:W1:Y:S08]  /*0080*/  S2UR UR4, SR_CTAID.X ;  /* 0x00000000000479c3 */ /* 0x000e700000002500 */
[----:B------:R-:W4:Y:S08]  /*0090*/  LDC.64 R2, c[0x3][RZ] ;  /* 0x00c00000ff027b82 */ /* 0x000f300000000a00 */
[----:B------:R-:W3:Y:S01]  /*00a0*/  S2UR UR6, SR_CTAID.Z ;  /* 0x00000000000679c3 */ /* 0x000ee20000002700 */
[----:B0-----:R-:W-:-:S07]  /*00b0*/  IMAD R44, R44, UR5, R5 ;  /* 0x000000052c2c7c24 */ /* 0x001fce000f8e0205 */
[----:B------:R-:W3:Y:S01]  /*00c0*/  LDC R42, c[0x0][0x368] ;  /* 0x0000da00ff2a7b82 */ /* 0x000ee20000000800 */
[----:B-1----:R-:W-:Y:S01]  /*00d0*/  IMAD R41, R41, UR4, R0 ;  /* 0x0000000429297c24 */ /* 0x002fe2000f8e0200 */
[----:B----4-:R-:W-:-:S04]  /*00e0*/  ISETP.GE.AND P0, PT, R44, R3, PT ;  /* 0x000000032c00720c */ /* 0x010fc80003f06270 */
[----:B------:R-:W-:Y:S01]  /*00f0*/  ISETP.GE.OR P0, PT, R41, R2, P0 ;  /* 0x000000022900720c */ /* 0x000fe20000706670 */
[----:B---3--:R-:W-:-:S05]  /*0100*/  IMAD R42, R42, UR6, R7 ;  /* 0x000000062a2a7c24 */ /* 0x008fca000f8e0207 */
[----:B--2---:R-:W-:-:S13]  /*0110*/  ISETP.GE.OR P0, PT, R42, UR7, P0 ;  /* 0x000000072a007c0c */ /* 0x004fda0008706670 */
[----:B------:R-:W-:Y:S05]  /*0120*/  @P0 EXIT ;  /* 0x000000000000094d */ /* 0x000fea0003800000 */
[----:B------:R-:W0:Y:S01]  /*0130*/  LDCU.64 UR4, c[0x0][0x398] ;  /* 0x00007300ff0477ac */ /* 0x000e220008000a00 */
[----:B------:R-:W-:Y:S01]  /*0140*/  IMAD R0, R42, R3, R44 ;  /* 0x000000032a007224 */ /* 0x000fe200078e022c */
[----:B------:R-:W1:Y:S03]  /*0150*/  LDCU.64 UR12, c[0x0][0x358] ;  /* 0x00006b00ff0c77ac */ /* 0x000e660008000a00 */
[----:B------:R-:W-:-:S05]  /*0160*/  IMAD R40, R0, R2, R41 ;  /* 0x0000000200287224 */ /* 0x000fca00078e0229 */
[----:B0-----:R-:W-:-:S04]  /*0170*/  IADD3 R52, P0, PT, R40, UR4, RZ ;  /* 0x0000000428347c10 */ /* 0x001fc8000ff1e0ff */
[----:B------:R-:W-:-:S05]  /*0180*/  LEA.HI.X.SX32 R53, R40, UR5, 0x1, P0 ;  /* 0x0000000528357c11 */ /* 0x000fca00080f0eff */
[----:B-1----:R-:W2:Y:S02]  /*0190*/  LDG.E.U8.CONSTANT R4, desc[UR12][R52.64] ;  /* 0x0000000c34047981 */ /* 0x002ea4000c1e9100 */
[----:B--2---:R-:W-:-:S13]  /*01a0*/  ISETP.NE.AND P0, PT, R4, RZ, PT ;  /* 0x000000ff0400720c */ /* 0x004fda0003f05270 */
[----:B------:R-:W0:Y:S01]  /*01b0*/  @P0 LDC.64 R4, c[0x0][0x388] ;  /* 0x0000e200ff040b82 */ /* 0x000e220000000a00 */
[----:B------:R-:W-:-:S04]  /*01c0*/  @P0 IMAD R7, R40, 0x3, RZ ;  /* 0x0000000328070824 */ /* 0x000fc800078e02ff */
[----:B0-----:R-:W-:-:S05]  /*01d0*/  @P0 IMAD.WIDE R4, R7, 0x4, R4 ;  /* 0x0000000407040825 */ /* 0x001fca00078e0204 */
[----:B------:R0:W-:Y:S04]  /*01e0*/  @P0 STG.E desc[UR12][R4.64], RZ ;  /* 0x000000ff04000986 */ /* 0x0001e8000c10190c */
[----:B------:R0:W-:Y:S04]  /*01f0*/  @P0 STG.E desc[UR12][R4.64+0x4], RZ ;  /* 0x000004ff04000986 */ /* 0x0001e8000c10190c */
[----:B------:R0:W-:Y:S01]  /*0200*/  @P0 STG.E desc[UR12][R4.64+0x8], RZ ;  /* 0x000008ff04000986 */ /* 0x0001e2000c10190c */
[----:B------:R-:W-:Y:S05]  /*0210*/  @P0 EXIT ;  /* 0x000000000000094d */ /* 0x000fea0003800000 */
[----:B0-----:R-:W0:Y:S01]  /*0220*/  LDC.64 R4, c[0x0][0x380] ;  /* 0x0000e000ff047b82 */ /* 0x001e220000000a00 */
[----:B------:R-:W-:Y:S01]  /*0230*/  IMAD R39, R40, 0x3, RZ ;  /* 0x0000000328277824 */ /* 0x000fe200078e02ff */
[----:B------:R-:W-:Y:S01]  /*0240*/  IADD3 R6, PT, PT, R0, -0x1, RZ ;  /* 0xffffffff00067810 */ /* 0x000fe20007ffe0ff */
[-CC-:B------:R-:W-:Y:S01]  /*0250*/  IMAD R7, R42, R3.reuse, -R3.reuse ;  /* 0x000000032a077224 */ /* 0x180fe200078e0a03 */
[----:B------:R-:W1:Y:S01]  /*0260*/  LDCU UR11, c[0x3][0x8] ;  /* 0x00c00100ff0b77ac */ /* 0x000e620008000800 */
[----:B------:R-:W-:Y:S01]  /*0270*/  IMAD.IADD R8, R0, 0x1, R3 ;  /* 0x0000000100087824 */ /* 0x000fe200078e0203 */
[----:B------:R-:W-:Y:S01]  /*0280*/  IADD3 R3, PT, PT, R6, R3, RZ ;  /* 0x0000000306037210 */ /* 0x000fe20007ffe0ff */
[----:B------:R-:W-:Y:S01]  /*0290*/  IMAD.IADD R7, R44, 0x1, R7 ;  /* 0x000000012c077824 */ /* 0x000fe200078e0207 */
[----:B------:R-:W2:Y:S01]  /*02a0*/  LDCU UR10, c[0x3][0x4] ;  /* 0x00c00080ff0a77ac */ /* 0x000ea20008000800 */
[----:B------:R-:W-:Y:S02]  /*02b0*/  IMAD R14, R0, R2, R2 ;  /* 0x00000002000e7224 */ /* 0x000fe400078e0202 */
[----:B------:R-:W-:-:S02]  /*02c0*/  VIADD R0, R7, 0xffffffff ;  /* 0xffffffff07007836 */ /* 0x000fc40000000000 */
[----:B------:R-:W-:Y:S02]  /*02d0*/  HFMA2 R15, -RZ, RZ, 0, 0 ;  /* 0x00000000ff0f7431 */ /* 0x000fe400000001ff */
[----:B------:R-:W-:Y:S01]  /*02e0*/  IMAD R8, R8, R2, R41 ;  /* 0x0000000208087224 */ /* 0x000fe200078e0229 */
[----:B------:R-:W3:Y:S01]  /*02f0*/  LDCU.64 UR14, c[0x0][0x398] ;  /* 0x00007300ff0e77ac */ /* 0x000ee20008000a00 */
[----:B------:R-:W4:Y:S01]  /*0300*/  LDCU.64 UR8, c[0x3][URZ] ;  /* 0x00c00000ff0877ac */ /* 0x000f220008000a00 */
[----:B0-----:R-:W-:-:S05]  /*0310*/  IMAD.WIDE R4, R39, 0x4, R4 ;  /* 0x0000000427047825 */ /* 0x001fca00078e0204 */
[----:B------:R-:W5:Y:S04]  /*0320*/  LDG.E.CONSTANT R38, desc[UR12][R4.64] ;  /* 0x0000000c04267981 */ /* 0x000f68000c1e9900 */
[----:B------:R-:W5:Y:S04]  /*0330*/  LDG.E.CONSTANT R19, desc[UR12][R4.64+0x4] ;  /* 0x0000040c04137981 */ /* 0x000f68000c1e9900 */
[----:B------:R0:W5:Y:S01]  /*0340*/  LDG.E.CONSTANT R18, desc[UR12][R4.64+0x8] ;  /* 0x0000080c04127981 */ /* 0x000162000c1e9900 */
[-CC-:B------:R-:W-:Y:S01]  /*0350*/  IMAD R17, R6, R2.reuse, R41.reuse ;  /* 0x0000000206117224 */ /* 0x180fe200078e0229 */
[----:B------:R-:W-:Y:S01]  /*0360*/  MOV R21, 0xffffffff ;  /* 0xffffffff00157802 */ /* 0x000fe20000000f00 */
[-CC-:B------:R-:W-:Y:S01]  /*0370*/  IMAD R16, R7, R2.reuse, R41.reuse ;  /* 0x0000000207107224 */ /* 0x180fe200078e0229 */
[----:B------:R-:W-:Y:S01]  /*0380*/  IADD3 R14, PT, PT, R41, -0x1, R14 ;  /* 0xffffffff290e7810 */ /* 0x000fe20007ffe00e */
[-CC-:B------:R-:W-:Y:S01]  /*0390*/  IMAD R0, R0, R2.reuse, R41.reuse ;  /* 0x0000000200007224 */ /* 0x180fe200078e0229 */
[----:B------:R-:W-:Y:S01]  /*03a0*/  IADD3 R20, PT, PT, R8, -0x1, RZ ;  /* 0xffffffff08147810 */ /* 0x000fe20007ffe0ff */
[----:B------:R-:W-:Y:S01]  /*03b0*/  IMAD.MOV.U32 R13, RZ, RZ, RZ ;  /* 0x000000ffff0d7224 */ /* 0x000fe200078e00ff */
[----:B------:R-:W-:Y:S01]  /*03c0*/  UMOV UR5, 0xfffffffd ;  /* 0xfffffffd00057882 */ /* 0x000fe20000000000 */
[--C-:B------:R-:W-:Y:S01]  /*03d0*/  IMAD.MOV.U32 R12, RZ, RZ, R41.reuse ;  /* 0x000000ffff0c7224 */ /* 0x100fe200078e0029 */
[C---:B0-----:R-:W-:Y:S01]  /*03e0*/  IADD3 R5, PT, PT, R3.reuse, 0x2, RZ ;  /* 0x0000000203057810 */ /* 0x041fe20007ffe0ff */
[----:B------:R-:W-:-:S02]  /*03f0*/  IMAD R3, R3, R2, R41 ;  /* 0x0000000203037224 */ /* 0x000fc400078e0229 */
[-C--:B------:R-:W-:Y:S02]  /*0400*/  IMAD R4, R7, R2.reuse, R2 ;  /* 0x0000000207047224 */ /* 0x080fe400078e0202 */
[----:B------:R-:W-:Y:S01]  /*0410*/  IMAD R5, R5, R2, R41 ;  /* 0x0000000205057224 */ /* 0x000fe200078e0229 */
[----:B------:R-:W-:Y:S01]  /*0420*/  IADD3 R23, PT, PT, R3, -0x1, RZ ;  /* 0xffffffff03177810 */ /* 0x000fe20007ffe0ff */
[----:B------:R-:W-:Y:S01]  /*0430*/  VIADD R29, R17, 0xffffffff ;  /* 0xffffffff111d7836 */ /* 0x000fe20000000000 */
[----:B------:R-:W-:Y:S01]  /*0440*/  IADD3 R25, PT, PT, R41, -0x1, R4 ;  /* 0xffffffff29197810 */ /* 0x000fe20007ffe004 */
[----:B------:R-:W-:Y:S01]  /*0450*/  VIADD R30, R16, 0xffffffff ;  /* 0xffffffff101e7836 */ /* 0x000fe20000000000 */
[----:B------:R-:W-:Y:S01]  /*0460*/  IADD3 R27, PT, PT, R5, -0x1, RZ ;  /* 0xffffffff051b7810 */ /* 0x000fe20007ffe0ff */
[----:B-1234-:R-:W-:-:S07]  /*0470*/  VIADD R28, R0, 0xffffffff ;  /* 0xffffffff001c7836 */ /* 0x01efce0000000000 */
.L_x_72:
[----:B------:R-:W-:Y:S01]  /*0480*/  IADD3 R0, PT, PT, R12, -0x1, RZ ;  /* 0xffffffff0c007810 */ /* 0x000fe20007ffe0ff */
[----:B------:R-:W-:Y:S01]  /*0490*/  UIADD3 UR4, UPT, UPT, UR5, 0x2, URZ ;  /* 0x0000000205047890 */ /* 0x000fe2000fffe0ff */
[C---:B------:R-:W-:Y:S01]  /*04a0*/  IADD3 R4, P2, PT, R21.reuse, R52, RZ ;  /* 0x0000003415047210 */ /* 0x040fe20007f5e0ff */
[----:B------:R-:W-:Y:S01]  /*04b0*/  BSSY.RECONVERGENT B1, `(.L_x_0) ;  /* 0x0000036000017945 */ /* 0x000fe20003800200 */
[C---:B------:R-:W-:Y:S01]  /*04c0*/  ISETP.GE.AND P0, PT, R0.reuse, UR8, PT ;  /* 0x0000000800007c0c */ /* 0x040fe2000bf06270 */
[----:B------:R-:W-:Y:S01]  /*04d0*/  UIMAD UR4, UR4, UR4, URZ ;  /* 0x00000004040472a4 */ /* 0x000fe2000f8e02ff */
[----:B------:R-:W-:Y:S02]  /*04e0*/  LEA.HI.X.SX32 R5, R21, R53, 0x1, P2 ;  /* 0x0000003515057211 */ /* 0x000fe400010f0eff */
[----:B------:R-:W-:Y:S01]  /*04f0*/  ISETP.GT.AND P0, PT, R0, -0x1, !P0 ;  /* 0xffffffff0000780c */ /* 0x000fe20004704270 */
[----:B------:R-:W-:Y:S01]  /*0500*/  UIADD3 UR7, UPT, UPT, UR4, 0x1, URZ ;  /* 0x0000000104077890 */ /* 0x000fe2000fffe0ff */
[----:B------:R-:W-:-:S02]  /*0510*/  IADD3 R6, P3, PT, R30, UR14, RZ ;  /* 0x0000000e1e067c10 */ /* 0x000fc4000ff7e0ff */
[C---:B------:R-:W-:Y:S02]  /*0520*/  ISETP.NE.AND P4, PT, R44.reuse, RZ, P0 ;  /* 0x000000ff2c00720c */ /* 0x040fe40000785270 */
[----:B------:R-:W-:Y:S02]  /*0530*/  IADD3 R8, P6, PT, R23, UR14, RZ ;  /* 0x0000000e17087c10 */ /* 0x000fe4000ffde0ff */
[----:B------:R-:W-:Y:S02]  /*0540*/  ISETP.LE.U32.AND P4, PT, R44, UR9, P4 ;  /* 0x000000092c007c0c */ /* 0x000fe4000a783070 */
[----:B------:R-:W-:Y:S02]  /*0550*/  IADD3 R10, P5, PT, R29, UR14, RZ ;  /* 0x0000000e1d0a7c10 */ /* 0x000fe4000ffbe0ff */
[----:B------:R-:W-:Y:S02]  /*0560*/  ISETP.EQ.OR P1, PT, R42, RZ, !P4 ;  /* 0x000000ff2a00720c */ /* 0x000fe40006722670 */
[----:B------:R-:W-:-:S02]  /*0570*/  IADD3 R2, P2, PT, R28, UR14, RZ ;  /* 0x0000000e1c027c10 */ /* 0x000fc4000ff5e0ff */
[----:B------:R-:W-:Y:S02]  /*0580*/  ISETP.GT.U32.OR P1, PT, R42, UR11, P1 ;  /* 0x0000000b2a007c0c */ /* 0x000fe40008f24470 */
[----:B------:R-:W-:Y:S02]  /*0590*/  LEA.HI.X.SX32 R7, R30, UR15, 0x1, P3 ;  /* 0x0000000f1e077c11 */ /* 0x000fe400098f0eff */
[----:B------:R-:W-:Y:S02]  /*05a0*/  LEA.HI.X.SX32 R9, R23, UR15, 0x1, P6 ;  /* 0x0000000f17097c11 */ /* 0x000fe4000b0f0eff */
[----:B------:R-:W-:Y:S02]  /*05b0*/  LEA.HI.X.SX32 R11, R29, UR15, 0x1, P5 ;  /* 0x0000000f1d0b7c11 */ /* 0x000fe4000a8f0eff */
[----:B------:R-:W-:-:S05]  /*05c0*/  LEA.HI.X.SX32 R3, R28, UR15, 0x1, P2 ;  /* 0x0000000f1c037c11 */ /* 0x000fca00090f0eff */
[----:B------:R-:W-:Y:S05]  /*05d0*/  @P1 BRA `(.L_x_1) ;  /* 0x00000000008c1947 */ /* 0x000fea0003800000 */
[----:B------:R-:W2:Y:S02]  /*05e0*/  LDG.E.U8.CONSTANT R2, desc[UR12][R2.64] ;  /* 0x0000000c02027981 */ /* 0x000ea4000c1e9100 */
[----:B--2---:R-:W-:-:S13]  /*05f0*/  ISETP.NE.AND P1, PT, R2, RZ, PT ;  /* 0x000000ff0200720c */ /* 0x004fda0003f25270 */
[----:B------:R-:W-:Y:S05]  /*0600*/  @!P1 BRA `(.L_x_1) ;  /* 0x0000000000809947 */ /* 0x000fea0003800000 */
[----:B------:R-:W-:-:S06]  /*0610*/  UIADD3 UR6, UPT, UPT, UR4, 0x2, URZ ;  /* 0x0000000204067890 */ /* 0x000fcc000fffe0ff */
[----:B------:R-:W-:-:S04]  /*0620*/  I2FP.F32.U32 R22, UR6 ;  /* 0x0000000600167c45 */ /* 0x000fc80008201000 */
[----:B------:R0:W1:Y:S01]  /*0630*/  MUFU.RSQ R3, R22 ;  /* 0x0000001600037308 */ /* 0x0000620000001400 */
[----:B------:R-:W-:-:S05]  /*0640*/  VIADD R0, R22, 0xf3000000 ;  /* 0xf300000016007836 */ /* 0x000fca0000000000 */
[----:B------:R-:W-:-:S13]  /*0650*/  ISETP.GT.U32.AND P1, PT, R0, 0x727fffff, PT ;  /* 0x727fffff0000780c */ /* 0x000fda0003f24070 */
[----:B01----:R-:W-:Y:S05]  /*0660*/  @!P1 BRA `(.L_x_2) ;  /* 0x0000000000149947 */ /* 0x003fea0003800000 */
[----:B------:R-:W-:Y:S01]  /*0670*/  BSSY.RECONVERGENT B0, `(.L_x_3) ;  /* 0x0000003000007945 */ /* 0x000fe20003800200 */
[----:B------:R-:W-:-:S07]  /*0680*/  MOV R2, 0x6a0 ;  /* 0x000006a000027802 */ /* 0x000fce0000000f00 */
[----:B-----5:R-:W-:Y:S05]  /*0690*/  CALL.REL.NOINC `($__internal_1_$__cuda_sm20_sqrt_rn_f32_slowpath) ;  /* 0x0000006400607944 */ /* 0x020fea0003c00000 */
[----:B------:R-:W-:Y:S05]  /*06a0*/  BSYNC.RECONVERGENT B0 ;  /* 0x0000000000007941 */ /* 0x000fea0003800200 */
.L_x_3:
[----:B------:R-:W-:Y:S05]  /*06b0*/  BRA `(.L_x_4) ;  /* 0x0000000000107947 */ /* 0x000fea0003800000 */
.L_x_2:
[----:B------:R-:W-:Y:S01]  /*06c0*/  FMUL.FTZ R24, R22, R3 ;  /* 0x0000000316187220 */ /* 0x000fe20000410000 */
[----:B------:R-:W-:-:S03]  /*06d0*/  FMUL.FTZ R0, R3, 0.5 ;  /* 0x3f00000003007820 */ /* 0x000fc60000410000 */
[----:B------:R-:W-:-:S04]  /*06e0*/  FFMA R3, -R24, R24, R22 ;  /* 0x0000001818037223 */ /* 0x000fc80000000116 */
[----:B------:R-:W-:-:S07]  /*06f0*/  FFMA R24, R3, R0, R24 ;  /* 0x0000000003187223 */ /* 0x000fce0000000018 */
.L_x_4:
[----:B------:R-:W-:Y:S01]  /*0700*/  FADD R31, R24, 0.10000000149011611938 ;  /* 0x3dcccccd181f7421 */ /* 0x000fe20000000000 */
[----:B------:R-:W-:Y:S04]  /*0710*/  BSSY.RECONVERGENT B2, `(.L_x_5) ;  /* 0x000000d000027945 */ /* 0x000fe80003800200 */
[----:B------:R-:W-:-:S04]  /*0720*/  IADD3 R0, PT, PT, R31, 0x1800000, RZ ;  /* 0x018000001f007810 */ /* 0x000fc80007ffe0ff */
[----:B------:R-:W-:-:S04]  /*0730*/  LOP3.LUT R0, R0, 0x7f800000, RZ, 0xc0, !PT ;  /* 0x7f80000000007812 */ /* 0x000fc800078ec0ff */
[----:B------:R-:W-:-:S13]  /*0740*/  ISETP.GT.U32.AND P1, PT, R0, 0x1ffffff, PT ;  /* 0x01ffffff0000780c */ /* 0x000fda0003f24070 */
[----:B------:R-:W-:Y:S05]  /*0750*/  @P1 BRA `(.L_x_6) ;  /* 0x0000000000101947 */ /* 0x000fea0003800000 */
[----:B------:R-:W-:Y:S01]  /*0760*/  IMAD.MOV.U32 R0, RZ, RZ, R31 ;  /* 0x000000ffff007224 */ /* 0x000fe200078e001f */
[----:B------:R-:W-:-:S07]  /*0770*/  MOV R22, 0x790 ;  /* 0x0000079000167802 */ /* 0x000fce0000000f00 */
[----:B-----5:R-:W-:Y:S05]  /*0780*/  CALL.REL.NOINC `($__internal_0_$__cuda_sm20_rcp_rn_f32_slowpath) ;  /* 0x00000060004c7944 */ /* 0x020fea0003c00000 */
[----:B------:R-:W-:Y:S05]  /*0790*/  BRA `(.L_x_7) ;  /* 0x0000000000107947 */ /* 0x000fea0003800000 */
.L_x_6:
[----:B------:R-:W0:Y:S02]  /*07a0*/  MUFU.RCP R0, R31 ;  /* 0x0000001f00007308 */ /* 0x000e240000001000 */
[----:B0-----:R-:W-:-:S04]  /*07b0*/  FFMA R2, R31, R0, -1 ;  /* 0xbf8000001f027423 */ /* 0x001fc80000000000 */
[----:B------:R-:W-:-:S04]  /*07c0*/  FADD.FTZ R3, -R2, -RZ ;  /* 0x800000ff02037221 */ /* 0x000fc80000010100 */
[----:B------:R-:W-:-:S07]  /*07d0*/  FFMA R0, R0, R3, R0 ;  /* 0x0000000300007223 */ /* 0x000fce0000000000 */
.L_x_7:
[----:B------:R-:W-:Y:S05]  /*07e0*/  BSYNC.RECONVERGENT B2 ;  /* 0x0000000000027941 */ /* 0x000fea0003800200 */
.L_x_5:
[----:B------:R-:W-:Y:S01]  /*07f0*/  FADD R15, R15, R0 ;  /* 0x000000000f0f7221 */ /* 0x000fe20000000000 */
[----:B------:R-:W-:-:S07]  /*0800*/  IADD3 R13, PT, PT, R13, 0x1, RZ ;  /* 0x000000010d0d7810 */ /* 0x000fce0007ffe0ff */
.L_x_1:
[----:B------:R-:W-:Y:S05]  /*0810*/  BSYNC.RECONVERGENT B1 ;  /* 0x0000000000017941 */ /* 0x000fea0003800200 */
.L_x_0:
[----:B------:R-:W-:Y:S01]  /*0820*/  VIADD R0, R42, 0x1 ;  /* 0x000000012a007836 */ /* 0x000fe20000000000 */
[----:B------:R-:W-:Y:S01]  /*0830*/  BSSY.RECONVERGENT B1, `(.L_x_8) ;  /* 0x0000027000017945 */ /* 0x000fe20003800200 */
[----:B------:R-:W-:-:S03]  /*0840*/  PLOP3.LUT P6, PT, PT, PT, PT, 0x8, 0x80 ;  /* 0x000000000080781c */ /* 0x000fc60003fce170 */
[----:B------:R-:W-:Y:S01]  /*0850*/  ISETP.GE.U32.AND P1, PT, R0, UR11, PT ;  /* 0x0000000b00007c0c */ /* 0x000fe2000bf26070 */
[----:B------:R-:W-:-:S12]  /*0860*/  @!P4 BRA `(.L_x_9) ;  /* 0x00000000008cc947 */ /* 0x000fd80003800000 */
[----:B------:R-:W2:Y:S01]  /*0870*/  LDG.E.U8.CONSTANT R10, desc[UR12][R10.64] ;  /* 0x0000000c0a0a7981 */ /* 0x000ea2000c1e9100 */
[----:B------:R-:W-:Y:S02]  /*0880*/  PLOP3.LUT P6, PT, P1, PT, PT, 0x8, 0x80 ;  /* 0x000000000080781c */ /* 0x000fe40000fce170 */
[----:B--2---:R-:W-:-:S13]  /*0890*/  ISETP.NE.AND P2, PT, R10, RZ, PT ;  /* 0x000000ff0a00720c */ /* 0x004fda0003f45270 */
[----:B------:R-:W-:Y:S05]  /*08a0*/  @!P2 BRA `(.L_x_9) ;  /* 0x00000000007ca947 */ /* 0x000fea0003800000 */
[----:B------:R-:W-:-:S04]  /*08b0*/  I2FP.F32.U32 R22, UR7 ;  /* 0x0000000700167c45 */ /* 0x000fc80008201000 */
[----:B------:R-:W-:Y:S01]  /*08c0*/  IADD3 R0, PT, PT, R22, -0xd000000, RZ ;  /* 0xf300000016007810 */ /* 0x000fe20007ffe0ff */
[----:B------:R0:W1:Y:S03]  /*08d0*/  MUFU.RSQ R3, R22 ;  /* 0x0000001600037308 */ /* 0x0000660000001400 */
[----:B------:R-:W-:-:S13]  /*08e0*/  ISETP.GT.U32.AND P2, PT, R0, 0x727fffff, PT ;  /* 0x727fffff0000780c */ /* 0x000fda0003f44070 */
[----:B0-----:R-:W-:Y:S05]  /*08f0*/  @!P2 BRA `(.L_x_10) ;  /* 0x000000000014a947 */ /* 0x001fea0003800000 */
[----:B------:R-:W-:Y:S01]  /*0900*/  BSSY.RECONVERGENT B0, `(.L_x_11) ;  /* 0x0000003000007945 */ /* 0x000fe20003800200 */
[----:B------:R-:W-:-:S07]  /*0910*/  MOV R2, 0x930 ;  /* 0x0000093000027802 */ /* 0x000fce0000000f00 */
[----:B-1---5:R-:W-:Y:S05]  /*0920*/  CALL.REL.NOINC `($__internal_1_$__cuda_sm20_sqrt_rn_f32_slowpath) ;  /* 0x0000006000bc7944 */ /* 0x022fea0003c00000 */
[----:B------:R-:W-:Y:S05]  /*0930*/  BSYNC.RECONVERGENT B0 ;  /* 0x0000000000007941 */ /* 0x000fea0003800200 */
.L_x_11:
[----:B------:R-:W-:Y:S05]  /*0940*/  BRA `(.L_x_12) ;  /* 0x0000000000107947 */ /* 0x000fea0003800000 */
.L_x_10:
[----:B-1----:R-:W-:Y:S01]  /*0950*/  FMUL.FTZ R24, R22, R3 ;  /* 0x0000000316187220 */ /* 0x002fe20000410000 */
[----:B------:R-:W-:-:S03]  /*0960*/  FMUL.FTZ R0, R3, 0.5 ;  /* 0x3f00000003007820 */ /* 0x000fc60000410000 */
[----:B------:R-:W-:-:S04]  /*0970*/  FFMA R3, -R24, R24, R22 ;  /* 0x0000001818037223 */ /* 0x000fc80000000116 */
[----:B------:R-:W-:-:S07]  /*0980*/  FFMA R24, R3, R0, R24 ;  /* 0x0000000003187223 */ /* 0x000fce0000000018 */
.L_x_12:
[----:B------:R-:W-:Y:S01]  /*0990*/  FADD R11, R24, 0.10000000149011611938 ;  /* 0x3dcccccd180b7421 */ /* 0x000fe20000000000 */
[----:B------:R-:W-:Y:S03]  /*09a0*/  BSSY.RECONVERGENT B2, `(.L_x_13) ;  /* 0x000000d000027945 */ /* 0x000fe60003800200 */
[----:B------:R-:W-:-:S05]  /*09b0*/  VIADD R0, R11, 0x1800000 ;  /* 0x018000000b007836 */ /* 0x000fca0000000000 */
[----:B------:R-:W-:-:S04]  /*09c0*/  LOP3.LUT R0, R0, 0x7f800000, RZ, 0xc0, !PT ;  /* 0x7f80000000007812 */ /* 0x000fc800078ec0ff */
[----:B------:R-:W-:-:S13]  /*09d0*/  ISETP.GT.U32.AND P2, PT, R0, 0x1ffffff, PT ;  /* 0x01ffffff0000780c */ /* 0x000fda0003f44070 */
[----:B------:R-:W-:Y:S05]  /*09e0*/  @P2 BRA `(.L_x_14) ;  /* 0x0000000000102947 */ /* 0x000fea0003800000 */
[----:B------:R-:W-:Y:S02]  /*09f0*/  MOV R0, R11 ;  /* 0x0000000b00007202 */ /* 0x000fe40000000f00 */
[----:B------:R-:W-:-:S07]  /*0a00*/  MOV R22, 0xa20 ;  /* 0x00000a2000167802 */ /* 0x000fce0000000f00 */
[----:B-----5:R-:W-:Y:S05]  /*0a10*/  CALL.REL.NOINC `($__internal_0_$__cuda_sm20_rcp_rn_f32_slowpath) ;  /* 0x0000005c00a87944 */ /* 0x020fea0003c00000 */
[----:B------:R-:W-:Y:S05]  /*0a20*/  BRA `(.L_x_15) ;  /* 0x0000000000107947 */ /* 0x000fea0003800000 */
.L_x_14:
[----:B------:R-:W0:Y:S02]  /*0a30*/  MUFU.RCP R0, R11 ;  /* 0x0000000b00007308 */ /* 0x000e240000001000 */
[----:B0-----:R-:W-:-:S04]  /*0a40*/  FFMA R2, R11, R0, -1 ;  /* 0xbf8000000b027423 */ /* 0x001fc80000000000 */
[----:B------:R-:W-:-:S04]  /*0a50*/  FADD.FTZ R3, -R2, -RZ ;  /* 0x800000ff02037221 */ /* 0x000fc80000010100 */
[----:B------:R-:W-:-:S07]  /*0a60*/  FFMA R0, R0, R3, R0 ;  /* 0x0000000300007223 */ /* 0x000fce0000000000 */
.L_x_15:
[----:B------:R-:W-:Y:S05]  /*0a70*/  BSYNC.RECONVERGENT B2 ;  /* 0x0000000000027941 */ /* 0x000fea0003800200 */
.L_x_13:
[----:B------:R-:W-:Y:S01]  /*0a80*/  FADD R15, R15, R0 ;  /* 0x000000000f0f7221 */ /* 0x000fe20000000000 */
[----:B------:R-:W-:-:S07]  /*0a90*/  VIADD R13, R13, 0x1 ;  /* 0x000000010d0d7836 */ /* 0x000fce0000000000 */
.L_x_9:
[----:B------:R-:W-:Y:S05]  /*0aa0*/  BSYNC.RECONVERGENT B1 ;  /* 0x0000000000017941 */ /* 0x000fea0003800200 */
.L_x_8:
[----:B------:R-:W-:Y:S04]  /*0ab0*/  BSSY.RECONVERGENT B1, `(.L_x_16) ;  /* 0x0000025000017945 */ /* 0x000fe80003800200 */
[----:B------:R-:W-:Y:S05]  /*0ac0*/  @!P6 BRA `(.L_x_17) ;  /* 0x00000000008ce947 */ /* 0x000fea0003800000 */
[----:B------:R-:W2:Y:S02]  /*0ad0*/  LDG.E.U8.CONSTANT R8, desc[UR12][R8.64] ;  /* 0x0000000c08087981 */ /* 0x000ea4000c1e9100 */
[----:B--2---:R-:W-:-:S13]  /*0ae0*/  ISETP.NE.AND P2, PT, R8, RZ, PT ;  /* 0x000000ff0800720c */ /* 0x004fda0003f45270 */
[----:B------:R-:W-:Y:S05]  /*0af0*/  @!P2 BRA `(.L_x_17) ;  /* 0x000000000080a947 */ /* 0x000fea0003800000 */
[----:B------:R-:W-:-:S06]  /*0b00*/  UIADD3 UR6, UPT, UPT, UR4, 0x2, URZ ;  /* 0x0000000204067890 */ /* 0x000fcc000fffe0ff */
        /* <DEDUP_REMOVED lines=9> */
.L_x_19:
[----:B------:R-:W-:Y:S05]  /*0ba0*/  BRA `(.L_x_20) ;  /* 0x0000000000107947 */ /* 0x000fea0003800000 */
.L_x_18:
[----:B-1----:R-:W-:Y:S01]  /*0bb0*/  FMUL.FTZ R24, R22, R0 ;  /* 0x0000000016187220 */ /* 0x002fe20000410000 */
[----:B------:R-:W-:-:S03]  /*0bc0*/  FMUL.FTZ R0, R0, 0.5 ;  /* 0x3f00000000007820 */ /* 0x000fc60000410000 */
[----:B------:R-:W-:-:S04]  /*0bd0*/  FFMA R3, -R24, R24, R22 ;  /* 0x0000001818037223 */ /* 0x000fc80000000116 */
[----:B------:R-:W-:-:S07]  /*0be0*/  FFMA R24, R3, R0, R24 ;  /* 0x0000000003187223 */ /* 0x000fce0000000018 */
.L_x_20:
        /* <DEDUP_REMOVED lines=10> */
.L_x_22:
[----:B------:R-:W0:Y:S02]  /*0c90*/  MUFU.RCP R0, R9 ;  /* 0x0000000900007308 */ /* 0x000e240000001000 */
[----:B0-----:R-:W-:-:S04]  /*0ca0*/  FFMA R2, R9, R0, -1 ;  /* 0xbf80000009027423 */ /* 0x001fc80000000000 */
[----:B------:R-:W-:-:S04]  /*0cb0*/  FADD.FTZ R3, -R2, -RZ ;  /* 0x800000ff02037221 */ /* 0x000fc80000010100 */
[----:B------:R-:W-:-:S07]  /*0cc0*/  FFMA R0, R0, R3, R0 ;  /* 0x0000000300007223 */ /* 0x000fce0000000000 */
.L_x_23:
[----:B------:R-:W-:Y:S05]  /*0cd0*/  BSYNC.RECONVERGENT B2 ;  /* 0x0000000000027941 */ /* 0x000fea0003800200 */
.L_x_21:
[----:B------:R-:W-:Y:S01]  /*0ce0*/  FADD R15, R15, R0 ;  /* 0x000000000f0f7221 */ /* 0x000fe20000000000 */
[----:B------:R-:W-:-:S07]  /*0cf0*/  VIADD R13, R13, 0x1 ;  /* 0x000000010d0d7836 */ /* 0x000fce0000000000 */
.L_x_17:
[----:B------:R-:W-:Y:S05]  /*0d00*/  BSYNC.RECONVERGENT B1 ;  /* 0x0000000000017941 */ /* 0x000fea0003800200 */
.L_x_16:
[C---:B------:R-:W-:Y:S01]  /*0d10*/  ISETP.EQ.OR P2, PT, R42.reuse, RZ, !P0 ;  /* 0x000000ff2a00720c */ /* 0x040fe20004742670 */
[----:B------:R-:W-:Y:S03]  /*0d20*/  BSSY.RECONVERGENT B1, `(.L_x_24) ;  /* 0x0000025000017945 */ /* 0x000fe60003800200 */
[----:B------:R-:W-:-:S13]  /*0d30*/  ISETP.GT.U32.OR P2, PT, R42, UR11, P2 ;  /* 0x0000000b2a007c0c */ /* 0x000fda0009744470 */
[----:B------:R-:W-:Y:S05]  /*0d40*/  @P2 BRA `(.L_x_25) ;  /* 0x0000000000882947 */ /* 0x000fea0003800000 */
[----:B------:R-:W2:Y:S02]  /*0d50*/  LDG.E.U8.CONSTANT R6, desc[UR12][R6.64] ;  /* 0x0000000c06067981 */ /* 0x000ea4000c1e9100 */
        /* <DEDUP_REMOVED lines=11> */
.L_x_27:
[----:B------:R-:W-:Y:S05]  /*0e10*/  BRA `(.L_x_28) ;  /* 0x0000000000107947 */ /* 0x000fea0003800000 */
.L_x_26:
[----:B-1----:R-:W-:Y:S01]  /*0e20*/  FMUL.FTZ R24, R22, R0 ;  /* 0x0000000016187220 */ /* 0x002fe20000410000 */
[----:B------:R-:W-:-:S03]  /*0e30*/  FMUL.FTZ R0, R0, 0.5 ;  /* 0x3f00000000007820 */ /* 0x000fc60000410000 */
[----:B------:R-:W-:-:S04]  /*0e40*/  FFMA R3, -R24, R24, R22 ;  /* 0x0000001818037223 */ /* 0x000fc80000000116 */
[----:B------:R-:W-:-:S07]  /*0e50*/  FFMA R24, R3, R0, R24 ;  /* 0x0000000003187223 */ /* 0x000fce0000000018 */
.L_x_28:
        /* <DEDUP_REMOVED lines=10> */
.L_x_30:
[----:B------:R-:W0:Y:S02]  /*0f00*/  MUFU.RCP R0, R7 ;  /* 0x0000000700007308 */ /* 0x000e240000001000 */
[----:B0-----:R-:W-:-:S04]  /*0f10*/  FFMA R2, R7, R0, -1 ;  /* 0xbf80000007027423 */ /* 0x001fc80000000000 */
[----:B------:R-:W-:-:S04]  /*0f20*/  FADD.FTZ R3, -R2, -RZ ;  /* 0x800000ff02037221 */ /* 0x000fc80000010100 */
[----:B------:R-:W-:-:S07]  /*0f30*/  FFMA R0, R0, R3, R0 ;  /* 0x0000000300007223 */ /* 0x000fce0000000000 */
.L_x_31:
[----:B------:R-:W-:Y:S05]  /*0f40*/  BSYNC.RECONVERGENT B2 ;  /* 0x0000000000027941 */ /* 0x000fea0003800200 */
.L_x_29:
[----:B------:R-:W-:Y:S01]  /*0f50*/  FADD R15, R15, R0 ;  /* 0x000000000f0f7221 */ /* 0x000fe20000000000 */
[----:B------:R-:W-:-:S07]  /*0f60*/  VIADD R13, R13, 0x1 ;  /* 0x000000010d0d7836 */ /* 0x000fce0000000000 */
.L_x_25:
[----:B------:R-:W-:Y:S05]  /*0f70*/  BSYNC.RECONVERGENT B1 ;  /* 0x0000000000017941 */ /* 0x000fea0003800200 */
.L_x_24:
[----:B------:R-:W-:Y:S01]  /*0f80*/  BSSY.RECONVERGENT B1, `(.L_x_32) ;  /* 0x0000026000017945 */ /* 0x000fe20003800200 */
[----:B------:R-:W-:-:S03]  /*0f90*/  PLOP3.LUT P4, PT, PT, PT, PT, 0x8, 0x80 ;  /* 0x000000000080781c */ /* 0x000fc60003f8e170 */
[----:B------:R-:W-:Y:S10]  /*0fa0*/  @!P0 BRA `(.L_x_33) ;  /* 0x00000000008c8947 */ /* 0x000ff40003800000 */
        /* <DEDUP_REMOVED lines=13> */
.L_x_35:
[----:B------:R-:W-:Y:S05]  /*1080*/  BRA `(.L_x_36) ;  /* 0x0000000000107947 */ /* 0x000fea0003800000 */
.L_x_34:
[----:B-1----:R-:W-:Y:S01]  /*1090*/  FMUL.FTZ R24, R22, R3 ;  /* 0x0000000316187220 */ /* 0x002fe20000410000 */
[----:B------:R-:W-:-:S03]  /*10a0*/  FMUL.FTZ R0, R3, 0.5 ;  /* 0x3f00000003007820 */ /* 0x000fc60000410000 */
[----:B------:R-:W-:-:S04]  /*10b0*/  FFMA R3, -R24, R24, R22 ;  /* 0x0000001818037223 */ /* 0x000fc80000000116 */
[----:B------:R-:W-:-:S07]  /*10c0*/  FFMA R24, R3, R0, R24 ;  /* 0x0000000003187223 */ /* 0x000fce0000000018 */
.L_x_36:
        /* <DEDUP_REMOVED lines=10> */
.L_x_38:
[----:B------:R-:W0:Y:S02]  /*1170*/  MUFU.RCP R0, R5 ;  /* 0x0000000500007308 */ /* 0x000e240000001000 */
[----:B0-----:R-:W-:-:S04]  /*1180*/  FFMA R2, R5, R0, -1 ;  /* 0xbf80000005027423 */ /* 0x001fc80000000000 */
[----:B------:R-:W-:-:S04]  /*1190*/  FADD.FTZ R3, -R2, -RZ ;  /* 0x800000ff02037221 */ /* 0x000fc80000010100 */
[----:B------:R-:W-:-:S07]  /*11a0*/  FFMA R0, R0, R3, R0 ;  /* 0x0000000300007223 */ /* 0x000fce0000000000 */
.L_x_39:
[----:B------:R-:W-:Y:S05]  /*11b0*/  BSYNC.RECONVERGENT B2 ;  /* 0x0000000000027941 */ /* 0x000fea0003800200 */
.L_x_37:
[----:B------:R-:W-:Y:S01]  /*11c0*/  FADD R15, R15, R0 ;  /* 0x000000000f0f7221 */ /* 0x000fe20000000000 */
[----:B------:R-:W-:-:S07]  /*11d0*/  VIADD R13, R13, 0x1 ;  /* 0x000000010d0d7836 */ /* 0x000fce0000000000 */
.L_x_33:
[----:B------:R-:W-:Y:S05]  /*11e0*/  BSYNC.RECONVERGENT B1 ;  /* 0x0000000000017941 */ /* 0x000fea0003800200 */
.L_x_32:
[----:B------:R-:W-:Y:S04]  /*11f0*/  BSSY.RECONVERGENT B1, `(.L_x_40) ;  /* 0x0000026000017945 */ /* 0x000fe80003800200 */
[----:B------:R-:W-:Y:S05]  /*1200*/  @!P4 BRA `(.L_x_41) ;  /* 0x000000000090c947 */ /* 0x000fea0003800000 */
[----:B------:R-:W-:-:S04]  /*1210*/  IADD3 R2, P2, PT, R20, UR14, RZ ;  /* 0x0000000e14027c10 */ /* 0x000fc8000ff5e0ff */
[----:B------:R-:W-:-:S05]  /*1220*/  LEA.HI.X.SX32 R3, R20, UR15, 0x1, P2 ;  /* 0x0000000f14037c11 */ /* 0x000fca00090f0eff */
        /* <DEDUP_REMOVED lines=12> */
.L_x_43:
[----:B------:R-:W-:Y:S05]  /*12f0*/  BRA `(.L_x_44) ;  /* 0x0000000000107947 */ /* 0x000fea0003800000 */
.L_x_42:
[----:B-1----:R-:W-:Y:S01]  /*1300*/  FMUL.FTZ R24, R22, R0 ;  /* 0x0000000016187220 */ /* 0x002fe20000410000 */
[----:B------:R-:W-:-:S03]  /*1310*/  FMUL.FTZ R0, R0, 0.5 ;  /* 0x3f00000000007820 */ /* 0x000fc60000410000 */
[----:B------:R-:W-:-:S04]  /*1320*/  FFMA R3, -R24, R24, R22 ;  /* 0x0000001818037223 */ /* 0x000fc80000000116 */
[----:B------:R-:W-:-:S07]  /*1330*/  FFMA R24, R3, R0, R24 ;  /* 0x0000000003187223 */ /* 0x000fce0000000018 */
.L_x_44:
        /* <DEDUP_REMOVED lines=10> */
.L_x_46:
[----:B------:R-:W0:Y:S02]  /*13e0*/  MUFU.RCP R0, R5 ;  /* 0x0000000500007308 */ /* 0x000e240000001000 */
[----:B0-----:R-:W-:-:S04]  /*13f0*/  FFMA R2, R5, R0, -1 ;  /* 0xbf80000005027423 */ /* 0x001fc80000000000 */
[----:B------:R-:W-:-:S04]  /*1400*/  FADD.FTZ R3, -R2, -RZ ;  /* 0x800000ff02037221 */ /* 0x000fc80000010100 */
[----:B------:R-:W-:-:S07]  /*1410*/  FFMA R0, R0, R3, R0 ;  /* 0x0000000300007223 */ /* 0x000fce0000000000 */
.L_x_47:
[----:B------:R-:W-:Y:S05]  /*1420*/  BSYNC.RECONVERGENT B2 ;  /* 0x0000000000027941 */ /* 0x000fea0003800200 */
.L_x_45:
[----:B------:R-:W-:Y:S01]  /*1430*/  FADD R15, R15, R0 ;  /* 0x000000000f0f7221 */ /* 0x000fe20000000000 */
[----:B------:R-:W-:-:S07]  /*1440*/  VIADD R13, R13, 0x1 ;  /* 0x000000010d0d7836 */ /* 0x000fce0000000000 */
.L_x_41:
[----:B------:R-:W-:Y:S05]  /*1450*/  BSYNC.RECONVERGENT B1 ;  /* 0x0000000000017941 */ /* 0x000fea0003800200 */
.L_x_40:
[----:B------:R-:W-:Y:S01]  /*1460*/  IADD3 R0, PT, PT, R44, 0x1, RZ ;  /* 0x000000012c007810 */ /* 0x000fe20007ffe0ff */
[----:B------:R-:W-:Y:S03]  /*1470*/  BSSY.RECONVERGENT B1, `(.L_x_48) ;  /* 0x000002a000017945 */ /* 0x000fe60003800200 */
[----:B------:R-:W-:-:S04]  /*1480*/  ISETP.LT.U32.AND P0, PT, R0, UR10, P0 ;  /* 0x0000000a00007c0c */ /* 0x000fc80008701070 */
[----:B------:R-:W-:-:S04]  /*1490*/  ISETP.EQ.OR P2, PT, R42, RZ, !P0 ;  /* 0x000000ff2a00720c */ /* 0x000fc80004742670 */
[----:B------:R-:W-:-:S13]  /*14a0*/  ISETP.GT.U32.OR P2, PT, R42, UR11, P2 ;  /* 0x0000000b2a007c0c */ /* 0x000fda0009744470 */
[----:B------:R-:W-:Y:S05]  /*14b0*/  @P2 BRA `(.L_x_49) ;  /* 0x0000000000942947 */ /* 0x000fea0003800000 */
[----:B------:R-:W-:-:S04]  /*14c0*/  IADD3 R2, P2, PT, R25, UR14, RZ ;  /* 0x0000000e19027c10 */ /* 0x000fc8000ff5e0ff */
[----:B------:R-:W-:-:S05]  /*14d0*/  LEA.HI.X.SX32 R3, R25, UR15, 0x1, P2 ;  /* 0x0000000f19037c11 */ /* 0x000fca00090f0eff */
        /* <DEDUP_REMOVED lines=13> */
.L_x_51:
[----:B------:R-:W-:Y:S05]  /*15b0*/  BRA `(.L_x_52) ;  /* 0x0000000000107947 */ /* 0x000fea0003800000 */
.L_x_50:
[----:B------:R-:W-:Y:S01]  /*15c0*/  FMUL.FTZ R24, R22, R0 ;  /* 0x0000000016187220 */ /* 0x000fe20000410000 */
[----:B------:R-:W-:-:S03]  /*15d0*/  FMUL.FTZ R0, R0, 0.5 ;  /* 0x3f00000000007820 */ /* 0x000fc60000410000 */
[----:B------:R-:W-:-:S04]  /*15e0*/  FFMA R3, -R24, R24, R22 ;  /* 0x0000001818037223 */ /* 0x000fc80000000116 */
[----:B------:R-:W-:-:S07]  /*15f0*/  FFMA R24, R3, R0, R24 ;  /* 0x0000000003187223 */ /* 0x000fce0000000018 */
.L_x_52:
        /* <DEDUP_REMOVED lines=10> */
.L_x_54:
[----:B------:R-:W0:Y:S02]  /*16a0*/  MUFU.RCP R0, R5 ;  /* 0x0000000500007308 */ /* 0x000e240000001000 */
[----:B0-----:R-:W-:-:S04]  /*16b0*/  FFMA R2, R5, R0, -1 ;  /* 0xbf80000005027423 */ /* 0x001fc80000000000 */
[----:B------:R-:W-:-:S04]  /*16c0*/  FADD.FTZ R3, -R2, -RZ ;  /* 0x800000ff02037221 */ /* 0x000fc80000010100 */
[----:B------:R-:W-:-:S07]  /*16d0*/  FFMA R0, R0, R3, R0 ;  /* 0x0000000300007223 */ /* 0x000fce0000000000 */
.L_x_55:
[----:B------:R-:W-:Y:S05]  /*16e0*/  BSYNC.RECONVERGENT B2 ;  /* 0x0000000000027941 */ /* 0x000fea0003800200 */
.L_x_53:
[----:B------:R-:W-:Y:S01]  /*16f0*/  FADD R15, R15, R0 ;  /* 0x000000000f0f7221 */ /* 0x000fe20000000000 */
[----:B------:R-:W-:-:S07]  /*1700*/  IADD3 R13, PT, PT, R13, 0x1, RZ ;  /* 0x000000010d0d7810 */ /* 0x000fce0007ffe0ff */
.L_x_49:
[----:B------:R-:W-:Y:S05]  /*1710*/  BSYNC.RECONVERGENT B1 ;  /* 0x0000000000017941 */ /* 0x000fea0003800200 */
.L_x_48:
[----:B------:R-:W-:Y:S01]  /*1720*/  BSSY.RECONVERGENT B1, `(.L_x_56) ;  /* 0x0000028000017945 */ /* 0x000fe20003800200 */
[----:B------:R-:W-:-:S03]  /*1730*/  PLOP3.LUT P4, PT, PT, PT, PT, 0x8, 0x80 ;  /* 0x000000000080781c */ /* 0x000fc60003f8e170 */
[----:B------:R-:W-:Y:S10]  /*1740*/  @!P0 BRA `(.L_x_57) ;  /* 0x0000000000948947 */ /* 0x000ff40003800000 */
[----:B------:R-:W-:-:S04]  /*1750*/  IADD3 R2, P0, PT, R14, UR14, RZ ;  /* 0x0000000e0e027c10 */ /* 0x000fc8000ff1e0ff */
[----:B------:R-:W-:-:S05]  /*1760*/  LEA.HI.X.SX32 R3, R14, UR15, 0x1, P0 ;  /* 0x0000000f0e037c11 */ /* 0x000fca00080f0eff */
[----:B------:R-:W2:Y:S01]  /*1770*/  LDG.E.U8.CONSTANT R2, desc[UR12][R2.64] ;  /* 0x0000000c02027981 */ /* 0x000ea2000c1e9100 */
[----:B------:R-:W-:Y:S02]  /*1780*/  PLOP3.LUT P4, PT, P1, PT, PT, 0x8, 0x80 ;  /* 0x000000000080781c */ /* 0x000fe40000f8e170 */
[----:B--2---:R-:W-:-:S13]  /*1790*/  ISETP.NE.AND P0, PT, R2, RZ, PT ;  /* 0x000000ff0200720c */ /* 0x004fda0003f05270 */
[----:B------:R-:W-:Y:S05]  /*17a0*/  @!P0 BRA `(.L_x_57) ;  /* 0x00000000007c8947 */ /* 0x000fea0003800000 */
        /* <DEDUP_REMOVED lines=9> */
.L_x_59:
[----:B------:R-:W-:Y:S05]  /*1840*/  BRA `(.L_x_60) ;  /* 0x0000000000107947 */ /* 0x000fea0003800000 */
.L_x_58:
[----:B------:R-:W-:Y:S01]  /*1850*/  FMUL.FTZ R24, R22, R0 ;  /* 0x0000000016187220 */ /* 0x000fe20000410000 */
[----:B------:R-:W-:-:S03]  /*1860*/  FMUL.FTZ R0, R0, 0.5 ;  /* 0x3f00000000007820 */ /* 0x000fc60000410000 */
[----:B------:R-:W-:-:S04]  /*1870*/  FFMA R3, -R24, R24, R22 ;  /* 0x0000001818037223 */ /* 0x000fc80000000116 */
[----:B------:R-:W-:-:S07]  /*1880*/  FFMA R24, R3, R0, R24 ;  /* 0x0000000003187223 */ /* 0x000fce0000000018 */
.L_x_60:
        /* <DEDUP_REMOVED lines=10> */
.L_x_62:
[----:B------:R-:W0:Y:S02]  /*1930*/  MUFU.RCP R0, R5 ;  /* 0x0000000500007308 */ /* 0x000e240000001000 */
[----:B0-----:R-:W-:-:S04]  /*1940*/  FFMA R2, R5, R0, -1 ;  /* 0xbf80000005027423 */ /* 0x001fc80000000000 */
[----:B------:R-:W-:-:S04]  /*1950*/  FADD.FTZ R3, -R2, -RZ ;  /* 0x800000ff02037221 */ /* 0x000fc80000010100 */
[----:B------:R-:W-:-:S07]  /*1960*/  FFMA R0, R0, R3, R0 ;  /* 0x0000000300007223 */ /* 0x000fce0000000000 */
.L_x_63:
[----:B------:R-:W-:Y:S05]  /*1970*/  BSYNC.RECONVERGENT B2 ;  /* 0x0000000000027941 */ /* 0x000fea0003800200 */
.L_x_61:
[----:B------:R-:W-:Y:S01]  /*1980*/  FADD R15, R15, R0 ;  /* 0x000000000f0f7221 */ /* 0x000fe20000000000 */
[----:B------:R-:W-:-:S07]  /*1990*/  IADD3 R13, PT, PT, R13, 0x1, RZ ;  /* 0x000000010d0d7810 */ /* 0x000fce0007ffe0ff */
.L_x_57:
[----:B------:R-:W-:Y:S05]  /*19a0*/  BSYNC.RECONVERGENT B1 ;  /* 0x0000000000017941 */ /* 0x000fea0003800200 */
.L_x_56:
[----:B------:R-:W-:Y:S04]  /*19b0*/  BSSY.RECONVERGENT B1, `(.L_x_64) ;  /* 0x0000027000017945 */ /* 0x000fe80003800200 */
[----:B------:R-:W-:Y:S05]  /*19c0*/  @!P4 BRA `(.L_x_65) ;  /* 0x000000000094c947 */ /* 0x000fea0003800000 */
        /* <DEDUP_REMOVED lines=15> */
.L_x_67:
[----:B------:R-:W-:Y:S05]  /*1ac0*/  BRA `(.L_x_68) ;  /* 0x0000000000107947 */ /* 0x000fea0003800000 */
.L_x_66:
[----:B------:R-:W-:Y:S01]  /*1ad0*/  FMUL.FTZ R24, R22, R0 ;  /* 0x0000000016187220 */ /* 0x000fe20000410000 */
[----:B------:R-:W-:-:S03]  /*1ae0*/  FMUL.FTZ R0, R0, 0.5 ;  /* 0x3f00000000007820 */ /* 0x000fc60000410000 */
[----:B------:R-:W-:-:S04]  /*1af0*/  FFMA R3, -R24, R24, R22 ;  /* 0x0000001818037223 */ /* 0x000fc80000000116 */
[----:B------:R-:W-:-:S07]  /*1b00*/  FFMA R24, R3, R0, R24 ;  /* 0x0000000003187223 */ /* 0x000fce0000000018 */
.L_x_68:
        /* <DEDUP_REMOVED lines=10> */
.L_x_70:
[----:B------:R-:W0:Y:S02]  /*1bb0*/  MUFU.RCP R0, R5 ;  /* 0x0000000500007308 */ /* 0x000e240000001000 */
[----:B0-----:R-:W-:-:S04]  /*1bc0*/  FFMA R2, R5, R0, -1 ;  /* 0xbf80000005027423 */ /* 0x001fc80000000000 */
[----:B------:R-:W-:-:S04]  /*1bd0*/  FADD.FTZ R3, -R2, -RZ ;  /* 0x800000ff02037221 */ /* 0x000fc80000010100 */
[----:B------:R-:W-:-:S07]  /*1be0*/  FFMA R0, R0, R3, R0 ;  /* 0x0000000300007223 */ /* 0x000fce0000000000 */
.L_x_71:
[----:B------:R-:W-:Y:S05]  /*1bf0*/  BSYNC.RECONVERGENT B2 ;  /* 0x0000000000027941 */ /* 0x000fea0003800200 */
.L_x_69:
[----:B------:R-:W-:Y:S01]  /*1c00*/  FADD R15, R15, R0 ;  /* 0x000000000f0f7221 */ /* 0x000fe20000000000 */
[----:B------:R-:W-:-:S07]  /*1c10*/  IADD3 R13, PT, PT, R13, 0x1, RZ ;  /* 0x000000010d0d7810 */ /* 0x000fce0007ffe0ff */
.L_x_65:
[----:B------:R-:W-:Y:S05]  /*1c20*/  BSYNC.RECONVERGENT B1 ;  /* 0x0000000000017941 */ /* 0x000fea0003800200 */
.L_x_64:
[----:B------:R-:W-:Y:S01]  /*1c30*/  UIADD3 UR5, UPT, UPT, UR5, 0x1, URZ ;  /* 0x0000000105057890 */ /* 0x000fe2000fffe0ff */
[----:B------:R-:W-:Y:S01]  /*1c40*/  VIADD R21, R21, 0x1 ;  /* 0x0000000115157836 */ /* 0x000fe20000000000 */
[----:B------:R-:W-:Y:S01]  /*1c50*/  IADD3 R27, PT, PT, R27, 0x1, RZ ;  /* 0x000000011b1b7810 */ /* 0x000fe20007ffe0ff */
[----:B------:R-:W-:Y:S01]  /*1c60*/  VIADD R14, R14, 0x1 ;  /* 0x000000010e0e7836 */ /* 0x000fe20000000000 */
[----:B------:R-:W-:Y:S01]  /*1c70*/  UISETP.NE.AND UP0, UPT, UR5, URZ, UPT ;  /* 0x000000ff0500728c */ /* 0x000fe2000bf05270 */
[----:B------:R-:W-:Y:S01]  /*1c80*/  IADD3 R25, PT, PT, R25, 0x1, RZ ;  /* 0x0000000119197810 */ /* 0x000fe20007ffe0ff */
[----:B------:R-:W-:Y:S01]  /*1c90*/  VIADD R20, R20, 0x1 ;  /* 0x0000000114147836 */ /* 0x000fe20000000000 */
[----:B------:R-:W-:Y:S01]  /*1ca0*/  IADD3 R30, PT, PT, R30, 0x1, RZ ;  /* 0x000000011e1e7810 */ /* 0x000fe20007ffe0ff */
[----:B------:R-:W-:Y:S01]  /*1cb0*/  VIADD R23, R23, 0x1 ;  /* 0x0000000117177836 */ /* 0x000fe20000000000 */
[----:B------:R-:W-:Y:S01]  /*1cc0*/  IADD3 R29, PT, PT, R29, 0x1, RZ ;  /* 0x000000011d1d7810 */ /* 0x000fe20007ffe0ff */
[----:B------:R-:W-:Y:S01]  /*1cd0*/  VIADD R28, R28, 0x1 ;  /* 0x000000011c1c7836 */ /* 0x000fe20000000000 */
[----:B------:R-:W-:-:S02]  /*1ce0*/  IADD3 R12, PT, PT, R12, 0x1, RZ ;  /* 0x000000010c0c7810 */ /* 0x000fc40007ffe0ff */
[----:B------:R-:W-:Y:S05]  /*1cf0*/  BRA.U UP0, `(.L_x_72) ;  /* 0xffffffe500e07547 */ /* 0x000fea000b83ffff */
[----:B------:R-:W-:Y:S01]  /*1d00*/  IMAD.MOV.U32 R0, RZ, RZ, 0x3f800000 ;  /* 0x3f800000ff007424 */ /* 0x000fe200078e00ff */
[----:B------:R-:W-:Y:S01]  /*1d10*/  UMOV UR4, 0x3f4ccccd ;  /* 0x3f4ccccd00047882 */ /* 0x000fe20000000000 */
[----:B------:R-:W-:Y:S01]  /*1d20*/  BSSY.RECONVERGENT B2, `(.L_x_73) ;  /* 0x0000011000027945 */ /* 0x000fe20003800200 */
[----:B------:R-:W-:Y:S01]  /*1d30*/  MOV R2, UR4 ;  /* 0x0000000400027c02 */ /* 0x000fe20008000f00 */
[----:B------:R-:W-:Y:S01]  /*1d40*/  FFMA R49, R15, 0.30000001192092895508, R0 ;  /* 0x3e99999a0f317823 */ /* 0x000fe20000000000 */
[----:B------:R-:W-:Y:S02]  /*1d50*/  HFMA2 R11, -RZ, RZ, 0, 0 ;  /* 0x00000000ff0b7431 */ /* 0x000fe400000001ff */
[----:B------:R-:W-:Y:S01]  /*1d60*/  IMAD.MOV.U32 R14, RZ, RZ, RZ ;  /* 0x000000ffff0e7224 */ /* 0x000fe200078e00ff */
[----:B------:R-:W0:Y:S08]  /*1d70*/  MUFU.RCP R4, R49 ;  /* 0x0000003100047308 */ /* 0x000e300000001000 */
[----:B------:R-:W1:Y:S01]  /*1d80*/  FCHK P0, R2, R49 ;  /* 0x0000003102007302 */ /* 0x000e620000000000 */
[----:B0-----:R-:W-:-:S04]  /*1d90*/  FFMA R3, -R49, R4, 1 ;  /* 0x3f80000031037423 */ /* 0x001fc80000000104 */
[----:B------:R-:W-:-:S04]  /*1da0*/  FFMA R4, R4, R3, R4 ;  /* 0x0000000304047223 */ /* 0x000fc80000000004 */
[----:B------:R-:W-:-:S04]  /*1db0*/  FFMA R3, R4, 0.80000001192092895508, RZ ;  /* 0x3f4ccccd04037823 */ /* 0x000fc800000000ff */
[----:B------:R-:W-:-:S04]  /*1dc0*/  FFMA R0, -R49, R3, 0.80000001192092895508 ;  /* 0x3f4ccccd31007423 */ /* 0x000fc80000000103 */
[----:B------:R-:W-:Y:S01]  /*1dd0*/  FFMA R4, R4, R0, R3 ;  /* 0x0000000004047223 */ /* 0x000fe20000000003 */
[----:B-1----:R-:W-:Y:S06]  /*1de0*/  @!P0 BRA `(.L_x_74) ;  /* 0x0000000000108947 */ /* 0x002fec0003800000 */
[----:B------:R-:W-:Y:S01]  /*1df0*/  IMAD.MOV.U32 R51, RZ, RZ, 0x3f4ccccd ;  /* 0x3f4ccccdff337424 */ /* 0x000fe200078e00ff */
[----:B------:R-:W-:-:S07]  /*1e00*/  MOV R36, 0x1e20 ;  /* 0x00001e2000247802 */ /* 0x000fce0000000f00 */
[----:B-----5:R-:W-:Y:S05]  /*1e10*/  CALL.REL.NOINC `($__internal_2_$__cuda_sm3x_div_rn_noftz_f32_slowpath) ;  /* 0x0000004c00d47944 */ /* 0x020fea0003c00000 */
[----:B------:R-:W-:-:S07]  /*1e20*/  MOV R4, R0 ;  /* 0x0000000000047202 */ /* 0x000fce0000000f00 */
.L_x_74:
[----:B------:R-:W-:Y:S05]  /*1e30*/  BSYNC.RECONVERGENT B2 ;  /* 0x0000000000027941 */ /* 0x000fea0003800200 */
.L_x_73:
[----:B------:R-:W0:Y:S01]  /*1e40*/  LDC R6, c[0x3][0xc] ;  /* 0x00c00300ff067b82 */ /* 0x000e220000000800 */
[----:B------:R-:W1:Y:S01]  /*1e50*/  LDCU UR4, c[0x0][0x3bc] ;  /* 0x00007780ff0477ac */ /* 0x000e620008000800 */
[----:B------:R-:W-:Y:S01]  /*1e60*/  BSSY.RECONVERGENT B2, `(.L_x_75) ;  /* 0x0000010000027945 */ /* 0x000fe20003800200 */
[----:B-1---5:R-:W-:-:S04]  /*1e70*/  FMUL R51, R38, UR4 ;  /* 0x0000000426337c20 */ /* 0x022fc80008400000 */
[----:B------:R-:W-:Y:S01]  /*1e80*/  FMUL R51, R51, R4 ;  /* 0x0000000433337220 */ /* 0x000fe20000400000 */
[----:B0-----:R-:W0:Y:S08]  /*1e90*/  MUFU.RCP R0, R6 ;  /* 0x0000000600007308 */ /* 0x001e300000001000 */
[----:B------:R-:W1:Y:S01]  /*1ea0*/  FCHK P0, R51, R6 ;  /* 0x0000000633007302 */ /* 0x000e620000000000 */
[----:B0-----:R-:W-:-:S04]  /*1eb0*/  FFMA R3, R0, -R6, 1 ;  /* 0x3f80000000037423 */ /* 0x001fc80000000806 */
[----:B------:R-:W-:Y:S01]  /*1ec0*/  FFMA R0, R0, R3, R0 ;  /* 0x0000000300007223 */ /* 0x000fe20000000000 */
[----:B------:R-:W-:-:S03]  /*1ed0*/  I2FP.F32.S32 R3, R41 ;  /* 0x0000002900037245 */ /* 0x000fc60000201400 */
[----:B------:R-:W-:-:S04]  /*1ee0*/  FFMA R2, R51, R0, RZ ;  /* 0x0000000033027223 */ /* 0x000fc800000000ff */
[----:B------:R-:W-:-:S04]  /*1ef0*/  FFMA R5, R2, -R6, R51 ;  /* 0x8000000602057223 */ /* 0x000fc80000000033 */
[----:B------:R-:W-:Y:S01]  /*1f00*/  FFMA R0, R0, R5, R2 ;  /* 0x0000000500007223 */ /* 0x000fe20000000002 */
[----:B-1----:R-:W-:Y:S06]  /*1f10*/  @!P0 BRA `(.L_x_76) ;  /* 0x0000000000108947 */ /* 0x002fec0003800000 */
[----:B------:R-:W0:Y:S01]  /*1f20*/  LDCU UR4, c[0x3][0xc] ;  /* 0x00c00180ff0477ac */ /* 0x000e220008000800 */
[----:B------:R-:W-:Y:S01]  /*1f30*/  MOV R36, 0x1f60 ;  /* 0x00001f6000247802 */ /* 0x000fe20000000f00 */
[----:B0-----:R-:W-:-:S07]  /*1f40*/  IMAD.U32 R49, RZ, RZ, UR4 ;  /* 0x00000004ff317e24 */ /* 0x001fce000f8e00ff */
[----:B------:R-:W-:Y:S05]  /*1f50*/  CALL.REL.NOINC `($__internal_2_$__cuda_sm3x_div_rn_noftz_f32_slowpath) ;  /* 0x0000004c00847944 */ /* 0x000fea0003c00000 */
.L_x_76:
[----:B------:R-:W-:Y:S05]  /*1f60*/  BSYNC.RECONVERGENT B2 ;  /* 0x0000000000027941 */ /* 0x000fea0003800200 */
.L_x_75:
[----:B------:R-:W0:Y:S01]  /*1f70*/  LDC R8, c[0x3][0x10] ;  /* 0x00c00400ff087b82 */ /* 0x000e220000000800 */
[----:B------:R-:W1:Y:S01]  /*1f80*/  LDCU UR4, c[0x0][0x3bc] ;  /* 0x00007780ff0477ac */ /* 0x000e620008000800 */
[----:B------:R-:W-:Y:S01]  /*1f90*/  BSSY.RECONVERGENT B2, `(.L_x_77) ;  /* 0x0000011000027945 */ /* 0x000fe20003800200 */
[----:B------:R-:W-:Y:S01]  /*1fa0*/  FADD R3, R3, -R0 ;  /* 0x8000000003037221 */ /* 0x000fe20000000000 */
[----:B-1----:R-:W-:-:S04]  /*1fb0*/  FMUL R51, R19, UR4 ;  /* 0x0000000413337c20 */ /* 0x002fc80008400000 */
[----:B------:R-:W-:Y:S01]  /*1fc0*/  FMUL R51, R51, R4 ;  /* 0x0000000433337220 */ /* 0x000fe20000400000 */
[----:B0-----:R-:W0:Y:S08]  /*1fd0*/  MUFU.RCP R2, R8 ;  /* 0x0000000800027308 */ /* 0x001e300000001000 */
[----:B------:R-:W1:Y:S01]  /*1fe0*/  FCHK P0, R51, R8 ;  /* 0x0000000833007302 */ /* 0x000e620000000000 */
[----:B0-----:R-:W-:-:S04]  /*1ff0*/  FFMA R5, R2, -R8, 1 ;  /* 0x3f80000002057423 */ /* 0x001fc80000000808 */
[----:B------:R-:W-:-:S04]  /*2000*/  FFMA R2, R2, R5, R2 ;  /* 0x0000000502027223 */ /* 0x000fc80000000002 */
[----:B------:R-:W-:-:S04]  /*2010*/  FFMA R5, R51, R2, RZ ;  /* 0x0000000233057223 */ /* 0x000fc800000000ff */
[----:B------:R-:W-:-:S04]  /*2020*/  FFMA R6, R5, -R8, R51 ;  /* 0x8000000805067223 */ /* 0x000fc80000000033 */
[----:B------:R-:W-:Y:S01]  /*2030*/  FFMA R0, R2, R6, R5 ;  /* 0x0000000602007223 */ /* 0x000fe20000000005 */
[----:B------:R-:W-:Y:S01]  /*2040*/  I2FP.F32.U32 R2, R44 ;  /* 0x0000002c00027245 */ /* 0x000fe20000201000 */
[----:B-1----:R-:W-:Y:S06]  /*2050*/  @!P0 BRA `(.L_x_78) ;  /* 0x0000000000108947 */ /* 0x002fec0003800000 */
[----:B------:R-:W0:Y:S01]  /*2060*/  LDCU UR4, c[0x3][0x10] ;  /* 0x00c00200ff0477ac */ /* 0x000e220008000800 */
[----:B------:R-:W-:Y:S02]  /*2070*/  MOV R36, 0x20a0 ;  /* 0x000020a000247802 */ /* 0x000fe40000000f00 */
[----:B0-----:R-:W-:-:S07]  /*2080*/  MOV R49, UR4 ;  /* 0x0000000400317c02 */ /* 0x001fce0008000f00 */
[----:B------:R-:W-:Y:S05]  /*2090*/  CALL.REL.NOINC `($__internal_2_$__cuda_sm3x_div_rn_noftz_f32_slowpath) ;  /* 0x0000004c00347944 */ /* 0x000fea0003c00000 */
.L_x_78:
[----:B------:R-:W-:Y:S05]  /*20a0*/  BSYNC.RECONVERGENT B2 ;  /* 0x0000000000027941 */ /* 0x000fea0003800200 */
.L_x_77:
        /* <DEDUP_REMOVED lines=16> */
[----:B------:R-:W-:Y:S01]  /*21b0*/  MOV R36, 0x21e0 ;  /* 0x000021e000247802 */ /* 0x000fe20000000f00 */
[----:B0-----:R-:W-:-:S07]  /*21c0*/  IMAD.U32 R49, RZ, RZ, UR4 ;  /* 0x00000004ff317e24 */ /* 0x001fce000f8e00ff */
[----:B------:R-:W-:Y:S05]  /*21d0*/  CALL.REL.NOINC `($__internal_2_$__cuda_sm3x_div_rn_noftz_f32_slowpath) ;  /* 0x0000004800e47944 */ /* 0x000fea0003c00000 */
[----:B------:R-:W-:-:S07]  /*21e0*/  MOV R5, R0 ;  /* 0x0000000000057202 */ /* 0x000fce0000000f00 */
.L_x_80:
[----:B------:R-:W-:Y:S05]  /*21f0*/  BSYNC.RECONVERGENT B2 ;  /* 0x0000000000027941 */ /* 0x000fea0003800200 */
.L_x_79:
[----:B------:R-:W0:Y:S01]  /*2200*/  LDC.64 R36, c[0x3][RZ] ;  /* 0x00c00000ff247b82 */ /* 0x000e220000000a00 */
[----:B------:R-:W-:Y:S01]  /*2210*/  FMNMX R3, R3, 0.5, !PT ;  /* 0x3f00000003037809 */ /* 0x000fe20007800000 */
[----:B------:R-:W-:Y:S01]  /*2220*/  FADD R4, R4, -R5 ;  /* 0x8000000504047221 */ /* 0x000fe20000000000 */
[----:B------:R-:W-:Y:S01]  /*2230*/  FMNMX R2, R2, 0.5, !PT ;  /* 0x3f00000002027809 */ /* 0x000fe20007800000 */
[----:B------:R-:W1:Y:S01]  /*2240*/  LDCU.64 UR4, c[0x0][0x398] ;  /* 0x00007300ff0477ac */ /* 0x000e620008000a00 */
[----:B------:R-:W-:Y:S02]  /*2250*/  BSSY.RECONVERGENT B0, `(.L_x_81) ;  /* 0x0000046000007945 */ /* 0x000fe40003800200 */
[----:B------:R-:W-:Y:S01]  /*2260*/  FMNMX R4, R4, 0.5, !PT ;  /* 0x3f00000004047809 */ /* 0x000fe20007800000 */
[----:B------:R-:W2:Y:S08]  /*2270*/  LDC R0, c[0x3][0x8] ;  /* 0x00c00200ff007b82 */ /* 0x000eb00000000800 */
[----:B------:R-:W3:Y:S01]  /*2280*/  LDC.64 R30, c[0x0][0x380] ;  /* 0x0000e000ff1e7b82 */ /* 0x000ee20000000a00 */
[----:B0-----:R-:W-:-:S02]  /*2290*/  I2FP.F32.S32 R6, R36 ;  /* 0x0000002400067245 */ /* 0x001fc40000201400 */
[----:B------:R-:W-:-:S03]  /*22a0*/  I2FP.F32.S32 R7, R37 ;  /* 0x0000002500077245 */ /* 0x000fc60000201400 */
[----:B------:R-:W-:Y:S02]  /*22b0*/  FADD R6, R6, -1.5 ;  /* 0xbfc0000006067421 */ /* 0x000fe40000000000 */
[----:B------:R-:W-:-:S03]  /*22c0*/  FADD R7, R7, -1.5 ;  /* 0xbfc0000007077421 */ /* 0x000fc60000000000 */
[----:B------:R-:W-:Y:S02]  /*22d0*/  FMNMX R3, R3, R6, PT ;  /* 0x0000000603037209 */ /* 0x000fe40003800000 */
[----:B--2---:R-:W-:Y:S02]  /*22e0*/  I2FP.F32.S32 R6, R0 ;  /* 0x0000000000067245 */ /* 0x004fe40000201400 */
[----:B------:R-:W0:Y:S01]  /*22f0*/  F2I.TRUNC.NTZ R9, R3 ;  /* 0x0000000300097305 */ /* 0x000e22000020f100 */
[----:B------:R-:W-:Y:S02]  /*2300*/  FMNMX R2, R2, R7, PT ;  /* 0x0000000702027209 */ /* 0x000fe40003800000 */
[----:B------:R-:W-:-:S05]  /*2310*/  FADD R5, R6, -1.5 ;  /* 0xbfc0000006057421 */ /* 0x000fca0000000000 */
[----:B------:R-:W-:Y:S01]  /*2320*/  FMNMX R4, R4, R5, PT ;  /* 0x0000000504047209 */ /* 0x000fe20003800000 */
[----:B------:R-:W2:Y:S01]  /*2330*/  F2I.TRUNC.NTZ R6, R2 ;  /* 0x0000000200067305 */ /* 0x000ea2000020f100 */
[----:B0-----:R-:W-:-:S07]  /*2340*/  I2FP.F32.S32 R48, R9 ;  /* 0x0000000900307245 */ /* 0x001fce0000201400 */
[----:B------:R-:W0:Y:S01]  /*2350*/  F2I.TRUNC.NTZ R45, R4 ;  /* 0x00000004002d7305 */ /* 0x000e22000020f100 */
[----:B------:R-:W-:Y:S01]  /*2360*/  VIADDMNMX.RELU R9, R36, 0xfffffffe, R9, PT ;  /* 0xfffffffe24097846 */ /* 0x000fe20003801109 */
[----:B------:R-:W-:-:S03]  /*2370*/  FADD R48, R3, -R48 ;  /* 0x8000003003307221 */ /* 0x000fc60000000000 */
[----:B------:R-:W-:Y:S02]  /*2380*/  ISETP.GE.AND P2, PT, R9, R36, PT ;  /* 0x000000240900720c */ /* 0x000fe40003f46270 */
[----:B--2---:R-:W-:Y:S01]  /*2390*/  I2FP.F32.S32 R47, R6 ;  /* 0x00000006002f7245 */ /* 0x004fe20000201400 */
[----:B------:R-:W-:Y:S01]  /*23a0*/  FADD R8, -R48, 1 ;  /* 0x3f80000030087421 */ /* 0x000fe20000000100 */
[----:B------:R-:W-:Y:S02]  /*23b0*/  VIADDMNMX.RELU R6, R37, 0xfffffffe, R6, PT ;  /* 0xfffffffe25067846 */ /* 0x000fe40003801106 */
[----:B------:R-:W-:Y:S01]  /*23c0*/  IADD3 R43, PT, PT, R9, 0x1, RZ ;  /* 0x00000001092b7810 */ /* 0x000fe20007ffe0ff */
[----:B------:R-:W-:Y:S01]  /*23d0*/  FADD R47, R2, -R47 ;  /* 0x8000002f022f7221 */ /* 0x000fe20000000000 */
[C---:B------:R-:W-:Y:S01]  /*23e0*/  ISETP.GE.OR P1, PT, R6.reuse, R37, P2 ;  /* 0x000000250600720c */ /* 0x040fe20001726670 */
[----:B------:R-:W-:Y:S01]  /*23f0*/  VIADD R46, R6, 0x1 ;  /* 0x00000001062e7836 */ /* 0x000fe20000000000 */
[----:B0-----:R-:W-:-:S02]  /*2400*/  I2FP.F32.S32 R5, R45 ;  /* 0x0000002d00057245 */ /* 0x001fc40000201400 */
[----:B------:R-:W-:Y:S02]  /*2410*/  VIADDMNMX.RELU R45, R0, 0xfffffffe, R45, PT ;  /* 0xfffffffe002d7846 */ /* 0x000fe4000380112d */
[-C--:B------:R-:W-:Y:S01]  /*2420*/  ISETP.GE.AND P0, PT, R6, R37.reuse, PT ;  /* 0x000000250600720c */ /* 0x080fe20003f06270 */
[----:B------:R-:W-:Y:S01]  /*2430*/  FADD R12, R4, -R5 ;  /* 0x80000005040c7221 */ /* 0x000fe20000000000 */
[C---:B------:R-:W-:Y:S01]  /*2440*/  ISETP.GE.OR P5, PT, R45.reuse, R0, P1 ;  /* 0x000000002d00720c */ /* 0x040fe20000fa6670 */
[CC--:B------:R-:W-:Y:S01]  /*2450*/  IMAD R35, R45.reuse, R37.reuse, R37 ;  /* 0x000000252d237224 */ /* 0x0c0fe200078e0225 */
[C---:B------:R-:W-:Y:S01]  /*2460*/  IADD3 R49, PT, PT, R45.reuse, 0x1, RZ ;  /* 0x000000012d317810 */ /* 0x040fe20007ffe0ff */
[CC--:B------:R-:W-:Y:S01]  /*2470*/  IMAD R3, R45.reuse, R37.reuse, R6 ;  /* 0x000000252d037224 */ /* 0x0c0fe200078e0206 */
[-C--:B------:R-:W-:Y:S01]  /*2480*/  ISETP.GE.OR P2, PT, R46, R37.reuse, P2 ;  /* 0x000000252e00720c */ /* 0x080fe20001746670 */
[--C-:B------:R-:W-:Y:S01]  /*2490*/  IMAD R7, R45, R37, R46.reuse ;  /* 0x000000252d077224 */ /* 0x100fe200078e022e */
[----:B------:R-:W-:Y:S01]  /*24a0*/  IADD3 R5, PT, PT, R6, R35, RZ ;  /* 0x0000002306057210 */ /* 0x000fe20007ffe0ff */
[--C-:B------:R-:W-:Y:S01]  /*24b0*/  IMAD R3, R3, R36, R9.reuse ;  /* 0x0000002403037224 */ /* 0x100fe200078e0209 */
[----:B------:R-:W-:Y:S01]  /*24c0*/  ISETP.GE.OR P4, PT, R49, R0, P1 ;  /* 0x000000003100720c */ /* 0x000fe20000f86670 */
[----:B------:R-:W-:Y:S01]  /*24d0*/  IMAD.IADD R35, R35, 0x1, R46 ;  /* 0x0000000123237824 */ /* 0x000fe200078e022e */
[-C--:B------:R-:W-:Y:S01]  /*24e0*/  ISETP.GE.OR P0, PT, R43, R36.reuse, P0 ;  /* 0x000000242b00720c */ /* 0x080fe20000706670 */
[-CC-:B------:R-:W-:Y:S01]  /*24f0*/  IMAD R4, R5, R36.reuse, R9.reuse ;  /* 0x0000002405047224 */ /* 0x180fe200078e0209 */
[----:B-1----:R-:W-:Y:S01]  /*2500*/  IADD3 R20, P3, PT, R3, UR4, RZ ;  /* 0x0000000403147c10 */ /* 0x002fe2000ff7e0ff */
[----:B------:R-:W-:-:S02]  /*2510*/  IMAD R2, R7, R36, R9 ;  /* 0x0000002407027224 */ /* 0x000fc400078e0209 */
[----:B------:R-:W-:Y:S01]  /*2520*/  FADD R7, -R47, 1 ;  /* 0x3f8000002f077421 */ /* 0x000fe20000000100 */
[----:B------:R-:W-:Y:S01]  /*2530*/  IMAD R35, R35, R36, R9 ;  /* 0x0000002423237224 */ /* 0x000fe200078e0209 */
[C---:B------:R-:W-:Y:S01]  /*2540*/  LEA.HI.X.SX32 R21, R3.reuse, UR5, 0x1, P3 ;  /* 0x0000000503157c11 */ /* 0x040fe200098f0eff */
[----:B------:R-:W-:Y:S01]  /*2550*/  IMAD R25, R3, 0x3, RZ ;  /* 0x0000000303197824 */ /* 0x000fe200078e02ff */
[C---:B------:R-:W-:Y:S01]  /*2560*/  IADD3 R22, P1, PT, R4.reuse, UR4, RZ ;  /* 0x0000000404167c10 */ /* 0x040fe2000ff3e0ff */
[----:B------:R-:W-:Y:S01]  /*2570*/  IMAD R27, R4, 0x3, RZ ;  /* 0x00000003041b7824 */ /* 0x000fe200078e02ff */
[----:B------:R-:W-:Y:S01]  /*2580*/  P2R R6, PR, RZ, 0x20 ;  /* 0x00000020ff067803 */ /* 0x000fe20000000000 */
[----:B------:R-:W-:Y:S01]  /*2590*/  IMAD R29, R2, 0x3, RZ ;  /* 0x00000003021d7824 */ /* 0x000fe200078e02ff */
[----:B------:R-:W-:Y:S01]  /*25a0*/  P2R R5, PR, RZ, 0x10 ;  /* 0x00000010ff057803 */ /* 0x000fe20000000000 */
[----:B------:R-:W-:Y:S01]  /*25b0*/  IMAD R3, R35, 0x3, RZ ;  /* 0x0000000323037824 */ /* 0x000fe200078e02ff */
[----:B------:R-:W-:Y:S01]  /*25c0*/  LEA.HI.X.SX32 R23, R4, UR5, 0x1, P1 ;  /* 0x0000000504177c11 */ /* 0x000fe200088f0eff */
[----:B---3--:R-:W-:-:S04]  /*25d0*/  IMAD.WIDE R24, R25, 0x4, R30 ;  /* 0x0000000419187825 */ /* 0x008fc800078e021e */
[----:B------:R-:W-:Y:S01]  /*25e0*/  FADD R10, -R12, 1 ;  /* 0x3f8000000c0a7421 */ /* 0x000fe20000000100 */
[----:B------:R-:W-:Y:S01]  /*25f0*/  FMUL R9, R8, R7 ;  /* 0x0000000708097220 */ /* 0x000fe20000400000 */
[----:B------:R-:W-:-:S04]  /*2600*/  IMAD.WIDE R26, R27, 0x4, R30 ;  /* 0x000000041b1a7825 */ /* 0x000fc800078e021e */
[----:B------:R-:W-:-:S04]  /*2610*/  IMAD.WIDE R28, R29, 0x4, R30 ;  /* 0x000000041d1c7825 */ /* 0x000fc800078e021e */
[----:B------:R-:W-:Y:S01]  /*2620*/  IMAD.WIDE R30, R3, 0x4, R30 ;  /* 0x00000004031e7825 */ /* 0x000fe200078e021e */
[----:B------:R-:W-:Y:S06]  /*2630*/  @P5 BRA `(.L_x_82) ;  /* 0x00000000001c5947 */ /* 0x000fec0003800000 */
[----:B------:R-:W2:Y:S02]  /*2640*/  LDG.E.U8.CONSTANT R3, desc[UR12][R20.64] ;  /* 0x0000000c14037981 */ /* 0x000ea4000c1e9100 */
[----:B--2---:R-:W-:-:S13]  /*2650*/  ISETP.NE.AND P1, PT, R3, RZ, PT ;  /* 0x000000ff0300720c */ /* 0x004fda0003f25270 */
[----:B------:R-:W-:Y:S05]  /*2660*/  @P1 BRA `(.L_x_82) ;  /* 0x0000000000101947 */ /* 0x000fea0003800000 */
[----:B------:R-:W2:Y:S01]  /*2670*/  LDG.E.CONSTANT R11, desc[UR12][R24.64] ;  /* 0x0000000c180b7981 */ /* 0x000ea2000c1e9900 */
[----:B------:R-:W-:-:S04]  /*2680*/  FMUL R14, R10, R9 ;  /* 0x000000090a0e7220 */ /* 0x000fc80000400000 */
[----:B--2---:R-:W-:Y:S01]  /*2690*/  FFMA R11, R14, R11, RZ ;  /* 0x0000000b0e0b7223 */ /* 0x004fe200000000ff */
[----:B------:R-:W-:-:S07]  /*26a0*/  FADD R14, RZ, R14 ;  /* 0x0000000eff0e7221 */ /* 0x000fce0000000000 */
.L_x_82:
[----:B------:R-:W-:Y:S05]  /*26b0*/  BSYNC.RECONVERGENT B0 ;  /* 0x0000000000007941 */ /* 0x000fea0003800200 */
.L_x_81:
[----:B------:R-:W-:Y:S04]  /*26c0*/  BSSY.RECONVERGENT B0, `(.L_x_83) ;  /* 0x0000009000007945 */ /* 0x000fe80003800200 */
[----:B------:R-:W-:Y:S05]  /*26d0*/  @P4 BRA `(.L_x_84) ;  /* 0x00000000001c4947 */ /* 0x000fea0003800000 */
[----:B------:R-:W2:Y:S02]  /*26e0*/  LDG.E.U8.CONSTANT R3, desc[UR12][R22.64] ;  /* 0x0000000c16037981 */ /* 0x000ea4000c1e9100 */
[----:B--2---:R-:W-:-:S13]  /*26f0*/  ISETP.NE.AND P1, PT, R3, RZ, PT ;  /* 0x000000ff0300720c */ /* 0x004fda0003f25270 */
[----:B------:R-:W-:Y:S05]  /*2700*/  @P1 BRA `(.L_x_84) ;  /* 0x0000000000101947 */ /* 0x000fea0003800000 */
[----:B------:R-:W2:Y:S01]  /*2710*/  LDG.E.CONSTANT R3, desc[UR12][R26.64] ;  /* 0x0000000c1a037981 */ /* 0x000ea2000c1e9900 */
[----:B------:R-:W-:-:S04]  /*2720*/  FMUL R4, R12, R9 ;  /* 0x000000090c047220 */ /* 0x000fc80000400000 */
[----:B------:R-:W-:Y:S01]  /*2730*/  FADD R14, R14, R4 ;  /* 0x000000040e0e7221 */ /* 0x000fe20000000000 */
[----:B--2---:R-:W-:-:S07]  /*2740*/  FFMA R11, R4, R3, R11 ;  /* 0x00000003040b7223 */ /* 0x004fce000000000b */
.L_x_84:
[----:B------:R-:W-:Y:S05]  /*2750*/  BSYNC.RECONVERGENT B0 ;  /* 0x0000000000007941 */ /* 0x000fea0003800200 */
.L_x_83:
[----:B------:R-:W-:Y:S01]  /*2760*/  ISETP.GE.OR P5, PT, R45, R0, P2 ;  /* 0x000000002d00720c */ /* 0x000fe200017a6670 */
[----:B------:R-:W-:Y:S01]  /*2770*/  BSSY.RECONVERGENT B0, `(.L_x_85) ;  /* 0x0000015000007945 */ /* 0x000fe20003800200 */
[----:B------:R-:W-:Y:S01]  /*2780*/  IADD3 R32, P1, PT, R2, UR4, RZ ;  /* 0x0000000402207c10 */ /* 0x000fe2000ff3e0ff */
[----:B------:R-:W-:Y:S01]  /*2790*/  FMUL R8, R47, R8 ;  /* 0x000000082f087220 */ /* 0x000fe20000400000 */
[-C--:B------:R-:W-:Y:S01]  /*27a0*/  ISETP.GE.OR P4, PT, R49, R0.reuse, P2 ;  /* 0x000000003100720c */ /* 0x080fe20001786670 */
[----:B------:R-:W-:Y:S01]  /*27b0*/  FMUL R7, R48, R7 ;  /* 0x0000000730077220 */ /* 0x000fe20000400000 */
[----:B------:R-:W-:Y:S02]  /*27c0*/  LEA.HI.X.SX32 R33, R2, UR5, 0x1, P1 ;  /* 0x0000000502217c11 */ /* 0x000fe400088f0eff */
[----:B------:R-:W-:Y:S02]  /*27d0*/  ISETP.GE.OR P3, PT, R45, R0, P0 ;  /* 0x000000002d00720c */ /* 0x000fe40000766670 */
[----:B------:R-:W-:-:S02]  /*27e0*/  IADD3 R34, P1, PT, R35, UR4, RZ ;  /* 0x0000000423227c10 */ /* 0x000fc4000ff3e0ff */
[----:B------:R-:W-:Y:S02]  /*27f0*/  P2R R4, PR, RZ, 0x20 ;  /* 0x00000020ff047803 */ /* 0x000fe40000000000 */
[----:B------:R-:W-:Y:S02]  /*2800*/  P2R R3, PR, RZ, 0x10 ;  /* 0x00000010ff037803 */ /* 0x000fe40000000000 */
[----:B------:R-:W-:Y:S02]  /*2810*/  ISETP.GE.OR P0, PT, R49, R0, P0 ;  /* 0x000000003100720c */ /* 0x000fe40000706670 */
[----:B------:R-:W-:Y:S02]  /*2820*/  P2R R2, PR, RZ, 0x8 ;  /* 0x00000008ff027803 */ /* 0x000fe40000000000 */
[----:B------:R-:W-:Y:S01]  /*2830*/  LEA.HI.X.SX32 R35, R35, UR5, 0x1, P1 ;  /* 0x0000000523237c11 */ /* 0x000fe200088f0eff */
[----:B------:R-:W-:Y:S08]  /*2840*/  @P5 BRA `(.L_x_86) ;  /* 0x00000000001c5947 */ /* 0x000ff00003800000 */
[----:B------:R-:W2:Y:S02]  /*2850*/  LDG.E.U8.CONSTANT R50, desc[UR12][R32.64] ;  /* 0x0000000c20327981 */ /* 0x000ea4000c1e9100 */
[----:B--2---:R-:W-:-:S13]  /*2860*/  ISETP.NE.AND P1, PT, R50, RZ, PT ;  /* 0x000000ff3200720c */ /* 0x004fda0003f25270 */
[----:B------:R-:W-:Y:S05]  /*2870*/  @P1 BRA `(.L_x_86) ;  /* 0x0000000000101947 */ /* 0x000fea0003800000 */
[----:B------:R-:W2:Y:S01]  /*2880*/  LDG.E.CONSTANT R51, desc[UR12][R28.64] ;  /* 0x0000000c1c337981 */ /* 0x000ea2000c1e9900 */
[----:B------:R-:W-:-:S04]  /*2890*/  FMUL R50, R10, R8 ;  /* 0x000000080a327220 */ /* 0x000fc80000400000 */
[----:B------:R-:W-:Y:S01]  /*28a0*/  FADD R14, R14, R50 ;  /* 0x000000320e0e7221 */ /* 0x000fe20000000000 */
[----:B--2---:R-:W-:-:S07]  /*28b0*/  FFMA R11, R50, R51, R11 ;  /* 0x00000033320b7223 */ /* 0x004fce000000000b */
.L_x_86:
[----:B------:R-:W-:Y:S05]  /*28c0*/  BSYNC.RECONVERGENT B0 ;  /* 0x0000000000007941 */ /* 0x000fea0003800200 */
.L_x_85:
        /* <DEDUP_REMOVED lines=9> */
.L_x_88:
[----:B------:R-:W-:Y:S05]  /*2960*/  BSYNC.RECONVERGENT B0 ;  /* 0x0000000000007941 */ /* 0x000fea0003800200 */
.L_x_87:
        /* <DEDUP_REMOVED lines=9> */
.L_x_90:
[----:B------:R-:W-:Y:S05]  /*2a00*/  BSYNC.RECONVERGENT B0 ;  /* 0x0000000000007941 */ /* 0x000fea0003800200 */
.L_x_89:
        /* <DEDUP_REMOVED lines=9> */
.L_x_92:
[----:B------:R-:W-:Y:S05]  /*2aa0*/  BSYNC.RECONVERGENT B0 ;  /* 0x0000000000007941 */ /* 0x000fea0003800200 */
.L_x_91:
[----:B------:R-:W-:Y:S01]  /*2ab0*/  ISETP.GE.AND P2, PT, R46, R37, PT ;  /* 0x000000252e00720c */ /* 0x000fe20003f46270 */
[----:B------:R-:W-:Y:S01]  /*2ac0*/  BSSY.RECONVERGENT B0, `(.L_x_93) ;  /* 0x000000d000007945 */ /* 0x000fe20003800200 */
[----:B------:R-:W-:Y:S02]  /*2ad0*/  FMUL R37, R48, R47 ;  /* 0x0000002f30257220 */ /* 0x000fe40000400000 */
[----:B------:R-:W-:-:S04]  /*2ae0*/  ISETP.GE.OR P2, PT, R43, R36, P2 ;  /* 0x000000242b00720c */ /* 0x000fc80001746670 */
[-C--:B------:R-:W-:Y:S02]  /*2af0*/  ISETP.GE.OR P1, PT, R45, R0.reuse, P2 ;  /* 0x000000002d00720c */ /* 0x080fe40001726670 */
[----:B------:R-:W-:-:S11]  /*2b00*/  ISETP.GE.OR P2, PT, R49, R0, P2 ;  /* 0x000000003100720c */ /* 0x000fd60001746670 */
        /* <DEDUP_REMOVED lines=8> */
.L_x_94:
[----:B------:R-:W-:Y:S05]  /*2b90*/  BSYNC.RECONVERGENT B0 ;  /* 0x0000000000007941 */ /* 0x000fea0003800200 */
.L_x_93:
        /* <DEDUP_REMOVED lines=9> */
.L_x_96:
[----:B------:R-:W-:Y:S05]  /*2c30*/  BSYNC.RECONVERGENT B0 ;  /* 0x0000000000007941 */ /* 0x000fea0003800200 */
.L_x_95:
[----:B------:R-:W0:Y:S01]  /*2c40*/  MUFU.RCP R43, R14 ;  /* 0x0000000e002b7308 */ /* 0x000e220000001000 */
[----:B------:R-:W-:Y:S01]  /*2c50*/  FSETP.GT.AND P4, PT, R14, 9.9999999747524270788e-07, PT ;  /* 0x358637bd0e00780b */ /* 0x000fe20003f84000 */
[----:B------:R-:W-:Y:S03]  /*2c60*/  BSSY.RECONVERGENT B2, `(.L_x_97) ;  /* 0x000000d000027945 */ /* 0x000fe60003800200 */
[----:B------:R-:W-:-:S03]  /*2c70*/  P2R R48, PR, RZ, 0x10 ;  /* 0x00000010ff307803 */ /* 0x000fc60000000000 */
[----:B------:R-:W1:Y:S01]  /*2c80*/  FCHK P3, R11, R14 ;  /* 0x0000000e0b007302 */ /* 0x000e620000060000 */
[----:B0-----:R-:W-:-:S04]  /*2c90*/  FFMA R0, R43, -R14, 1 ;  /* 0x3f8000002b007423 */ /* 0x001fc8000000080e */
[----:B------:R-:W-:-:S04]  /*2ca0*/  FFMA R0, R43, R0, R43 ;  /* 0x000000002b007223 */ /* 0x000fc8000000002b */
[----:B------:R-:W-:-:S04]  /*2cb0*/  FFMA R36, R0, R11, RZ ;  /* 0x0000000b00247223 */ /* 0x000fc800000000ff */
[----:B------:R-:W-:-:S04]  /*2cc0*/  FFMA R43, R36, -R14, R11 ;  /* 0x8000000e242b7223 */ /* 0x000fc8000000000b */
[----:B------:R-:W-:Y:S01]  /*2cd0*/  FFMA R0, R0, R43, R36 ;  /* 0x0000002b00007223 */ /* 0x000fe20000000024 */
[----:B-1----:R-:W-:Y:S06]  /*2ce0*/  @!P3 BRA `(.L_x_98) ;  /* 0x000000000010b947 */ /* 0x002fec0003800000 */
[----:B------:R-:W-:Y:S01]  /*2cf0*/  IMAD.MOV.U32 R51, RZ, RZ, R11 ;  /* 0x000000ffff337224 */ /* 0x000fe200078e000b */
[----:B------:R-:W-:Y:S02]  /*2d00*/  MOV R49, R14 ;  /* 0x0000000e00317202 */ /* 0x000fe40000000f00 */
[----:B------:R-:W-:-:S07]  /*2d10*/  MOV R36, 0x2d30 ;  /* 0x00002d3000247802 */ /* 0x000fce0000000f00 */
[----:B------:R-:W-:Y:S05]  /*2d20*/  CALL.REL.NOINC `($__internal_2_$__cuda_sm3x_div_rn_noftz_f32_slowpath) ;  /* 0x0000004000107944 */ /* 0x000fea0003c00000 */
.L_x_98:
[----:B------:R-:W-:Y:S05]  /*2d30*/  BSYNC.RECONVERGENT B2 ;  /* 0x0000000000027941 */ /* 0x000fea0003800200 */
.L_x_97:
[----:B------:R-:W-:Y:S01]  /*2d40*/  ISETP.NE.AND P3, PT, R6, RZ, PT ;  /* 0x000000ff0600720c */ /* 0x000fe20003f65270 */
[----:B------:R-:W-:Y:S01]  /*2d50*/  BSSY.RECONVERGENT B0, `(.L_x_99) ;  /* 0x000000d000007945 */ /* 0x000fe20003800200 */
[----:B------:R-:W-:Y:S01]  /*2d60*/  ISETP.NE.AND P4, PT, R48, RZ, PT ;  /* 0x000000ff3000720c */ /* 0x000fe20003f85270 */
[----:B------:R-:W-:Y:S02]  /*2d70*/  HFMA2 R49, -RZ, RZ, 0, 0 ;  /* 0x00000000ff317431 */ /* 0x000fe400000001ff */
[----:B------:R-:W-:Y:S01]  /*2d80*/  IMAD.MOV.U32 R51, RZ, RZ, RZ ;  /* 0x000000ffff337224 */ /* 0x000fe200078e00ff */
[----:B------:R-:W-:-:S07]  /*2d90*/  FSEL R38, R0, R38, P4 ;  /* 0x0000002600267208 */ /* 0x000fce0002000000 */
[----:B------:R-:W-:Y:S05]  /*2da0*/  @P3 BRA `(.L_x_100) ;  /* 0x00000000001c3947 */ /* 0x000fea0003800000 */
[----:B------:R-:W2:Y:S02]  /*2db0*/  LDG.E.U8.CONSTANT R0, desc[UR12][R20.64] ;  /* 0x0000000c14007981 */ /* 0x000ea4000c1e9100 */
[----:B--2---:R-:W-:-:S13]  /*2dc0*/  ISETP.NE.AND P3, PT, R0, RZ, PT ;  /* 0x000000ff0000720c */ /* 0x004fda0003f65270 */
[----:B------:R-:W-:Y:S05]  /*2dd0*/  @P3 BRA `(.L_x_100) ;  /* 0x0000000000103947 */ /* 0x000fea0003800000 */
[----:B------:R-:W2:Y:S01]  /*2de0*/  LDG.E.CONSTANT R51, desc[UR12][R24.64+0x4] ;  /* 0x0000040c18337981 */ /* 0x000ea2000c1e9900 */
[----:B------:R-:W-:-:S04]  /*2df0*/  FMUL R0, R10, R9 ;  /* 0x000000090a007220 */ /* 0x000fc80000400000 */
[----:B------:R-:W-:Y:S01]  /*2e00*/  FADD R49, RZ, R0 ;  /* 0x00000000ff317221 */ /* 0x000fe20000000000 */
[----:B--2---:R-:W-:-:S07]  /*2e10*/  FFMA R51, R0, R51, RZ ;  /* 0x0000003300337223 */ /* 0x004fce00000000ff */
.L_x_100:
[----:B------:R-:W-:Y:S05]  /*2e20*/  BSYNC.RECONVERGENT B0 ;  /* 0x0000000000007941 */ /* 0x000fea0003800200 */
.L_x_99:
[----:B------:R-:W-:Y:S01]  /*2e30*/  ISETP.NE.AND P3, PT, R5, RZ, PT ;  /* 0x000000ff0500720c */ /* 0x000fe20003f65270 */
[----:B------:R-:W-:-:S12]  /*2e40*/  BSSY.RECONVERGENT B0, `(.L_x_101) ;  /* 0x0000009000007945 */ /* 0x000fd80003800200 */
[----:B------:R-:W-:Y:S05]  /*2e50*/  @P3 BRA `(.L_x_102) ;  /* 0x00000000001c3947 */ /* 0x000fea0003800000 */
[----:B------:R-:W2:Y:S02]  /*2e60*/  LDG.E.U8.CONSTANT R0, desc[UR12][R22.64] ;  /* 0x0000000c16007981 */ /* 0x000ea4000c1e9100 */
[----:B--2---:R-:W-:-:S13]  /*2e70*/  ISETP.NE.AND P3, PT, R0, RZ, PT ;  /* 0x000000ff0000720c */ /* 0x004fda0003f65270 */
[----:B------:R-:W-:Y:S05]  /*2e80*/  @P3 BRA `(.L_x_102) ;  /* 0x0000000000103947 */ /* 0x000fea0003800000 */
[----:B------:R-:W2:Y:S01]  /*2e90*/  LDG.E.CONSTANT R0, desc[UR12][R26.64+0x4] ;  /* 0x0000040c1a007981 */ /* 0x000ea2000c1e9900 */
[----:B------:R-:W-:-:S04]  /*2ea0*/  FMUL R14, R12, R9 ;  /* 0x000000090c0e7220 */ /* 0x000fc80000400000 */
[C---:B------:R-:W-:Y:S01]  /*2eb0*/  FADD R49, R14.reuse, R49 ;  /* 0x000000310e317221 */ /* 0x040fe20000000000 */
[----:B--2---:R-:W-:-:S07]  /*2ec0*/  FFMA R51, R14, R0, R51 ;  /* 0x000000000e337223 */ /* 0x004fce0000000033 */
.L_x_102:
[----:B------:R-:W-:Y:S05]  /*2ed0*/  BSYNC.RECONVERGENT B0 ;  /* 0x0000000000007941 */ /* 0x000fea0003800200 */
.L_x_101:
        /* <DEDUP_REMOVED lines=10> */
.L_x_104:
[----:B------:R-:W-:Y:S05]  /*2f80*/  BSYNC.RECONVERGENT B0 ;  /* 0x0000000000007941 */ /* 0x000fea0003800200 */
.L_x_103:
        /* <DEDUP_REMOVED lines=10> */
.L_x_106:
[----:B------:R-:W-:Y:S05]  /*3030*/  BSYNC.RECONVERGENT B0 ;  /* 0x0000000000007941 */ /* 0x000fea0003800200 */
.L_x_105:
        /* <DEDUP_REMOVED lines=10> */
.L_x_108:
[----:B------:R-:W-:Y:S05]  /*30e0*/  BSYNC.RECONVERGENT B0 ;  /* 0x0000000000007941 */ /* 0x000fea0003800200 */
.L_x_107:
[----:B------:R-:W-:Y:S04]  /*30f0*/  BSSY.RECONVERGENT B0, `(.L_x_109) ;  /* 0x0000009000007945 */ /* 0x000fe80003800200 */
        /* <DEDUP_REMOVED lines=8> */
.L_x_110:
[----:B------:R-:W-:Y:S05]  /*3180*/  BSYNC.RECONVERGENT B0 ;  /* 0x0000000000007941 */ /* 0x000fea0003800200 */
.L_x_109:
        /* <DEDUP_REMOVED lines=9> */
.L_x_112:
[----:B------:R-:W-:Y:S05]  /*3220*/  BSYNC.RECONVERGENT B0 ;  /* 0x0000000000007941 */ /* 0x000fea0003800200 */
.L_x_111:
        /* <DEDUP_REMOVED lines=9> */
.L_x_114:
[----:B------:R-:W-:Y:S05]  /*32c0*/  BSYNC.RECONVERGENT B0 ;  /* 0x0000000000007941 */ /* 0x000fea0003800200 */
.L_x_113:
[----:B------:R-:W0:Y:S01]  /*32d0*/  MUFU.RCP R0, R49 ;  /* 0x0000003100007308 */ /* 0x000e220000001000 */
[----:B------:R-:W-:Y:S01]  /*32e0*/  FSETP.GT.AND P4, PT, R49, 9.9999999747524270788e-07, PT ;  /* 0x358637bd3100780b */ /* 0x000fe20003f84000 */
[----:B------:R-:W-:Y:S06]  /*32f0*/  BSSY.RECONVERGENT B2, `(.L_x_115) ;  /* 0x000000c000027945 */ /* 0x000fec0003800200 */
[----:B------:R-:W1:Y:S01]  /*3300*/  FCHK P3, R51, R49 ;  /* 0x0000003133007302 */ /* 0x000e620000060000 */
[----:B0-----:R-:W-:-:S04]  /*3310*/  FFMA R11, R0, -R49, 1 ;  /* 0x3f800000000b7423 */ /* 0x001fc80000000831 */
[----:B------:R-:W-:-:S04]  /*3320*/  FFMA R0, R0, R11, R0 ;  /* 0x0000000b00007223 */ /* 0x000fc80000000000 */
[----:B------:R-:W-:-:S04]  /*3330*/  FFMA R14, R0, R51, RZ ;  /* 0x00000033000e7223 */ /* 0x000fc800000000ff */
[----:B------:R-:W-:-:S04]  /*3340*/  FFMA R11, R14, -R49, R51 ;  /* 0x800000310e0b7223 */ /* 0x000fc80000000033 */
[----:B------:R-:W-:Y:S01]  /*3350*/  FFMA R14, R0, R11, R14 ;  /* 0x0000000b000e7223 */ /* 0x000fe2000000000e */
[----:B------:R-:W-:Y:S01]  /*3360*/  P2R R11, PR, RZ, 0x10 ;  /* 0x00000010ff0b7803 */ /* 0x000fe20000000000 */
[----:B-1----:R-:W-:Y:S06]  /*3370*/  @!P3 BRA `(.L_x_116) ;  /* 0x00000000000cb947 */ /* 0x002fec0003800000 */
[----:B------:R-:W-:-:S07]  /*3380*/  MOV R36, 0x33a0 ;  /* 0x000033a000247802 */ /* 0x000fce0000000f00 */
[----:B------:R-:W-:Y:S05]  /*3390*/  CALL.REL.NOINC `($__internal_2_$__cuda_sm3x_div_rn_noftz_f32_slowpath) ;  /* 0x0000003800747944 */ /* 0x000fea0003c00000 */
[----:B------:R-:W-:-:S07]  /*33a0*/  MOV R14, R0 ;  /* 0x00000000000e7202 */ /* 0x000fce0000000f00 */
.L_x_116:
[----:B------:R-:W-:Y:S05]  /*33b0*/  BSYNC.RECONVERGENT B2 ;  /* 0x0000000000027941 */ /* 0x000fea0003800200 */
.L_x_115:
[----:B------:R-:W-:Y:S01]  /*33c0*/  ISETP.NE.AND P3, PT, R6, RZ, PT ;  /* 0x000000ff0600720c */ /* 0x000fe20003f65270 */
[----:B------:R-:W-:Y:S01]  /*33d0*/  BSSY.RECONVERGENT B0, `(.L_x_117) ;  /* 0x000000b000007945 */ /* 0x000fe20003800200 */
[----:B------:R-:W-:Y:S02]  /*33e0*/  HFMA2 R49, -RZ, RZ, 0, 0 ;  /* 0x00000000ff317431 */ /* 0x000fe400000001ff */
[----:B------:R-:W-:-:S09]  /*33f0*/  IMAD.MOV.U32 R51, RZ, RZ, RZ ;  /* 0x000000ffff337224 */ /* 0x000fd200078e00ff */
        /* <DEDUP_REMOVED lines=8> */
.L_x_118:
[----:B------:R-:W-:Y:S05]  /*3480*/  BSYNC.RECONVERGENT B0 ;  /* 0x0000000000007941 */ /* 0x000fea0003800200 */
.L_x_117:
        /* <DEDUP_REMOVED lines=10> */
.L_x_120:
[----:B------:R-:W-:Y:S05]  /*3530*/  BSYNC.RECONVERGENT B0 ;  /* 0x0000000000007941 */ /* 0x000fea0003800200 */
.L_x_119:
        /* <DEDUP_REMOVED lines=10> */
.L_x_122:
[----:B------:R-:W-:Y:S05]  /*35e0*/  BSYNC.RECONVERGENT B0 ;  /* 0x0000000000007941 */ /* 0x000fea0003800200 */
.L_x_121:
        /* <DEDUP_REMOVED lines=10> */
.L_x_124:
[----:B------:R-:W-:Y:S05]  /*3690*/  BSYNC.RECONVERGENT B0 ;  /* 0x0000000000007941 */ /* 0x000fea0003800200 */
.L_x_123:
        /* <DEDUP_REMOVED lines=10> */
.L_x_126:
[----:B------:R-:W-:Y:S05]  /*3740*/  BSYNC.RECONVERGENT B0 ;  /* 0x0000000000007941 */ /* 0x000fea0003800200 */
.L_x_125:
        /* <DEDUP_REMOVED lines=9> */
.L_x_128:
[----:B------:R-:W-:Y:S05]  /*37e0*/  BSYNC.RECONVERGENT B0 ;  /* 0x0000000000007941 */ /* 0x000fea0003800200 */
.L_x_127:
        /* <DEDUP_REMOVED lines=9> */
.L_x_130:
[----:B------:R-:W-:Y:S05]  /*3880*/  BSYNC.RECONVERGENT B0 ;  /* 0x0000000000007941 */ /* 0x000fea0003800200 */
.L_x_129:
[----:B------:R-:W-:Y:S04]  /*3890*/  BSSY.RECONVERGENT B0, `(.L_x_131) ;  /* 0x0000009000007945 */ /* 0x000fe80003800200 */
[----:B------:R-:W-:Y:S05]  /*38a0*/  @P2 BRA `(.L_x_132) ;  /* 0x00000000001c2947 */ /* 0x000fea0003800000 */
[----:B------:R-:W2:Y:S01]  /*38b0*/  LDG.E.U8.CONSTANT R34, desc[UR12][R34.64+0x1] ;  /* 0x0000010c22227981 */ /* 0x000ea2000c1e9100 */
[----:B------:R-:W-:Y:S01]  /*38c0*/  FMUL R12, R12, R37 ;  /* 0x000000250c0c7220 */ /* 0x000fe20000400000 */
[----:B--2---:R-:W-:-:S13]  /*38d0*/  ISETP.NE.AND P0, PT, R34, RZ, PT ;  /* 0x000000ff2200720c */ /* 0x004fda0003f05270 */
[----:B------:R-:W-:Y:S05]  /*38e0*/  @P0 BRA `(.L_x_132) ;  /* 0x00000000000c0947 */ /* 0x000fea0003800000 */
[----:B------:R-:W2:Y:S01]  /*38f0*/  LDG.E.CONSTANT R30, desc[UR12][R30.64+0x14] ;  /* 0x0000140c1e1e7981 */ /* 0x000ea2000c1e9900 */
[----:B------:R-:W-:Y:S01]  /*3900*/  FADD R49, R49, R12 ;  /* 0x0000000c31317221 */ /* 0x000fe20000000000 */
[----:B--2---:R-:W-:-:S07]  /*3910*/  FFMA R51, R12, R30, R51 ;  /* 0x0000001e0c337223 */ /* 0x004fce0000000033 */
.L_x_132:
[----:B------:R-:W-:Y:S05]  /*3920*/  BSYNC.RECONVERGENT B0 ;  /* 0x0000000000007941 */ /* 0x000fea0003800200 */
.L_x_131:
[----:B------:R-:W0:Y:S01]  /*3930*/  MUFU.RCP R0, R49 ;  /* 0x0000003100007308 */ /* 0x000e220000001000 */
[----:B------:R-:W-:Y:S01]  /*3940*/  ISETP.NE.AND P2, PT, R11, RZ, PT ;  /* 0x000000ff0b00720c */ /* 0x000fe20003f45270 */
[----:B------:R-:W-:Y:S01]  /*3950*/  BSSY.RECONVERGENT B2, `(.L_x_133) ;  /* 0x000000c000027945 */ /* 0x000fe20003800200 */
[----:B------:R-:W-:Y:S02]  /*3960*/  FSETP.GT.AND P0, PT, R49, 9.9999999747524270788e-07, PT ;  /* 0x358637bd3100780b */ /* 0x000fe40003f04000 */
[----:B------:R-:W-:-:S03]  /*3970*/  FSEL R19, R14, R19, P2 ;  /* 0x000000130e137208 */ /* 0x000fc60001000000 */
[----:B------:R-:W1:Y:S01]  /*3980*/  FCHK P1, R51, R49 ;  /* 0x0000003133007302 */ /* 0x000e620000020000 */
[----:B0-----:R-:W-:-:S04]  /*3990*/  FFMA R3, R0, -R49, 1 ;  /* 0x3f80000000037423 */ /* 0x001fc80000000831 */
[----:B------:R-:W-:-:S04]  /*39a0*/  FFMA R0, R0, R3, R0 ;  /* 0x0000000300007223 */ /* 0x000fc80000000000 */
[----:B------:R-:W-:-:S04]  /*39b0*/  FFMA R2, R0, R51, RZ ;  /* 0x0000003300027223 */ /* 0x000fc800000000ff */
[----:B------:R-:W-:-:S04]  /*39c0*/  FFMA R3, R2, -R49, R51 ;  /* 0x8000003102037223 */ /* 0x000fc80000000033 */
[----:B------:R-:W-:Y:S01]  /*39d0*/  FFMA R0, R0, R3, R2 ;  /* 0x0000000300007223 */ /* 0x000fe20000000002 */
[----:B-1----:R-:W-:Y:S06]  /*39e0*/  @!P1 BRA `(.L_x_134) ;  /* 0x0000000000089947 */ /* 0x002fec0003800000 */
[----:B------:R-:W-:-:S07]  /*39f0*/  MOV R36, 0x3a10 ;  /* 0x00003a1000247802 */ /* 0x000fce0000000f00 */
[----:B------:R-:W-:Y:S05]  /*3a00*/  CALL.REL.NOINC `($__internal_2_$__cuda_sm3x_div_rn_noftz_f32_slowpath) ;  /* 0x0000003000d87944 */ /* 0x000fea0003c00000 */
.L_x_134:
[----:B------:R-:W-:Y:S05]  /*3a10*/  BSYNC.RECONVERGENT B2 ;  /* 0x0000000000027941 */ /* 0x000fea0003800200 */
.L_x_133:
[----:B------:R-:W0:Y:S01]  /*3a20*/  LDCU UR4, c[0x0][0x3b8] ;  /* 0x00007700ff0477ac */ /* 0x000e220008000800 */
[----:B------:R-:W1:Y:S01]  /*3a30*/  LDC.64 R4, c[0x3][0x10] ;  /* 0x00c00400ff047b82 */ /* 0x000e620000000a00 */
[----:B------:R-:W-:Y:S01]  /*3a40*/  I2FP.F32.U32 R2, R44 ;  /* 0x0000002c00027245 */ /* 0x000fe20000201000 */
[----:B------:R-:W-:Y:S01]  /*3a50*/  HFMA2 R12, -RZ, RZ, 0, 0 ;  /* 0x00000000ff0c7431 */ /* 0x000fe200000001ff */
[----:B------:R-:W2:Y:S01]  /*3a60*/  LDCU UR6, c[0x3][0xc] ;  /* 0x00c00180ff0677ac */ /* 0x000ea20008000800 */
[----:B------:R-:W-:Y:S02]  /*3a70*/  I2FP.F32.U32 R14, R42 ;  /* 0x0000002a000e7245 */ /* 0x000fe40000201000 */
[----:B------:R-:W-:Y:S01]  /*3a80*/  I2FP.F32.S32 R3, R41 ;  /* 0x0000002900037245 */ /* 0x000fe20000201400 */
[----:B------:R-:W1:Y:S01]  /*3a90*/  LDCU UR5, c[0x3][0x20] ;  /* 0x00c00400ff0577ac */ /* 0x000e620008000800 */
[----:B------:R-:W3:Y:S01]  /*3aa0*/  LDC.64 R20, c[0x3][0x18] ;  /* 0x00c00600ff147b82 */ /* 0x000ee20000000a00 */
[----:B------:R-:W-:Y:S01]  /*3ab0*/  FADD R2, R2, 0.5 ;  /* 0x3f00000002027421 */ /* 0x000fe20000000000 */
[----:B------:R-:W-:Y:S01]  /*3ac0*/  FADD R14, R14, 0.5 ;  /* 0x3f0000000e0e7421 */ /* 0x000fe20000000000 */
[----:B------:R-:W-:Y:S01]  /*3ad0*/  FADD R3, R3, 0.5 ;  /* 0x3f00000003037421 */ /* 0x000fe20000000000 */
[----:B------:R-:W-:-:S02]  /*3ae0*/  FSEL R18, R0, R18, P0 ;  /* 0x0000001200127208 */ /* 0x000fc40000000000 */
[----:B------:R-:W-:Y:S02]  /*3af0*/  MOV R23, RZ ;  /* 0x000000ff00177202 */ /* 0x000fe40000000f00 */
[----:B------:R-:W4:Y:S01]  /*3b00*/  LDC.64 R24, c[0x3][RZ] ;  /* 0x00c00000ff187b82 */ /* 0x000f220000000a00 */
[----:B0-----:R-:W-:Y:S01]  /*3b10*/  UISETP.GE.AND UP0, UPT, UR4, 0x1, UPT ;  /* 0x000000010400788c */ /* 0x001fe2000bf06270 */
[----:B-1----:R-:W-:Y:S01]  /*3b20*/  FFMA R14, R14, R5, UR5 ;  /* 0x000000050e0e7e23 */ /* 0x002fe20008000005 */
[----:B---3--:R-:W-:Y:S01]  /*3b30*/  FFMA R27, R2, R4, R21 ;  /* 0x00000004021b7223 */ /* 0x008fe20000000015 */
[----:B--2---:R-:W-:Y:S01]  /*3b40*/  FFMA R20, R3, UR6, R20 ;  /* 0x0000000603147c23 */ /* 0x004fe20008000014 */
[----:B------:R-:W-:Y:S02]  /*3b50*/  IMAD.MOV.U32 R21, RZ, RZ, RZ ;  /* 0x000000ffff157224 */ /* 0x000fe400078e00ff */
[----:B----4-:R-:W-:-:S03]  /*3b60*/  IMAD R25, R25, R24, RZ ;  /* 0x0000001819197224 */ /* 0x010fc600078e02ff */
[----:B------:R-:W-:Y:S05]  /*3b70*/  BRA.U !UP0, `(.L_x_135) ;  /* 0x0000000908587547 */ /* 0x000fea000b800000 */
[----:B------:R-:W0:Y:S01]  /*3b80*/  LDCU.128 UR8, c[0x0][0x3a0] ;  /* 0x00007400ff0877ac */ /* 0x000e220008000c00 */
[----:B------:R-:W-:Y:S01]  /*3b90*/  MOV R21, RZ ;  /* 0x000000ff00157202 */ /* 0x000fe20000000f00 */
[----:B------:R-:W-:Y:S01]  /*3ba0*/  IMAD.MOV.U32 R12, RZ, RZ, RZ ;  /* 0x000000ffff0c7224 */ /* 0x000fe200078e00ff */
[----:B------:R-:W-:Y:S01]  /*3bb0*/  MOV R11, R40 ;  /* 0x00000028000b7202 */ /* 0x000fe20000000f00 */
[----:B------:R-:W1:Y:S01]  /*3bc0*/  LDCU UR16, c[0x3][0x8] ;  /* 0x00c00100ff1077ac */ /* 0x000e620008000800 */
[----:B------:R-:W-:Y:S01]  /*3bd0*/  MOV R23, RZ ;  /* 0x000000ff00177202 */ /* 0x000fe20000000f00 */
[----:B------:R-:W2:Y:S01]  /*3be0*/  LDCU.64 UR14, c[0x0][0x3b0] ;  /* 0x00007600ff0e77ac */ /* 0x000ea20008000a00 */
[----:B------:R-:W-:Y:S02]  /*3bf0*/  UIADD3 UR4, UPT, UPT, -UR4, URZ, URZ ;  /* 0x000000ff04047290 */ /* 0x000fe4000fffe1ff */
[----:B0-----:R-:W-:Y:S02]  /*3c00*/  UIADD3 UR7, UP0, UPT, UR10, 0x8, URZ ;  /* 0x000000080a077890 */ /* 0x001fe4000ff1e0ff */
[----:B------:R-:W-:-:S02]  /*3c10*/  UIADD3 UR5, UP1, UPT, UR8, 0x8, URZ ;  /* 0x0000000808057890 */ /* 0x000fc4000ff3e0ff */
[----:B------:R-:W-:Y:S02]  /*3c20*/  UIADD3.X UR8, UPT, UPT, URZ, UR11, URZ, UP0, !UPT ;  /* 0x0000000bff087290 */ /* 0x000fe400087fe4ff */
[----:B------:R-:W-:Y:S01]  /*3c30*/  UIADD3.X UR6, UPT, UPT, URZ, UR9, URZ, UP1, !UPT ;  /* 0x00000009ff067290 */ /* 0x000fe20008ffe4ff */
[----:B------:R-:W-:Y:S01]  /*3c40*/  MOV R30, UR7 ;  /* 0x00000007001e7c02 */ /* 0x000fe20008000f00 */
[----:B------:R-:W-:Y:S02]  /*3c50*/  IMAD.U32 R28, RZ, RZ, UR5 ;  /* 0x00000005ff1c7e24 */ /* 0x000fe4000f8e00ff */
[----:B------:R-:W-:Y:S02]  /*3c60*/  MOV R31, UR8 ;  /* 0x00000008001f7c02 */ /* 0x000fe40008000f00 */
[----:B-12---:R-:W-:-:S07]  /*3c70*/  MOV R29, UR6 ;  /* 0x00000006001d7c02 */ /* 0x006fce0008000f00 */
.L_x_147:
[----:B------:R-:W-:-:S04]  /*3c80*/  IADD3 R2, P0, PT, R11, UR14, RZ ;  /* 0x0000000e0b027c10 */ /* 0x000fc8000ff1e0ff */
[----:B------:R-:W-:-:S05]  /*3c90*/  LEA.HI.X.SX32 R3, R11, UR15, 0x1, P0 ;  /* 0x0000000f0b037c11 */ /* 0x000fca00080f0eff */
[----:B------:R-:W2:Y:S01]  /*3ca0*/  LDG.E.U8.CONSTANT R2, desc[UR12][R2.64] ;  /* 0x0000000c02027981 */ /* 0x000ea2000c1e9100 */
[----:B------:R-:W-:Y:S01]  /*3cb0*/  UIADD3 UR4, UPT, UPT, UR4, 0x1, URZ ;  /* 0x0000000104047890 */ /* 0x000fe2000fffe0ff */
[----:B------:R-:W-:Y:S03]  /*3cc0*/  BSSY.RECONVERGENT B2, `(.L_x_136) ;  /* 0x000007b000027945 */ /* 0x000fe60003800200 */
[----:B------:R-:W-:Y:S01]  /*3cd0*/  UISETP.NE.AND UP0, UPT, UR4, URZ, UPT ;  /* 0x000000ff0400728c */ /* 0x000fe2000bf05270 */
[----:B--2---:R-:W-:-:S13]  /*3ce0*/  ISETP.NE.AND P0, PT, R2, RZ, PT ;  /* 0x000000ff0200720c */ /* 0x004fda0003f05270 */
[----:B------:R-:W-:Y:S05]  /*3cf0*/  @!P0 BRA `(.L_x_137) ;  /* 0x0000000400dc8947 */ /* 0x000fea0003800000 */
[----:B------:R-:W2:Y:S04]  /*3d00*/  LDG.E.CONSTANT R8, desc[UR12][R28.64+-0x4] ;  /* 0xfffffc0c1c087981 */ /* 0x000ea8000c1e9900 */
[----:B------:R-:W3:Y:S04]  /*3d10*/  LDG.E.CONSTANT R9, desc[UR12][R28.64+-0x8] ;  /* 0xfffff80c1c097981 */ /* 0x000ee8000c1e9900 */
[----:B------:R-:W4:Y:S01]  /*3d20*/  LDG.E.CONSTANT R7, desc[UR12][R28.64] ;  /* 0x0000000c1c077981 */ /* 0x000f22000c1e9900 */
[----:B--2---:R-:W-:Y:S01]  /*3d30*/  FADD R32, R27, -R8 ;  /* 0x800000081b207221 */ /* 0x004fe20000000000 */
[----:B---3--:R-:W-:-:S03]  /*3d40*/  FADD R34, R20, -R9 ;  /* 0x8000000914227221 */ /* 0x008fc60000000000 */
[----:B------:R-:W-:Y:S01]  /*3d50*/  FMUL R3, R32, R32 ;  /* 0x0000002020037220 */ /* 0x000fe20000400000 */
[----:B----4-:R-:W-:-:S03]  /*3d60*/  FADD R36, R14, -R7 ;  /* 0x800000070e247221 */ /* 0x010fc60000000000 */
[----:B------:R-:W-:-:S04]  /*3d70*/  FFMA R3, R34, R34, R3 ;  /* 0x0000002222037223 */ /* 0x000fc80000000003 */
[----:B------:R-:W-:-:S05]  /*3d80*/  FFMA R22, R36, R36, R3 ;  /* 0x0000002424167223 */ /* 0x000fca0000000003 */
[----:B------:R-:W-:-:S13]  /*3d90*/  FSETP.GEU.AND P0, PT, R22, 9.9999999747524270788e-07, PT ;  /* 0x358637bd1600780b */ /* 0x000fda0003f0e000 */
[----:B------:R-:W-:Y:S05]  /*3da0*/  @!P0 BRA `(.L_x_137) ;  /* 0x0000000400b08947 */ /* 0x000fea0003800000 */
[----:B------:R0:W5:Y:S04]  /*3db0*/  LDG.E.CONSTANT R6, desc[UR12][R30.64+-0x8] ;  /* 0xfffff80c1e067981 */ /* 0x000168000c1e9900 */
[----:B------:R0:W5:Y:S04]  /*3dc0*/  LDG.E.CONSTANT R5, desc[UR12][R30.64+-0x4] ;  /* 0xfffffc0c1e057981 */ /* 0x000168000c1e9900 */
[----:B------:R0:W5:Y:S01]  /*3dd0*/  LDG.E.CONSTANT R4, desc[UR12][R30.64] ;  /* 0x0000000c1e047981 */ /* 0x000162000c1e9900 */
[C---:B------:R-:W-:Y:S01]  /*3de0*/  FMUL R3, R22.reuse, 16777216 ;  /* 0x4b80000016037820 */ /* 0x040fe20000400000 */
[C---:B------:R-:W-:Y:S01]  /*3df0*/  FSETP.GEU.AND P0, PT, |R22|.reuse, 1.175494350822287508e-38, PT ;  /* 0x008000001600780b */ /* 0x040fe20003f0e200 */
[----:B------:R-:W-:Y:S01]  /*3e00*/  VIADD R0, R22, 0xf3000000 ;  /* 0xf300000016007836 */ /* 0x000fe20000000000 */
[----:B------:R-:W-:Y:S01]  /*3e10*/  MUFU.RSQ R33, R22 ;  /* 0x0000001600217308 */ /* 0x000fe20000001400 */
[----:B------:R-:W-:Y:S01]  /*3e20*/  BSSY.RECONVERGENT B0, `(.L_x_138) ;  /* 0x000000e000007945 */ /* 0x000fe20003800200 */
[----:B------:R-:W-:-:S02]  /*3e30*/  FSEL R3, R3, R22, !P0 ;  /* 0x0000001603037208 */ /* 0x000fc40004000000 */
[----:B------:R-:W-:-:S04]  /*3e40*/  ISETP.GT.U32.AND P1, PT, R0, 0x727fffff, PT ;  /* 0x727fffff0000780c */ /* 0x000fc80003f24070 */
[----:B------:R-:W1:Y:S03]  /*3e50*/  MUFU.RSQ R37, R3 ;  /* 0x0000000300257308 */ /* 0x000e660000001400 */
[----:B-1----:R-:W-:-:S06]  /*3e60*/  @!P0 FMUL R37, R37, 4096 ;  /* 0x4580000025258820 */ /* 0x002fcc0000400000 */
[----:B0-----:R-:W-:Y:S05]  /*3e70*/  @!P1 BRA `(.L_x_139) ;  /* 0x0000000000109947 */ /* 0x001fea0003800000 */
[----:B------:R-:W-:-:S07]  /*3e80*/  MOV R2, 0x3ea0 ;  /* 0x00003ea000027802 */ /* 0x000fce0000000f00 */
[----:B-----5:R-:W-:Y:S05]  /*3e90*/  CALL.REL.NOINC `($__internal_1_$__cuda_sm20_sqrt_rn_f32_slowpath) ;  /* 0x0000002c00607944 */ /* 0x020fea0003c00000 */
[----:B------:R-:W-:Y:S01]  /*3ea0*/  MOV R10, R24 ;  /* 0x00000018000a7202 */ /* 0x000fe20000000f00 */
[----:B------:R-:W-:Y:S06]  /*3eb0*/  BRA `(.L_x_140) ;  /* 0x0000000000107947 */ /* 0x000fec0003800000 */
.L_x_139:
[----:B------:R-:W-:Y:S01]  /*3ec0*/  FMUL.FTZ R3, R22, R33 ;  /* 0x0000002116037220 */ /* 0x000fe20000410000 */
[----:B------:R-:W-:-:S03]  /*3ed0*/  FMUL.FTZ R0, R33, 0.5 ;  /* 0x3f00000021007820 */ /* 0x000fc60000410000 */
[----:B------:R-:W-:-:S04]  /*3ee0*/  FFMA R10, -R3, R3, R22 ;  /* 0x00000003030a7223 */ /* 0x000fc80000000116 */
[----:B------:R-:W-:-:S07]  /*3ef0*/  FFMA R10, R10, R0, R3 ;  /* 0x000000000a0a7223 */ /* 0x000fce0000000003 */
.L_x_140:
[----:B------:R-:W-:Y:S05]  /*3f00*/  BSYNC.RECONVERGENT B0 ;  /* 0x0000000000007941 */ /* 0x000fea0003800200 */
.L_x_138:
[----:B------:R-:W-:Y:S02]  /*3f10*/  HFMA2 R35, -RZ, RZ, 2.0625, 0 ;  /* 0x40200000ff237431 */ /* 0x000fe400000001ff */
[----:B------:R-:W-:Y:S01]  /*3f20*/  IMAD.MOV.U32 R0, RZ, RZ, 0x3ecccccd ;  /* 0x3ecccccdff007424 */ /* 0x000fe200078e00ff */
[----:B------:R-:W0:Y:S01]  /*3f30*/  FCHK P0, R22, 0.40000000596046447754 ;  /* 0x3ecccccd16007902 */ /* 0x000e220000000000 */
[-C--:B------:R-:W-:Y:S01]  /*3f40*/  FMUL R32, R32, R37.reuse ;  /* 0x0000002520207220 */ /* 0x080fe20000400000 */
[-C--:B------:R-:W-:Y:S01]  /*3f50*/  FMUL R3, R34, R37.reuse ;  /* 0x0000002522037220 */ /* 0x080fe20000400000 */
[----:B------:R-:W-:Y:S01]  /*3f60*/  FMUL R37, R36, R37 ;  /* 0x0000002524257220 */ /* 0x000fe20000400000 */
[----:B------:R-:W-:Y:S01]  /*3f70*/  BSSY.RECONVERGENT B3, `(.L_x_141) ;  /* 0x000000f000037945 */ /* 0x000fe20003800200 */
[----:B-----5:R-:W-:Y:S01]  /*3f80*/  FMUL R33, R5, R32 ;  /* 0x0000002005217220 */ /* 0x020fe20000400000 */
[----:B------:R-:W-:-:S03]  /*3f90*/  FFMA R0, R35, -R0, 1 ;  /* 0x3f80000023007423 */ /* 0x000fc60000000800 */
[----:B------:R-:W-:Y:S01]  /*3fa0*/  FFMA R3, R6, R3, R33 ;  /* 0x0000000306037223 */ /* 0x000fe20000000021 */
[----:B------:R-:W-:-:S03]  /*3fb0*/  FFMA R35, R0, R35, 2.5 ;  /* 0x4020000000237423 */ /* 0x000fc60000000023 */
[----:B------:R-:W-:Y:S01]  /*3fc0*/  FFMA R3, R4, R37, R3 ;  /* 0x0000002504037223 */ /* 0x000fe20000000003 */
[----:B------:R-:W-:-:S03]  /*3fd0*/  FFMA R0, R22, R35, RZ ;  /* 0x0000002316007223 */ /* 0x000fc600000000ff */
[----:B------:R-:W-:Y:S01]  /*3fe0*/  FMUL R2, R3, 5 ;  /* 0x40a0000003027820 */ /* 0x000fe20000400000 */
[----:B------:R-:W-:-:S04]  /*3ff0*/  FFMA R24, R0, -0.40000000596046447754, R22 ;  /* 0xbecccccd00187823 */ /* 0x000fc80000000016 */
[----:B------:R-:W-:Y:S01]  /*4000*/  FFMA R0, R35, R24, R0 ;  /* 0x0000001823007223 */ /* 0x000fe20000000000 */
[----:B0-----:R-:W-:Y:S06]  /*4010*/  @!P0 BRA `(.L_x_142) ;  /* 0x0000000000108947 */ /* 0x001fec0003800000 */
[----:B------:R-:W-:Y:S02]  /*4020*/  MOV R51, R22 ;  /* 0x0000001600337202 */ /* 0x000fe40000000f00 */
[----:B------:R-:W-:Y:S02]  /*4030*/  MOV R49, 0x3ecccccd ;  /* 0x3ecccccd00317802 */ /* 0x000fe40000000f00 */
[----:B------:R-:W-:-:S07]  /*4040*/  MOV R36, 0x4060 ;  /* 0x0000406000247802 */ /* 0x000fce0000000f00 */
[----:B------:R-:W-:Y:S05]  /*4050*/  CALL.REL.NOINC `($__internal_2_$__cuda_sm3x_div_rn_noftz_f32_slowpath) ;  /* 0x0000002c00447944 */ /* 0x000fea0003c00000 */
.L_x_142:
[----:B------:R-:W-:Y:S05]  /*4060*/  BSYNC.RECONVERGENT B3 ;  /* 0x0000000000037941 */ /* 0x000fea0003800200 */
.L_x_141:
[----:B------:R-:W-:Y:S01]  /*4070*/  FADD R0, R0, 1 ;  /* 0x3f80000000007421 */ /* 0x000fe20000000000 */
[----:B------:R-:W-:Y:S01]  /*4080*/  IMAD.MOV.U32 R33, RZ, RZ, 0x4b800000 ;  /* 0x4b800000ff217424 */ /* 0x000fe200078e00ff */
[----:B------:R-:W-:Y:S01]  /*4090*/  FSETP.GT.AND P1, PT, R3, 0.10000000149011611938, PT ;  /* 0x3dcccccd0300780b */ /* 0x000fe20003f24000 */
[----:B------:R-:W-:Y:S02]  /*40a0*/  BSSY.RECONVERGENT B0, `(.L_x_143) ;  /* 0x0000011000007945 */ /* 0x000fe40003800200 */
[----:B------:R-:W-:-:S04]  /*40b0*/  FSETP.GEU.AND P0, PT, |R0|, 1.175494350822287508e-38, PT ;  /* 0x008000000000780b */ /* 0x000fc80003f0e200 */
[----:B------:R-:W-:-:S09]  /*40c0*/  FSEL R33, R33, 1, !P0 ;  /* 0x3f80000021217808 */ /* 0x000fd20004000000 */
[----:B------:R-:W-:Y:S01]  /*40d0*/  @!P0 FMUL R0, R0, 16777216 ;  /* 0x4b80000000008820 */ /* 0x000fe20000400000 */
[----:B------:R-:W-:-:S04]  /*40e0*/  FSETP.GT.AND P0, PT, R10, 0.20000000298023223877, PT ;  /* 0x3e4ccccd0a00780b */ /* 0x000fc80003f04000 */
[----:B------:R-:W-:Y:S01]  /*40f0*/  FSETP.LEU.OR P0, PT, |R3|, 0.10000000149011611938, !P0 ;  /* 0x3dcccccd0300780b */ /* 0x000fe2000470b600 */
[----:B------:R-:W0:Y:S02]  /*4100*/  MUFU.RCP R0, R0 ;  /* 0x0000000000007308 */ /* 0x000e240000001000 */
[----:B0-----:R-:W-:-:S04]  /*4110*/  FMUL R33, R0, R33 ;  /* 0x0000002100217220 */ /* 0x001fc80000400000 */
[----:B------:R-:W-:-:S04]  /*4120*/  FFMA R2, R2, R33, RZ ;  /* 0x0000002102027223 */ /* 0x000fc800000000ff */
[-C--:B------:R-:W-:Y:S01]  /*4130*/  @P1 FFMA R23, R6, R2.reuse, R23 ;  /* 0x0000000206171223 */ /* 0x080fe20000000017 */
[-C--:B------:R-:W-:Y:S01]  /*4140*/  @P1 FFMA R12, R5, R2.reuse, R12 ;  /* 0x00000002050c1223 */ /* 0x080fe2000000000c */
[----:B------:R-:W-:Y:S01]  /*4150*/  @P1 FFMA R21, R4, R2, R21 ;  /* 0x0000000204151223 */ /* 0x000fe20000000015 */
[----:B------:R-:W-:Y:S06]  /*4160*/  @P1 BRA `(.L_x_144) ;  /* 0x0000000000101947 */ /* 0x000fec0003800000 */
[----:B------:R-:W-:-:S13]  /*4170*/  FSETP.GEU.AND P1, PT, R3, 0.10000000149011611938, PT ;  /* 0x3dcccccd0300780b */ /* 0x000fda0003f2e000 */
[-C--:B------:R-:W-:Y:S01]  /*4180*/  @!P1 FFMA R23, -R6, R2.reuse, R23 ;  /* 0x0000000206179223 */ /* 0x080fe20000000117 */
[-C--:B------:R-:W-:Y:S01]  /*4190*/  @!P1 FFMA R12, -R5, R2.reuse, R12 ;  /* 0x00000002050c9223 */ /* 0x080fe2000000010c */
[----:B------:R-:W-:-:S07]  /*41a0*/  @!P1 FFMA R21, -R4, R2, R21 ;  /* 0x0000000204159223 */ /* 0x000fce0000000115 */
.L_x_144:
[----:B------:R-:W-:Y:S05]  /*41b0*/  BSYNC.RECONVERGENT B0 ;  /* 0x0000000000007941 */ /* 0x000fea0003800200 */
.L_x_143:
[----:B------:R-:W-:Y:S05]  /*41c0*/  @P0 BRA `(.L_x_137) ;  /* 0x0000000000a80947 */ /* 0x000fea0003800000 */
[----:B------:R-:W-:-:S04]  /*41d0*/  FMUL R10, R3, R10 ;  /* 0x0000000a030a7220 */ /* 0x000fc80000400000 */
[-C--:B------:R-:W-:Y:S01]  /*41e0*/  FFMA R2, R5, R10.reuse, R8 ;  /* 0x0000000a05027223 */ /* 0x080fe20000000008 */
[-C--:B------:R-:W-:Y:S01]  /*41f0*/  FFMA R5, R6, R10.reuse, R9 ;  /* 0x0000000a06057223 */ /* 0x080fe20000000009 */
[----:B------:R-:W-:Y:S02]  /*4200*/  FFMA R7, R4, R10, R7 ;  /* 0x0000000a04077223 */ /* 0x000fe40000000007 */
[----:B------:R-:W-:Y:S01]  /*4210*/  FADD R2, R27, -R2 ;  /* 0x800000021b027221 */ /* 0x000fe20000000000 */
[----:B------:R-:W-:Y:S01]  /*4220*/  FADD R5, R20, -R5 ;  /* 0x8000000514057221 */ /* 0x000fe20000000000 */
[----:B------:R-:W-:Y:S02]  /*4230*/  FADD R4, R14, -R7 ;  /* 0x800000070e047221 */ /* 0x000fe40000000000 */
[----:B------:R-:W-:-:S04]  /*4240*/  FMUL R0, R2, R2 ;  /* 0x0000000202007220 */ /* 0x000fc80000400000 */
[----:B------:R-:W-:-:S04]  /*4250*/  FFMA R7, R5, R5, R0 ;  /* 0x0000000505077223 */ /* 0x000fc80000000000 */
[----:B------:R-:W-:-:S05]  /*4260*/  FFMA R6, R4, R4, R7 ;  /* 0x0000000404067223 */ /* 0x000fca0000000007 */
[----:B------:R-:W-:-:S13]  /*4270*/  FSETP.GT.AND P0, PT, R6, 9.9999999747524270788e-07, PT ;  /* 0x358637bd0600780b */ /* 0x000fda0003f04000 */
[----:B------:R-:W-:Y:S05]  /*4280*/  @!P0 BRA `(.L_x_137) ;  /* 0x0000000000788947 */ /* 0x000fea0003800000 */
[----:B------:R-:W-:Y:S01]  /*4290*/  FADD R49, R22, 0.5 ;  /* 0x3f00000016317421 */ /* 0x000fe20000000000 */
[----:B------:R-:W-:Y:S01]  /*42a0*/  FSETP.GEU.AND P1, PT, |R6|, 1.175494350822287508e-38, PT ;  /* 0x008000000600780b */ /* 0x000fe20003f2e200 */
[----:B------:R-:W-:Y:S01]  /*42b0*/  UMOV UR5, 0x3f000000 ;  /* 0x3f00000000057882 */ /* 0x000fe20000000000 */
[----:B------:R-:W-:Y:S01]  /*42c0*/  BSSY.RECONVERGENT B3, `(.L_x_145) ;  /* 0x0000010000037945 */ /* 0x000fe20003800200 */
[----:B------:R-:W0:Y:S01]  /*42d0*/  MUFU.RCP R0, R49 ;  /* 0x0000003100007308 */ /* 0x000e220000001000 */
[----:B------:R-:W-:-:S07]  /*42e0*/  MOV R10, UR5 ;  /* 0x00000005000a7c02 */ /* 0x000fce0008000f00 */
[----:B------:R-:W-:Y:S02]  /*42f0*/  FCHK P0, R10, R49 ;  /* 0x000000310a007302 */ /* 0x000fe40000000000 */
[----:B------:R-:W-:-:S06]  /*4300*/  @!P1 FMUL R6, R6, 16777216 ;  /* 0x4b80000006069820 */ /* 0x000fcc0000400000 */
[----:B------:R-:W1:Y:S01]  /*4310*/  MUFU.RSQ R7, R6 ;  /* 0x0000000600077308 */ /* 0x000e620000001400 */
[----:B0-----:R-:W-:-:S04]  /*4320*/  FFMA R9, -R49, R0, 1 ;  /* 0x3f80000031097423 */ /* 0x001fc80000000100 */
[----:B------:R-:W-:-:S04]  /*4330*/  FFMA R0, R0, R9, R0 ;  /* 0x0000000900007223 */ /* 0x000fc80000000000 */
[----:B------:R-:W-:-:S04]  /*4340*/  FFMA R9, R0, 0.5, RZ ;  /* 0x3f00000000097823 */ /* 0x000fc800000000ff */
[----:B------:R-:W-:Y:S01]  /*4350*/  FFMA R8, -R49, R9, 0.5 ;  /* 0x3f00000031087423 */ /* 0x000fe20000000109 */
[----:B-1----:R-:W-:-:S03]  /*4360*/  @!P1 FMUL R7, R7, 4096 ;  /* 0x4580000007079820 */ /* 0x002fc60000400000 */
[----:B------:R-:W-:Y:S01]  /*4370*/  FFMA R0, R0, R8, R9 ;  /* 0x0000000800007223 */ /* 0x000fe20000000009 */
[----:B------:R-:W-:Y:S06]  /*4380*/  @!P0 BRA `(.L_x_146) ;  /* 0x00000000000c8947 */ /* 0x000fec0003800000 */
[----:B------:R-:W-:Y:S01]  /*4390*/  HFMA2 R51, -RZ, RZ, 1.75, 0 ;  /* 0x3f000000ff337431 */ /* 0x000fe200000001ff */
[----:B------:R-:W-:-:S07]  /*43a0*/  MOV R36, 0x43c0 ;  /* 0x000043c000247802 */ /* 0x000fce0000000f00 */
[----:B------:R-:W-:Y:S05]  /*43b0*/  CALL.REL.NOINC `($__internal_2_$__cuda_sm3x_div_rn_noftz_f32_slowpath) ;  /* 0x00000028006c7944 */ /* 0x000fea0003c00000 */
.L_x_146:
[----:B------:R-:W-:Y:S05]  /*43c0*/  BSYNC.RECONVERGENT B3 ;  /* 0x0000000000037941 */ /* 0x000fea0003800200 */
.L_x_145:
[----:B------:R-:W-:Y:S01]  /*43d0*/  FSETP.GT.AND P0, PT, R3, RZ, PT ;  /* 0x000000ff0300720b */ /* 0x000fe20003f04000 */
[-C--:B------:R-:W-:Y:S01]  /*43e0*/  FMUL R6, R5, R7.reuse ;  /* 0x0000000705067220 */ /* 0x080fe20000400000 */
[-C--:B------:R-:W-:Y:S01]  /*43f0*/  FMUL R3, R2, R7.reuse ;  /* 0x0000000702037220 */ /* 0x080fe20000400000 */
[----:B------:R-:W-:-:S10]  /*4400*/  FMUL R4, R4, R7 ;  /* 0x0000000704047220 */ /* 0x000fd40000400000 */
[-C--:B------:R-:W-:Y:S01]  /*4410*/  @P0 FFMA R23, R6, R0.reuse, R23 ;  /* 0x0000000006170223 */ /* 0x080fe20000000017 */
[CC--:B------:R-:W-:Y:S01]  /*4420*/  @P0 FFMA R12, R3.reuse, R0.reuse, R12 ;  /* 0x00000000030c0223 */ /* 0x0c0fe2000000000c */
[-C--:B------:R-:W-:Y:S02]  /*4430*/  @P0 FFMA R21, R4, R0.reuse, R21 ;  /* 0x0000000004150223 */ /* 0x080fe40000000015 */
[-C--:B------:R-:W-:Y:S01]  /*4440*/  @!P0 FFMA R23, R6, -R0.reuse, R23 ;  /* 0x8000000006178223 */ /* 0x080fe20000000017 */
[-C--:B------:R-:W-:Y:S01]  /*4450*/  @!P0 FFMA R12, R3, -R0.reuse, R12 ;  /* 0x80000000030c8223 */ /* 0x080fe2000000000c */
[----:B------:R-:W-:-:S07]  /*4460*/  @!P0 FFMA R21, R4, -R0, R21 ;  /* 0x8000000004158223 */ /* 0x000fce0000000015 */
.L_x_137:
[----:B------:R-:W-:Y:S05]  /*4470*/  BSYNC.RECONVERGENT B2 ;  /* 0x0000000000027941 */ /* 0x000fea0003800200 */
.L_x_136:
[----:B------:R-:W-:Y:S01]  /*4480*/  IADD3 R30, P0, PT, R30, 0xc, RZ ;  /* 0x0000000c1e1e7810 */ /* 0x000fe20007f1e0ff */
[----:B------:R-:W-:Y:S01]  /*4490*/  IMAD R11, R25, UR16, R11 ;  /* 0x00000010190b7c24 */ /* 0x000fe2000f8e020b */
[----:B------:R-:W-:-:S03]  /*44a0*/  IADD3 R28, P1, PT, R28, 0xc, RZ ;  /* 0x0000000c1c1c7810 */ /* 0x000fc60007f3e0ff */
[----:B------:R-:W-:Y:S01]  /*44b0*/  IMAD.X R31, RZ, RZ, R31, P0 ;  /* 0x000000ffff1f7224 */ /* 0x000fe200000e061f */
[----:B------:R-:W-:Y:S01]  /*44c0*/  IADD3.X R29, PT, PT, RZ, R29, RZ, P1, !PT ;  /* 0x0000001dff1d7210 */ /* 0x000fe20000ffe4ff */
[----:B------:R-:W-:Y:S08]  /*44d0*/  BRA.U UP0, `(.L_x_147) ;  /* 0xfffffff500e87547 */ /* 0x000ff0000b83ffff */
.L_x_135:
[----:B------:R-:W0:Y:S01]  /*44e0*/  LDC.64 R4, c[0x0][0x390] ;  /* 0x0000e400ff047b82 */ /* 0x000e220000000a00 */
[----:B------:R-:W1:Y:S01]  /*44f0*/  LDCU UR4, c[0x3][0x34] ;  /* 0x00c00680ff0477ac */ /* 0x000e620008000800 */
[----:B0-----:R-:W-:-:S05]  /*4500*/  IMAD.WIDE R4, R40, 0x4, R4 ;  /* 0x0000000428047825 */ /* 0x001fca00078e0204 */
[----:B------:R-:W1:Y:S01]  /*4510*/  LDG.E.CONSTANT R2, desc[UR12][R4.64] ;  /* 0x0000000c04027981 */ /* 0x000e62000c1e9900 */
[----:B------:R-:W-:Y:S01]  /*4520*/  BSSY.RECONVERGENT B2, `(.L_x_148) ;  /* 0x0000023000027945 */ /* 0x000fe20003800200 */
[----:B------:R-:W-:Y:S01]  /*4530*/  FADD R38, R38, R23 ;  /* 0x0000001726267221 */ /* 0x000fe20000000000 */
[----:B------:R-:W-:Y:S01]  /*4540*/  FADD R19, R19, R12 ;  /* 0x0000000c13137221 */ /* 0x000fe20000000000 */
[----:B------:R-:W-:Y:S01]  /*4550*/  FADD R18, R18, R21 ;  /* 0x0000001512127221 */ /* 0x000fe20000000000 */
[----:B-1----:R-:W-:-:S05]  /*4560*/  FADD R2, R2, -UR4 ;  /* 0x8000000402027e21 */ /* 0x002fca0008000000 */
[----:B------:R-:W-:-:S13]  /*4570*/  FSETP.GT.AND P0, PT, R2, 2, PT ;  /* 0x400000000200780b */ /* 0x000fda0003f04000 */
[----:B------:R-:W-:Y:S05]  /*4580*/  @!P0 BRA `(.L_x_149) ;  /* 0x0000000000708947 */ /* 0x000fea0003800000 */
[----:B------:R-:W0:Y:S01]  /*4590*/  LDC R8, c[0x3][0x48] ;  /* 0x00c01200ff087b82 */ /* 0x000e220000000800 */
[----:B------:R-:W1:Y:S01]  /*45a0*/  LDCU UR4, c[0x3][0x3c] ;  /* 0x00c00780ff0477ac */ /* 0x000e620008000800 */
[----:B------:R-:W-:Y:S01]  /*45b0*/  BSSY.RECONVERGENT B3, `(.L_x_150) ;  /* 0x0000012000037945 */ /* 0x000fe20003800200 */
[----:B------:R-:W2:Y:S01]  /*45c0*/  LDCU.64 UR6, c[0x3][0x40] ;  /* 0x00c00800ff0677ac */ /* 0x000ea20008000a00 */
[----:B0-----:R-:W0:Y:S01]  /*45d0*/  MUFU.RCP R0, R8 ;  /* 0x0000000800007308 */ /* 0x001e220000001000 */
[----:B-1----:R-:W-:-:S04]  /*45e0*/  FMUL R3, R8, -UR4 ;  /* 0x8000000408037c20 */ /* 0x002fc80008400000 */
[----:B------:R-:W-:-:S04]  /*45f0*/  FMUL R3, R2, R3 ;  /* 0x0000000302037220 */ /* 0x000fc80000400000 */
[----:B--2---:R-:W-:-:S04]  /*4600*/  FMUL R3, R3, UR6 ;  /* 0x0000000603037c20 */ /* 0x004fc80008400000 */
[----:B------:R-:W-:-:S04]  /*4610*/  FMUL R51, R3, UR7 ;  /* 0x0000000703337c20 */ /* 0x000fc80008400000 */
[----:B------:R-:W1:Y:S01]  /*4620*/  FCHK P0, R51, R8 ;  /* 0x0000000833007302 */ /* 0x000e620000000000 */
[----:B0-----:R-:W-:-:S04]  /*4630*/  FFMA R7, R0, -R8, 1 ;  /* 0x3f80000000077423 */ /* 0x001fc80000000808 */
[----:B------:R-:W-:-:S04]  /*4640*/  FFMA R0, R0, R7, R0 ;  /* 0x0000000700007223 */ /* 0x000fc80000000000 */
[----:B------:R-:W-:-:S04]  /*4650*/  FFMA R3, R51, R0, RZ ;  /* 0x0000000033037223 */ /* 0x000fc800000000ff */
[----:B------:R-:W-:-:S04]  /*4660*/  FFMA R6, R3, -R8, R51 ;  /* 0x8000000803067223 */ /* 0x000fc80000000033 */
[----:B------:R-:W-:Y:S01]  /*4670*/  FFMA R0, R0, R6, R3 ;  /* 0x0000000600007223 */ /* 0x000fe20000000003 */
[----:B-1----:R-:W-:Y:S06]  /*4680*/  @!P0 BRA `(.L_x_151) ;  /* 0x0000000000108947 */ /* 0x002fec0003800000 */
[----:B------:R-:W0:Y:S01]  /*4690*/  LDCU UR4, c[0x3][0x48] ;  /* 0x00c00900ff0477ac */ /* 0x000e220008000800 */
[----:B------:R-:W-:Y:S02]  /*46a0*/  MOV R36, 0x46d0 ;  /* 0x000046d000247802 */ /* 0x000fe40000000f00 */
[----:B0-----:R-:W-:-:S07]  /*46b0*/  MOV R49, UR4 ;  /* 0x0000000400317c02 */ /* 0x001fce0008000f00 */
[----:B------:R-:W-:Y:S05]  /*46c0*/  CALL.REL.NOINC `($__internal_2_$__cuda_sm3x_div_rn_noftz_f32_slowpath) ;  /* 0x0000002400a87944 */ /* 0x000fea0003c00000 */
.L_x_151:
[----:B------:R-:W-:Y:S05]  /*46d0*/  BSYNC.RECONVERGENT B3 ;  /* 0x0000000000037941 */ /* 0x000fea0003800200 */
.L_x_150:
[----:B------:R-:W0:Y:S01]  /*46e0*/  LDCU UR4, c[0x0][0x3bc] ;  /* 0x00007780ff0477ac */ /* 0x000e220008000800 */
[----:B------:R-:W-:Y:S01]  /*46f0*/  FMNMX R0, R0, -20, !PT ;  /* 0xc1a0000000007809 */ /* 0x000fe20007800000 */
[----:B------:R-:W-:-:S03]  /*4700*/  IMAD.MOV.U32 R6, RZ, RZ, 0x3e4ccccd ;  /* 0x3e4ccccdff067424 */ /* 0x000fc600078e00ff */
[----:B------:R-:W-:Y:S01]  /*4710*/  FMNMX R0, R0, 20, PT ;  /* 0x41a0000000007809 */ /* 0x000fe20003800000 */
[----:B------:R-:W-:-:S04]  /*4720*/  FFMA R3, R15, -R6, 1 ;  /* 0x3f8000000f037423 */ /* 0x000fc80000000806 */
[----:B------:R-:W-:-:S04]  /*4730*/  FMUL R0, R0, R3 ;  /* 0x0000000300007220 */ /* 0x000fc80000400000 */
[----:B0-----:R-:W-:-:S07]  /*4740*/  FFMA R19, -R0, UR4, R19 ;  /* 0x0000000400137c23 */ /* 0x001fce0008000113 */
.L_x_149:
[----:B------:R-:W-:Y:S05]  /*4750*/  BSYNC.RECONVERGENT B2 ;  /* 0x0000000000027941 */ /* 0x000fea0003800200 */
.L_x_148:
[----:B------:R-:W-:Y:S01]  /*4760*/  FSETP.GT.AND P0, PT, R2, 10, PT ;  /* 0x412000000200780b */ /* 0x000fe20003f04000 */
[----:B------:R-:W-:Y:S03]  /*4770*/  BSSY.RECONVERGENT B0, `(.L_x_152) ;  /* 0x000016e000007945 */ /* 0x000fe60003800200 */
[----:B------:R-:W-:-:S13]  /*4780*/  ISETP.LT.OR P0, PT, R13, 0x1, !P0 ;  /* 0x000000010d00780c */ /* 0x000fda0004701670 */
[----:B------:R-:W-:Y:S05]  /*4790*/  @P0 BRA `(.L_x_153) ;  /* 0x0000001400ac0947 */ /* 0x000fea0003800000 */
[----:B------:R-:W0:Y:S01]  /*47a0*/  LDC.64 R12, c[0x3][RZ] ;  /* 0x00c00000ff0c7b82 */ /* 0x000e220000000a00 */
[----:B------:R-:W-:Y:S01]  /*47b0*/  IADD3 R3, PT, PT, R41, -0x1, RZ ;  /* 0xffffffff29037810 */ /* 0x000fe20007ffe0ff */
[----:B------:R-:W-:Y:S01]  /*47c0*/  VIADD R0, R42, 0x1 ;  /* 0x000000012a007836 */ /* 0x000fe20000000000 */
[----:B------:R-:W-:Y:S01]  /*47d0*/  IADD3 R26, PT, PT, R17, -0x1, RZ ;  /* 0xffffffff111a7810 */ /* 0x000fe20007ffe0ff */
[----:B------:R-:W-:Y:S01]  /*47e0*/  FMUL R6, R15, R2 ;  /* 0x000000020f067220 */ /* 0x000fe20000400000 */
[----:B------:R-:W-:Y:S01]  /*47f0*/  BSSY.RECONVERGENT B1, `(.L_x_154) ;  /* 0x0000020000017945 */ /* 0x000fe20003800200 */
[----:B------:R-:W-:Y:S02]  /*4800*/  IMAD.MOV.U32 R7, RZ, RZ, RZ ;  /* 0x000000ffff077224 */ /* 0x000fe400078e00ff */
[----:B------:R-:W1:Y:S01]  /*4810*/  LDC R9, c[0x3][0x8] ;  /* 0x00c00200ff097b82 */ /* 0x000e620000000800 */
[----:B------:R-:W-:-:S07]  /*4820*/  FMUL R6, R6, 0.0010000000474974513054 ;  /* 0x3a83126f06067820 */ /* 0x000fce0000400000 */
[----:B------:R-:W2:Y:S01]  /*4830*/  LDC.64 R10, c[0x0][0x398] ;  /* 0x0000e600ff0a7b82 */ /* 0x000ea20000000a00 */
[-C--:B0-----:R-:W-:Y:S01]  /*4840*/  ISETP.GE.AND P0, PT, R3, R12.reuse, PT ;  /* 0x0000000c0300720c */ /* 0x081fe20003f06270 */
[CCC-:B------:R-:W-:Y:S01]  /*4850*/  IMAD R21, R42.reuse, R13.reuse, -R13.reuse ;  /* 0x0000000d2a157224 */ /* 0x1c0fe200078e0a0d */
[----:B------:R-:W-:Y:S01]  /*4860*/  ISETP.GE.AND P4, PT, R41, R12, PT ;  /* 0x0000000c2900720c */ /* 0x000fe20003f86270 */
[----:B------:R-:W-:Y:S01]  /*4870*/  IMAD R24, R42, R13, R44 ;  /* 0x0000000d2a187224 */ /* 0x000fe200078e022c */
[----:B------:R-:W-:Y:S02]  /*4880*/  ISETP.GT.AND P0, PT, R3, -0x1, !P0 ;  /* 0xffffffff0300780c */ /* 0x000fe40004704270 */
[----:B------:R-:W-:Y:S01]  /*4890*/  IADD3 R21, PT, PT, R44, R21, RZ ;  /* 0x000000152c157210 */ /* 0x000fe20007ffe0ff */
[----:B------:R-:W-:Y:S01]  /*48a0*/  IMAD.IADD R31, R24, 0x1, R13 ;  /* 0x00000001181f7824 */ /* 0x000fe200078e020d */
[----:B------:R-:W-:Y:S02]  /*48b0*/  ISETP.NE.AND P1, PT, R44, RZ, P0 ;  /* 0x000000ff2c00720c */ /* 0x000fe40000725270 */
[----:B------:R-:W-:-:S02]  /*48c0*/  IADD3 R27, PT, PT, R21, -0x1, RZ ;  /* 0xffffffff151b7810 */ /* 0x000fc40007ffe0ff */
[----:B------:R-:W-:Y:S02]  /*48d0*/  ISETP.LE.U32.AND P1, PT, R44, R13, P1 ;  /* 0x0000000d2c00720c */ /* 0x000fe40000f23070 */
[-C--:B-1----:R-:W-:Y:S01]  /*48e0*/  ISETP.GE.U32.AND P2, PT, R0, R9.reuse, PT ;  /* 0x000000090000720c */ /* 0x082fe20003f46070 */
[----:B------:R-:W-:Y:S01]  /*48f0*/  IMAD R27, R27, R12, R41 ;  /* 0x0000000c1b1b7224 */ /* 0x000fe200078e0229 */
[----:B------:R-:W-:Y:S01]  /*4900*/  ISETP.EQ.OR P3, PT, R42, RZ, !P1 ;  /* 0x000000ff2a00720c */ /* 0x000fe20004f62670 */
[----:B------:R-:W-:Y:S01]  /*4910*/  HFMA2 R0, -RZ, RZ, 0, 0 ;  /* 0x00000000ff007431 */ /* 0x000fe200000001ff */
[----:B--2---:R-:W-:Y:S02]  /*4920*/  IADD3 R22, P5, PT, R26, R10, RZ ;  /* 0x0000000a1a167210 */ /* 0x004fe40007fbe0ff */
[----:B------:R-:W-:Y:S02]  /*4930*/  ISETP.GT.U32.OR P3, PT, R42, R9, P3 ;  /* 0x000000092a00720c */ /* 0x000fe40001f64470 */
[----:B------:R-:W-:-:S02]  /*4940*/  IADD3 R23, PT, PT, R27, -0x1, RZ ;  /* 0xffffffff1b177810 */ /* 0x000fc40007ffe0ff */
[----:B------:R-:W-:Y:S02]  /*4950*/  MOV R3, RZ ;  /* 0x000000ff00037202 */ /* 0x000fe40000000f00 */
[----:B------:R-:W-:Y:S02]  /*4960*/  IADD3 R28, P6, PT, R23, R10, RZ ;  /* 0x0000000a171c7210 */ /* 0x000fe40007fde0ff */
[----:B------:R-:W-:Y:S02]  /*4970*/  IADD3 R8, PT, PT, R31, -0x1, RZ ;  /* 0xffffffff1f087810 */ /* 0x000fe40007ffe0ff */
[----:B------:R-:W-:-:S03]  /*4980*/  LEA.HI.X.SX32 R29, R23, R11, 0x1, P6 ;  /* 0x0000000b171d7211 */ /* 0x000fc600030f0eff */
[----:B------:R-:W-:Y:S06]  /*4990*/  @P3 BRA `(.L_x_155) ;  /* 0x0000000000143947 */ /* 0x000fec0003800000 */
[----:B------:R-:W2:Y:S02]  /*49a0*/  LDG.E.U8.CONSTANT R28, desc[UR12][R28.64] ;  /* 0x0000000c1c1c7981 */ /* 0x000ea4000c1e9100 */
[----:B--2---:R-:W-:-:S13]  /*49b0*/  ISETP.NE.AND P3, PT, R28, RZ, PT ;  /* 0x000000ff1c00720c */ /* 0x004fda0003f65270 */
[----:B------:R-:W-:-:S04]  /*49c0*/  @P3 FADD R7, RZ, R6 ;  /* 0x00000006ff073221 */ /* 0x000fc80000000000 */
[----:B------:R-:W-:Y:S01]  /*49d0*/  @P3 IMAD.MOV.U32 R0, RZ, RZ, R7 ;  /* 0x000000ffff003224 */ /* 0x000fe200078e0007 */
[----:B------:R-:W-:-:S07]  /*49e0*/  @P3 MOV R3, R7 ;  /* 0x0000000700033202 */ /* 0x000fce0000000f00 */
.L_x_155:
[----:B------:R-:W-:Y:S05]  /*49f0*/  BSYNC.RECONVERGENT B1 ;  /* 0x0000000000017941 */ /* 0x000fea0003800200 */
.L_x_154:
[----:B------:R-:W-:Y:S01]  /*4a00*/  BSSY.RECONVERGENT B1, `(.L_x_156) ;  /* 0x000000b000017945 */ /* 0x000fe20003800200 */
[----:B------:R-:W-:Y:S01]  /*4a10*/  PLOP3.LUT P3, PT, PT, PT, PT, 0x8, 0x80 ;  /* 0x000000000080781c */ /* 0x000fe20003f6e170 */
[----:B------:R-:W-:Y:S01]  /*4a20*/  IMAD R8, R8, R12, R41 ;  /* 0x0000000c08087224 */ /* 0x000fe200078e0229 */
[----:B------:R-:W-:Y:S01]  /*4a30*/  LEA.HI.X.SX32 R23, R26, R11, 0x1, P5 ;  /* 0x0000000b1a177211 */ /* 0x000fe200028f0eff */
[----:B------:R-:W-:Y:S10]  /*4a40*/  @!P1 BRA `(.L_x_157) ;  /* 0x0000000000189947 */ /* 0x000ff40003800000 */
[----:B------:R-:W2:Y:S01]  /*4a50*/  LDG.E.U8.CONSTANT R22, desc[UR12][R22.64] ;  /* 0x0000000c16167981 */ /* 0x000ea2000c1e9100 */
[----:B------:R-:W-:Y:S02]  /*4a60*/  PLOP3.LUT P3, PT, P2, PT, PT, 0x8, 0x80 ;  /* 0x000000000080781c */ /* 0x000fe4000176e170 */
[----:B--2---:R-:W-:-:S13]  /*4a70*/  ISETP.NE.AND P1, PT, R22, RZ, PT ;  /* 0x000000ff1600720c */ /* 0x004fda0003f25270 */
[C---:B------:R-:W-:Y:S01]  /*4a80*/  @P1 FADD R7, R6.reuse, R7 ;  /* 0x0000000706071221 */ /* 0x040fe20000000000 */
[----:B------:R-:W-:Y:S01]  /*4a90*/  @P1 FADD R0, R6, R0 ;  /* 0x0000000006001221 */ /* 0x000fe20000000000 */
[----:B------:R-:W-:-:S07]  /*4aa0*/  @P1 FFMA R3, -RZ, R6, R3 ;  /* 0x00000006ff031223 */ /* 0x000fce0000000103 */
.L_x_157:
[----:B------:R-:W-:Y:S05]  /*4ab0*/  BSYNC.RECONVERGENT B1 ;  /* 0x0000000000017941 */ /* 0x000fea0003800200 */
.L_x_156:
[----:B------:R-:W-:Y:S01]  /*4ac0*/  BSSY.RECONVERGENT B1, `(.L_x_158) ;  /* 0x000000b000017945 */ /* 0x000fe20003800200 */
[----:B------:R-:W-:Y:S01]  /*4ad0*/  IADD3 R29, PT, PT, R41, 0x1, RZ ;  /* 0x00000001291d7810 */ /* 0x000fe20007ffe0ff */
[----:B------:R-:W-:Y:S02]  /*4ae0*/  VIADD R23, R8, 0xffffffff ;  /* 0xffffffff08177836 */ /* 0x000fe40000000000 */
[----:B------:R-:W-:Y:S05]  /*4af0*/  @!P3 BRA `(.L_x_159) ;  /* 0x00000000001cb947 */ /* 0x000fea0003800000 */
[----:B------:R-:W-:-:S04]  /*4b00*/  IADD3 R22, P1, PT, R23, R10, RZ ;  /* 0x0000000a17167210 */ /* 0x000fc80007f3e0ff */
[----:B------:R-:W-:-:S05]  /*4b10*/  LEA.HI.X.SX32 R23, R23, R11, 0x1, P1 ;  /* 0x0000000b17177211 */ /* 0x000fca00008f0eff */
[----:B------:R-:W2:Y:S02]  /*4b20*/  LDG.E.U8.CONSTANT R22, desc[UR12][R22.64] ;  /* 0x0000000c16167981 */ /* 0x000ea4000c1e9100 */
[----:B--2---:R-:W-:-:S13]  /*4b30*/  ISETP.NE.AND P1, PT, R22, RZ, PT ;  /* 0x000000ff1600720c */ /* 0x004fda0003f25270 */
[C---:B------:R-:W-:Y:S01]  /*4b40*/  @P1 FADD R7, R6.reuse, R7 ;  /* 0x0000000706071221 */ /* 0x040fe20000000000 */
[C---:B------:R-:W-:Y:S01]  /*4b50*/  @P1 FADD R0, R6.reuse, R0 ;  /* 0x0000000006001221 */ /* 0x040fe20000000000 */
[----:B------:R-:W-:-:S07]  /*4b60*/  @P1 FADD R3, -R6, R3 ;  /* 0x0000000306031221 */ /* 0x000fce0000000100 */
.L_x_159:
[----:B------:R-:W-:Y:S05]  /*4b70*/  BSYNC.RECONVERGENT B1 ;  /* 0x0000000000017941 */ /* 0x000fea0003800200 */
.L_x_158:
[----:B------:R-:W-:Y:S01]  /*4b80*/  ISETP.EQ.OR P5, PT, R42, RZ, !P0 ;  /* 0x000000ff2a00720c */ /* 0x000fe200047a2670 */
[----:B------:R-:W-:Y:S01]  /*4b90*/  BSSY.RECONVERGENT B1, `(.L_x_160) ;  /* 0x0000010000017945 */ /* 0x000fe20003800200 */
[----:B------:R-:W-:Y:S02]  /*4ba0*/  IADD3 R32, PT, PT, R44, 0x1, RZ ;  /* 0x000000012c207810 */ /* 0x000fe40007ffe0ff */
[----:B------:R-:W-:Y:S02]  /*4bb0*/  ISETP.GT.U32.OR P6, PT, R42, R9, P5 ;  /* 0x000000092a00720c */ /* 0x000fe40002fc4470 */
[----:B------:R-:W-:Y:S02]  /*4bc0*/  ISETP.GT.AND P4, PT, R41, -0x1, !P4 ;  /* 0xffffffff2900780c */ /* 0x000fe40006784270 */
[----:B------:R-:W-:Y:S02]  /*4bd0*/  ISETP.GE.AND P1, PT, R29, R12, PT ;  /* 0x0000000c1d00720c */ /* 0x000fe40003f26270 */
[----:B------:R-:W-:-:S02]  /*4be0*/  ISETP.LT.U32.AND P3, PT, R32, R13, P0 ;  /* 0x0000000d2000720c */ /* 0x000fc40000761070 */
[----:B------:R-:W-:Y:S02]  /*4bf0*/  ISETP.NE.AND P5, PT, R44, RZ, P4 ;  /* 0x000000ff2c00720c */ /* 0x000fe400027a5270 */
[----:B------:R-:W-:-:S03]  /*4c00*/  IADD3 R23, PT, PT, R16, -0x1, RZ ;  /* 0xffffffff10177810 */ /* 0x000fc60007ffe0ff */
[----:B------:R-:W-:Y:S08]  /*4c10*/  @P6 BRA `(.L_x_161) ;  /* 0x00000000001c6947 */ /* 0x000ff00003800000 */
[----:B------:R-:W-:-:S04]  /*4c20*/  IADD3 R22, P6, PT, R23, R10, RZ ;  /* 0x0000000a17167210 */ /* 0x000fc80007fde0ff */
[----:B------:R-:W-:-:S05]  /*4c30*/  LEA.HI.X.SX32 R23, R23, R11, 0x1, P6 ;  /* 0x0000000b17177211 */ /* 0x000fca00030f0eff */
[----:B------:R-:W2:Y:S02]  /*4c40*/  LDG.E.U8.CONSTANT R22, desc[UR12][R22.64] ;  /* 0x0000000c16167981 */ /* 0x000ea4000c1e9100 */
[----:B--2---:R-:W-:-:S13]  /*4c50*/  ISETP.NE.AND P6, PT, R22, RZ, PT ;  /* 0x000000ff1600720c */ /* 0x004fda0003fc5270 */
[C---:B------:R-:W-:Y:S01]  /*4c60*/  @P6 FADD R7, R6.reuse, R7 ;  /* 0x0000000706076221 */ /* 0x040fe20000000000 */
[----:B------:R-:W-:Y:S01]  /*4c70*/  @P6 FFMA R0, -RZ, R6, R0 ;  /* 0x00000006ff006223 */ /* 0x000fe20000000100 */
[----:B------:R-:W-:-:S07]  /*4c80*/  @P6 FADD R3, R6, R3 ;  /* 0x0000000306036221 */ /* 0x000fce0000000000 */
.L_x_161:
[----:B------:R-:W-:Y:S05]  /*4c90*/  BSYNC.RECONVERGENT B1 ;  /* 0x0000000000017941 */ /* 0x000fea0003800200 */
.L_x_160:
[----:B------:R-:W-:Y:S01]  /*4ca0*/  BSSY.RECONVERGENT B1, `(.L_x_162) ;  /* 0x0000009000017945 */ /* 0x000fe20003800200 */
[----:B------:R-:W-:-:S03]  /*4cb0*/  PLOP3.LUT P6, PT, PT, PT, PT, 0x8, 0x80 ;  /* 0x000000000080781c */ /* 0x000fc60003fce170 */
[----:B------:R-:W-:Y:S10]  /*4cc0*/  @!P0 BRA `(.L_x_163) ;  /* 0x0000000000188947 */ /* 0x000ff40003800000 */
[----:B------:R-:W2:Y:S01]  /*4cd0*/  LDG.E.U8.CONSTANT R22, desc[UR12][R52.64+-0x1] ;  /* 0xffffff0c34167981 */ /* 0x000ea2000c1e9100 */
[----:B------:R-:W-:Y:S02]  /*4ce0*/  PLOP3.LUT P6, PT, P2, PT, PT, 0x8, 0x80 ;  /* 0x000000000080781c */ /* 0x000fe400017ce170 */
[----:B--2---:R-:W-:-:S13]  /*4cf0*/  ISETP.NE.AND P0, PT, R22, RZ, PT ;  /* 0x000000ff1600720c */ /* 0x004fda0003f05270 */
[----:B------:R-:W-:Y:S01]  /*4d00*/  @P0 FADD R7, R6, R7 ;  /* 0x0000000706070221 */ /* 0x000fe20000000000 */
[-C--:B------:R-:W-:Y:S01]  /*4d10*/  @P0 FFMA R0, -RZ, R6.reuse, R0 ;  /* 0x00000006ff000223 */ /* 0x080fe20000000100 */
[----:B------:R-:W-:-:S07]  /*4d20*/  @P0 FFMA R3, -RZ, R6, R3 ;  /* 0x00000006ff030223 */ /* 0x000fce0000000103 */
.L_x_163:
[----:B------:R-:W-:Y:S05]  /*4d30*/  BSYNC.RECONVERGENT B1 ;  /* 0x0000000000017941 */ /* 0x000fea0003800200 */
.L_x_162:
[-CC-:B------:R-:W-:Y:S01]  /*4d40*/  IMAD R22, R21, R12.reuse, R12.reuse ;  /* 0x0000000c15167224 */ /* 0x180fe200078e020c */
[----:B------:R-:W-:Y:S01]  /*4d50*/  ISETP.EQ.OR P0, PT, R42, RZ, !P3 ;  /* 0x000000ff2a00720c */ /* 0x000fe20005f02670 */
[-C--:B------:R-:W-:Y:S01]  /*4d60*/  IMAD R21, R31, R12.reuse, R41 ;  /* 0x0000000c1f157224 */ /* 0x080fe200078e0229 */
[----:B------:R-:W-:Y:S01]  /*4d70*/  BSSY.RECONVERGENT B1, `(.L_x_164) ;  /* 0x0000010000017945 */ /* 0x000fe20003800200 */
[-CC-:B------:R-:W-:Y:S01]  /*4d80*/  IMAD R30, R24, R12.reuse, R12.reuse ;  /* 0x0000000c181e7224 */ /* 0x180fe200078e020c */
[----:B------:R-:W-:Y:S01]  /*4d90*/  ISETP.GT.AND P1, PT, R29, -0x1, !P1 ;  /* 0xffffffff1d00780c */ /* 0x000fe20004f24270 */
[----:B------:R-:W-:Y:S01]  /*4da0*/  IMAD R26, R31, R12, R12 ;  /* 0x0000000c1f1a7224 */ /* 0x000fe200078e020c */
[----:B------:R-:W-:Y:S01]  /*4db0*/  ISETP.LE.U32.AND P5, PT, R44, R13, P5 ;  /* 0x0000000d2c00720c */ /* 0x000fe20002fa3070 */
[----:B------:R-:W-:Y:S01]  /*4dc0*/  IMAD.IADD R24, R41, 0x1, R22 ;  /* 0x0000000129187824 */ /* 0x000fe200078e0216 */
[----:B------:R-:W-:Y:S02]  /*4dd0*/  ISETP.GT.U32.OR P0, PT, R42, R9, P0 ;  /* 0x000000092a00720c */ /* 0x000fe40000704470 */
[----:B------:R-:W-:Y:S01]  /*4de0*/  IADD3 R12, PT, PT, R21, -0x1, RZ ;  /* 0xffffffff150c7810 */ /* 0x000fe20007ffe0ff */
[----:B------:R-:W-:Y:S10]  /*4df0*/  @!P6 BRA `(.L_x_165) ;  /* 0x00000000001ce947 */ /* 0x000ff40003800000 */
[----:B------:R-:W-:-:S04]  /*4e00*/  IADD3 R22, P6, PT, R12, R10, RZ ;  /* 0x0000000a0c167210 */ /* 0x000fc80007fde0ff */
[----:B------:R-:W-:-:S05]  /*4e10*/  LEA.HI.X.SX32 R23, R12, R11, 0x1, P6 ;  /* 0x0000000b0c177211 */ /* 0x000fca00030f0eff */
[----:B------:R-:W2:Y:S02]  /*4e20*/  LDG.E.U8.CONSTANT R22, desc[UR12][R22.64] ;  /* 0x0000000c16167981 */ /* 0x000ea4000c1e9100 */
[----:B--2---:R-:W-:-:S13]  /*4e30*/  ISETP.NE.AND P6, PT, R22, RZ, PT ;  /* 0x000000ff1600720c */ /* 0x004fda0003fc5270 */
[C---:B------:R-:W-:Y:S01]  /*4e40*/  @P6 FADD R7, R6.reuse, R7 ;  /* 0x0000000706076221 */ /* 0x040fe20000000000 */
[----:B------:R-:W-:Y:S01]  /*4e50*/  @P6 FFMA R0, -RZ, R6, R0 ;  /* 0x00000006ff006223 */ /* 0x000fe20000000100 */
[----:B------:R-:W-:-:S07]  /*4e60*/  @P6 FADD R3, -R6, R3 ;  /* 0x0000000306036221 */ /* 0x000fce0000000100 */
.L_x_165:
[----:B------:R-:W-:Y:S05]  /*4e70*/  BSYNC.RECONVERGENT B1 ;  /* 0x0000000000017941 */ /* 0x000fea0003800200 */
.L_x_164:
[----:B------:R-:W-:Y:S01]  /*4e80*/  BSSY.RECONVERGENT B1, `(.L_x_166) ;  /* 0x000000b000017945 */ /* 0x000fe20003800200 */
[----:B------:R-:W-:Y:S01]  /*4e90*/  IADD3 R30, PT, PT, R41, R30, RZ ;  /* 0x0000001e291e7210 */ /* 0x000fe20007ffe0ff */
[----:B------:R-:W-:Y:S02]  /*4ea0*/  VIADD R12, R24, 0xffffffff ;  /* 0xffffffff180c7836 */ /* 0x000fe40000000000 */
[----:B------:R-:W-:Y:S05]  /*4eb0*/  @P0 BRA `(.L_x_167) ;  /* 0x00000000001c0947 */ /* 0x000fea0003800000 */
[----:B------:R-:W-:-:S04]  /*4ec0*/  IADD3 R22, P0, PT, R12, R10, RZ ;  /* 0x0000000a0c167210 */ /* 0x000fc80007f1e0ff */
[----:B------:R-:W-:-:S05]  /*4ed0*/  LEA.HI.X.SX32 R23, R12, R11, 0x1, P0 ;  /* 0x0000000b0c177211 */ /* 0x000fca00000f0eff */
[----:B------:R-:W2:Y:S02]  /*4ee0*/  LDG.E.U8.CONSTANT R22, desc[UR12][R22.64] ;  /* 0x0000000c16167981 */ /* 0x000ea4000c1e9100 */
[----:B--2---:R-:W-:-:S13]  /*4ef0*/  ISETP.NE.AND P0, PT, R22, RZ, PT ;  /* 0x000000ff1600720c */ /* 0x004fda0003f05270 */
[C---:B------:R-:W-:Y:S01]  /*4f00*/  @P0 FADD R7, R6.reuse, R7 ;  /* 0x0000000706070221 */ /* 0x040fe20000000000 */
[C---:B------:R-:W-:Y:S01]  /*4f10*/  @P0 FADD R0, -R6.reuse, R0 ;  /* 0x0000000006000221 */ /* 0x040fe20000000100 */
[----:B------:R-:W-:-:S07]  /*4f20*/  @P0 FADD R3, R6, R3 ;  /* 0x0000000306030221 */ /* 0x000fce0000000000 */
.L_x_167:
[----:B------:R-:W-:Y:S05]  /*4f30*/  BSYNC.RECONVERGENT B1 ;  /* 0x0000000000017941 */ /* 0x000fea0003800200 */
.L_x_166:
[----:B------:R-:W-:Y:S01]  /*4f40*/  BSSY.RECONVERGENT B1, `(.L_x_168) ;  /* 0x000000d000017945 */ /* 0x000fe20003800200 */
[----:B------:R-:W-:Y:S02]  /*4f50*/  PLOP3.LUT P0, PT, PT, PT, PT, 0x8, 0x80 ;  /* 0x000000000080781c */ /* 0x000fe40003f0e170 */
[----:B------:R-:W-:Y:S02]  /*4f60*/  IADD3 R31, PT, PT, R41, R26, RZ ;  /* 0x0000001a291f7210 */ /* 0x000fe40007ffe0ff */
[----:B------:R-:W-:Y:S01]  /*4f70*/  IADD3 R12, PT, PT, R30, -0x1, RZ ;  /* 0xffffffff1e0c7810 */ /* 0x000fe20007ffe0ff */
[----:B------:R-:W-:Y:S08]  /*4f80*/  @!P3 BRA `(.L_x_169) ;  /* 0x000000000020b947 */ /* 0x000ff00003800000 */
[----:B------:R-:W-:-:S04]  /*4f90*/  IADD3 R22, P0, PT, R12, R10, RZ ;  /* 0x0000000a0c167210 */ /* 0x000fc80007f1e0ff */
[----:B------:R-:W-:-:S05]  /*4fa0*/  LEA.HI.X.SX32 R23, R12, R11, 0x1, P0 ;  /* 0x0000000b0c177211 */ /* 0x000fca00000f0eff */
[----:B------:R-:W2:Y:S01]  /*4fb0*/  LDG.E.U8.CONSTANT R22, desc[UR12][R22.64] ;  /* 0x0000000c16167981 */ /* 0x000ea2000c1e9100 */
[----:B------:R-:W-:Y:S02]  /*4fc0*/  PLOP3.LUT P0, PT, P2, PT, PT, 0x8, 0x80 ;  /* 0x000000000080781c */ /* 0x000fe4000170e170 */
[----:B--2---:R-:W-:-:S13]  /*4fd0*/  ISETP.NE.AND P3, PT, R22, RZ, PT ;  /* 0x000000ff1600720c */ /* 0x004fda0003f65270 */
[C---:B------:R-:W-:Y:S01]  /*4fe0*/  @P3 FADD R7, R6.reuse, R7 ;  /* 0x0000000706073221 */ /* 0x040fe20000000000 */
[----:B------:R-:W-:Y:S01]  /*4ff0*/  @P3 FADD R0, -R6, R0 ;  /* 0x0000000006003221 */ /* 0x000fe20000000100 */
[----:B------:R-:W-:-:S07]  /*5000*/  @P3 FFMA R3, -RZ, R6, R3 ;  /* 0x00000006ff033223 */ /* 0x000fce0000000103 */
.L_x_169:
[----:B------:R-:W-:Y:S05]  /*5010*/  BSYNC.RECONVERGENT B1 ;  /* 0x0000000000017941 */ /* 0x000fea0003800200 */
.L_x_168:
[----:B------:R-:W-:Y:S01]  /*5020*/  BSSY.RECONVERGENT B1, `(.L_x_170) ;  /* 0x000000a000017945 */ /* 0x000fe20003800200 */
[----:B------:R-:W-:-:S03]  /*5030*/  VIADD R12, R31, 0xffffffff ;  /* 0xffffffff1f0c7836 */ /* 0x000fc60000000000 */
[----:B------:R-:W-:Y:S05]  /*5040*/  @!P0 BRA `(.L_x_171) ;  /* 0x00000000001c8947 */ /* 0x000fea0003800000 */
[----:B------:R-:W-:-:S04]  /*5050*/  IADD3 R22, P0, PT, R12, R10, RZ ;  /* 0x0000000a0c167210 */ /* 0x000fc80007f1e0ff */
[----:B------:R-:W-:-:S05]  /*5060*/  LEA.HI.X.SX32 R23, R12, R11, 0x1, P0 ;  /* 0x0000000b0c177211 */ /* 0x000fca00000f0eff */
[----:B------:R-:W2:Y:S02]  /*5070*/  LDG.E.U8.CONSTANT R22, desc[UR12][R22.64] ;  /* 0x0000000c16167981 */ /* 0x000ea4000c1e9100 */
[----:B--2---:R-:W-:-:S13]  /*5080*/  ISETP.NE.AND P0, PT, R22, RZ, PT ;  /* 0x000000ff1600720c */ /* 0x004fda0003f05270 */
[C---:B------:R-:W-:Y:S01]  /*5090*/  @P0 FADD R7, R6.reuse, R7 ;  /* 0x0000000706070221 */ /* 0x040fe20000000000 */
[C---:B------:R-:W-:Y:S01]  /*50a0*/  @P0 FADD R0, -R6.reuse, R0 ;  /* 0x0000000006000221 */ /* 0x040fe20000000100 */
[----:B------:R-:W-:-:S07]  /*50b0*/  @P0 FADD R3, -R6, R3 ;  /* 0x0000000306030221 */ /* 0x000fce0000000100 */
.L_x_171:
[----:B------:R-:W-:Y:S05]  /*50c0*/  BSYNC.RECONVERGENT B1 ;  /* 0x0000000000017941 */ /* 0x000fea0003800200 */
.L_x_170:
[C---:B------:R-:W-:Y:S01]  /*50d0*/  ISETP.EQ.OR P0, PT, R42.reuse, RZ, !P5 ;  /* 0x000000ff2a00720c */ /* 0x040fe20006f02670 */
[----:B------:R-:W-:Y:S01]  /*50e0*/  BSSY.RECONVERGENT B1, `(.L_x_172) ;  /* 0x000000d000017945 */ /* 0x000fe20003800200 */
[CC--:B------:R-:W-:Y:S02]  /*50f0*/  IADD3 R22, P3, PT, R27.reuse, R10.reuse, RZ ;  /* 0x0000000a1b167210 */ /* 0x0c0fe40007f7e0ff */
[----:B------:R-:W-:Y:S02]  /*5100*/  ISETP.GT.U32.OR P0, PT, R42, R9, P0 ;  /* 0x000000092a00720c */ /* 0x000fe40000704470 */
[C---:B------:R-:W-:Y:S02]  /*5110*/  IADD3 R12, PT, PT, R27.reuse, 0x1, RZ ;  /* 0x000000011b0c7810 */ /* 0x040fe40007ffe0ff */
[----:B------:R-:W-:Y:S02]  /*5120*/  LEA.HI.X.SX32 R23, R27, R11, 0x1, P3 ;  /* 0x0000000b1b177211 */ /* 0x000fe400018f0eff */
[----:B------:R-:W-:-:S02]  /*5130*/  IADD3 R26, P6, PT, R17, R10, RZ ;  /* 0x0000000a111a7210 */ /* 0x000fc40007fde0ff */
[----:B------:R-:W-:-:S05]  /*5140*/  IADD3 R28, P3, PT, R12, R10, RZ ;  /* 0x0000000a0c1c7210 */ /* 0x000fca0007f7e0ff */
[----:B------:R-:W-:Y:S08]  /*5150*/  @P0 BRA `(.L_x_173) ;  /* 0x0000000000140947 */ /* 0x000ff00003800000 */
[----:B------:R-:W2:Y:S02]  /*5160*/  LDG.E.U8.CONSTANT R22, desc[UR12][R22.64] ;  /* 0x0000000c16167981 */ /* 0x000ea4000c1e9100 */
[----:B--2---:R-:W-:-:S13]  /*5170*/  ISETP.NE.AND P0, PT, R22, RZ, PT ;  /* 0x000000ff1600720c */ /* 0x004fda0003f05270 */
[----:B------:R-:W-:Y:S01]  /*5180*/  @P0 FFMA R7, -RZ, R6, R7 ;  /* 0x00000006ff070223 */ /* 0x000fe20000000107 */
[C---:B------:R-:W-:Y:S01]  /*5190*/  @P0 FADD R0, R6.reuse, R0 ;  /* 0x0000000006000221 */ /* 0x040fe20000000000 */
[----:B------:R-:W-:-:S07]  /*51a0*/  @P0 FADD R3, R6, R3 ;  /* 0x0000000306030221 */ /* 0x000fce0000000000 */
.L_x_173:
[----:B------:R-:W-:Y:S05]  /*51b0*/  BSYNC.RECONVERGENT B1 ;  /* 0x0000000000017941 */ /* 0x000fea0003800200 */
.L_x_172:
[----:B------:R-:W-:Y:S01]  /*51c0*/  BSSY.RECONVERGENT B1, `(.L_x_174) ;  /* 0x000000a000017945 */ /* 0x000fe20003800200 */
[----:B------:R-:W-:Y:S02]  /*51d0*/  PLOP3.LUT P0, PT, PT, PT, PT, 0x8, 0x80 ;  /* 0x000000000080781c */ /* 0x000fe40003f0e170 */
[----:B------:R-:W-:Y:S01]  /*51e0*/  LEA.HI.X.SX32 R27, R17, R11, 0x1, P6 ;  /* 0x0000000b111b7211 */ /* 0x000fe200030f0eff */
[----:B------:R-:W-:Y:S10]  /*51f0*/  @!P5 BRA `(.L_x_175) ;  /* 0x000000000018d947 */ /* 0x000ff40003800000 */
[----:B------:R-:W2:Y:S01]  /*5200*/  LDG.E.U8.CONSTANT R26, desc[UR12][R26.64] ;  /* 0x0000000c1a1a7981 */ /* 0x000ea2000c1e9100 */
[----:B------:R-:W-:Y:S02]  /*5210*/  PLOP3.LUT P0, PT, P2, PT, PT, 0x8, 0x80 ;  /* 0x000000000080781c */ /* 0x000fe4000170e170 */
[----:B--2---:R-:W-:-:S13]  /*5220*/  ISETP.NE.AND P5, PT, R26, RZ, PT ;  /* 0x000000ff1a00720c */ /* 0x004fda0003fa5270 */
[-C--:B------:R-:W-:Y:S01]  /*5230*/  @P5 FFMA R7, -RZ, R6.reuse, R7 ;  /* 0x00000006ff075223 */ /* 0x080fe20000000107 */
[----:B------:R-:W-:Y:S01]  /*5240*/  @P5 FADD R0, R6, R0 ;  /* 0x0000000006005221 */ /* 0x000fe20000000000 */
[----:B------:R-:W-:-:S07]  /*5250*/  @P5 FFMA R3, -RZ, R6, R3 ;  /* 0x00000006ff035223 */ /* 0x000fce0000000103 */
.L_x_175:
[----:B------:R-:W-:Y:S05]  /*5260*/  BSYNC.RECONVERGENT B1 ;  /* 0x0000000000017941 */ /* 0x000fea0003800200 */
.L_x_174:
[----:B------:R-:W-:Y:S01]  /*5270*/  ISETP.EQ.OR P5, PT, R42, RZ, !P4 ;  /* 0x000000ff2a00720c */ /* 0x000fe200067a2670 */
[----:B------:R-:W-:Y:S01]  /*5280*/  BSSY.RECONVERGENT B1, `(.L_x_176) ;  /* 0x000000d000017945 */ /* 0x000fe20003800200 */
[----:B------:R-:W-:Y:S02]  /*5290*/  LEA.HI.X.SX32 R29, R12, R11, 0x1, P3 ;  /* 0x0000000b0c1d7211 */ /* 0x000fe400018f0eff */
[----:B------:R-:W-:Y:S02]  /*52a0*/  ISETP.LT.U32.AND P6, PT, R32, R13, P4 ;  /* 0x0000000d2000720c */ /* 0x000fe400027c1070 */
[----:B------:R-:W-:Y:S02]  /*52b0*/  ISETP.NE.AND P3, PT, R44, RZ, P1 ;  /* 0x000000ff2c00720c */ /* 0x000fe40000f65270 */
[----:B------:R-:W-:Y:S01]  /*52c0*/  ISETP.GT.U32.OR P5, PT, R42, R9, P5 ;  /* 0x000000092a00720c */ /* 0x000fe20002fa4470 */
[----:B------:R-:W-:-:S12]  /*52d0*/  @!P0 BRA `(.L_x_177) ;  /* 0x00000000001c8947 */ /* 0x000fd80003800000 */
[----:B------:R-:W-:-:S04]  /*52e0*/  IADD3 R22, P0, PT, R8, R10, RZ ;  /* 0x0000000a08167210 */ /* 0x000fc80007f1e0ff */
[----:B------:R-:W-:-:S05]  /*52f0*/  LEA.HI.X.SX32 R23, R8, R11, 0x1, P0 ;  /* 0x0000000b08177211 */ /* 0x000fca00000f0eff */
[----:B------:R-:W2:Y:S02]  /*5300*/  LDG.E.U8.CONSTANT R22, desc[UR12][R22.64] ;  /* 0x0000000c16167981 */ /* 0x000ea4000c1e9100 */
[----:B--2---:R-:W-:-:S13]  /*5310*/  ISETP.NE.AND P0, PT, R22, RZ, PT ;  /* 0x000000ff1600720c */ /* 0x004fda0003f05270 */
[----:B------:R-:W-:Y:S01]  /*5320*/  @P0 FFMA R7, -RZ, R6, R7 ;  /* 0x00000006ff070223 */ /* 0x000fe20000000107 */
[C---:B------:R-:W-:Y:S01]  /*5330*/  @P0 FADD R0, R6.reuse, R0 ;  /* 0x0000000006000221 */ /* 0x040fe20000000000 */
[----:B------:R-:W-:-:S07]  /*5340*/  @P0 FADD R3, -R6, R3 ;  /* 0x0000000306030221 */ /* 0x000fce0000000100 */
.L_x_177:
[----:B------:R-:W-:Y:S05]  /*5350*/  BSYNC.RECONVERGENT B1 ;  /* 0x0000000000017941 */ /* 0x000fea0003800200 */
.L_x_176:
[----:B------:R-:W-:Y:S01]  /*5360*/  BSSY.RECONVERGENT B1, `(.L_x_178) ;  /* 0x000000a000017945 */ /* 0x000fe20003800200 */
[----:B------:R-:W-:-:S03]  /*5370*/  ISETP.EQ.OR P0, PT, R42, RZ, !P6 ;  /* 0x000000ff2a00720c */ /* 0x000fc60007702670 */
[----:B------:R-:W-:Y:S10]  /*5380*/  @P5 BRA `(.L_x_179) ;  /* 0x00000000001c5947 */ /* 0x000ff40003800000 */
[----:B------:R-:W-:-:S04]  /*5390*/  IADD3 R22, P5, PT, R16, R10, RZ ;  /* 0x0000000a10167210 */ /* 0x000fc80007fbe0ff */
[----:B------:R-:W-:-:S05]  /*53a0*/  LEA.HI.X.SX32 R23, R16, R11, 0x1, P5 ;  /* 0x0000000b10177211 */ /* 0x000fca00028f0eff */
[----:B------:R-:W2:Y:S02]  /*53b0*/  LDG.E.U8.CONSTANT R22, desc[UR12][R22.64] ;  /* 0x0000000c16167981 */ /* 0x000ea4000c1e9100 */
[----:B--2---:R-:W-:-:S13]  /*53c0*/  ISETP.NE.AND P5, PT, R22, RZ, PT ;  /* 0x000000ff1600720c */ /* 0x004fda0003fa5270 */
[-C--:B------:R-:W-:Y:S01]  /*53d0*/  @P5 FFMA R7, -RZ, R6.reuse, R7 ;  /* 0x00000006ff075223 */ /* 0x080fe20000000107 */
[----:B------:R-:W-:Y:S01]  /*53e0*/  @P5 FFMA R0, -RZ, R6, R0 ;  /* 0x00000006ff005223 */ /* 0x000fe20000000100 */
[----:B------:R-:W-:-:S07]  /*53f0*/  @P5 FADD R3, R6, R3 ;  /* 0x0000000306035221 */ /* 0x000fce0000000000 */
.L_x_179:
[----:B------:R-:W-:Y:S05]  /*5400*/  BSYNC.RECONVERGENT B1 ;  /* 0x0000000000017941 */ /* 0x000fea0003800200 */
.L_x_178:
[----:B------:R-:W-:Y:S01]  /*5410*/  BSSY.RECONVERGENT B1, `(.L_x_180) ;  /* 0x0000009000017945 */ /* 0x000fe20003800200 */
[----:B------:R-:W-:-:S03]  /*5420*/  PLOP3.LUT P5, PT, PT, PT, PT, 0x8, 0x80 ;  /* 0x000000000080781c */ /* 0x000fc60003fae170 */
[----:B------:R-:W-:Y:S10]  /*5430*/  @!P4 BRA `(.L_x_181) ;  /* 0x000000000018c947 */ /* 0x000ff40003800000 */
[----:B------:R-:W2:Y:S01]  /*5440*/  LDG.E.U8.CONSTANT R12, desc[UR12][R52.64] ;  /* 0x0000000c340c7981 */ /* 0x000ea2000c1e9100 */
[----:B------:R-:W-:Y:S02]  /*5450*/  PLOP3.LUT P5, PT, P2, PT, PT, 0x8, 0x80 ;  /* 0x000000000080781c */ /* 0x000fe400017ae170 */
[----:B--2---:R-:W-:-:S13]  /*5460*/  ISETP.NE.AND P4, PT, R12, RZ, PT ;  /* 0x000000ff0c00720c */ /* 0x004fda0003f85270 */
[-C--:B------:R-:W-:Y:S01]  /*5470*/  @P4 FFMA R7, -RZ, R6.reuse, R7 ;  /* 0x00000006ff074223 */ /* 0x080fe20000000107 */
[-C--:B------:R-:W-:Y:S01]  /*5480*/  @P4 FFMA R0, -RZ, R6.reuse, R0 ;  /* 0x00000006ff004223 */ /* 0x080fe20000000100 */
[----:B------:R-:W-:-:S07]  /*5490*/  @P4 FFMA R3, -RZ, R6, R3 ;  /* 0x00000006ff034223 */ /* 0x000fce0000000103 */
.L_x_181:
[----:B------:R-:W-:Y:S05]  /*54a0*/  BSYNC.RECONVERGENT B1 ;  /* 0x0000000000017941 */ /* 0x000fea0003800200 */
.L_x_180:
[----:B------:R-:W-:Y:S01]  /*54b0*/  BSSY.RECONVERGENT B1, `(.L_x_182) ;  /* 0x000000c000017945 */ /* 0x000fe20003800200 */
[-C--:B------:R-:W-:Y:S02]  /*54c0*/  ISETP.LT.U32.AND P4, PT, R32, R13.reuse, P1 ;  /* 0x0000000d2000720c */ /* 0x080fe40000f81070 */
[----:B------:R-:W-:Y:S02]  /*54d0*/  ISETP.LE.U32.AND P3, PT, R44, R13, P3 ;  /* 0x0000000d2c00720c */ /* 0x000fe40001f63070 */
[----:B------:R-:W-:Y:S01]  /*54e0*/  ISETP.GT.U32.OR P0, PT, R42, R9, P0 ;  /* 0x000000092a00720c */ /* 0x000fe20000704470 */
[----:B------:R-:W-:-:S12]  /*54f0*/  @!P5 BRA `(.L_x_183) ;  /* 0x00000000001cd947 */ /* 0x000fd80003800000 */
[----:B------:R-:W-:-:S04]  /*5500*/  IADD3 R12, P5, PT, R21, R10, RZ ;  /* 0x0000000a150c7210 */ /* 0x000fc80007fbe0ff */
[----:B------:R-:W-:-:S05]  /*5510*/  LEA.HI.X.SX32 R13, R21, R11, 0x1, P5 ;  /* 0x0000000b150d7211 */ /* 0x000fca00028f0eff */
[----:B------:R-:W2:Y:S02]  /*5520*/  LDG.E.U8.CONSTANT R12, desc[UR12][R12.64] ;  /* 0x0000000c0c0c7981 */ /* 0x000ea4000c1e9100 */
[----:B--2---:R-:W-:-:S13]  /*5530*/  ISETP.NE.AND P5, PT, R12, RZ, PT ;  /* 0x000000ff0c00720c */ /* 0x004fda0003fa5270 */
[-C--:B------:R-:W-:Y:S01]  /*5540*/  @P5 FFMA R7, -RZ, R6.reuse, R7 ;  /* 0x00000006ff075223 */ /* 0x080fe20000000107 */
[----:B------:R-:W-:Y:S01]  /*5550*/  @P5 FFMA R0, -RZ, R6, R0 ;  /* 0x00000006ff005223 */ /* 0x000fe20000000100 */
[----:B------:R-:W-:-:S07]  /*5560*/  @P5 FADD R3, -R6, R3 ;  /* 0x0000000306035221 */ /* 0x000fce0000000100 */
.L_x_183:
[----:B------:R-:W-:Y:S05]  /*5570*/  BSYNC.RECONVERGENT B1 ;  /* 0x0000000000017941 */ /* 0x000fea0003800200 */
.L_x_182:
[----:B------:R-:W-:Y:S01]  /*5580*/  BSSY.RECONVERGENT B1, `(.L_x_184) ;  /* 0x000000a000017945 */ /* 0x000fe20003800200 */
[----:B------:R-:W-:-:S03]  /*5590*/  ISETP.EQ.OR P5, PT, R42, RZ, !P1 ;  /* 0x000000ff2a00720c */ /* 0x000fc60004fa2670 */
[----:B------:R-:W-:Y:S10]  /*55a0*/  @P0 BRA `(.L_x_185) ;  /* 0x00000000001c0947 */ /* 0x000ff40003800000 */
[----:B------:R-:W-:-:S04]  /*55b0*/  IADD3 R12, P0, PT, R24, R10, RZ ;  /* 0x0000000a180c7210 */ /* 0x000fc80007f1e0ff */
[----:B------:R-:W-:-:S05]  /*55c0*/  LEA.HI.X.SX32 R13, R24, R11, 0x1, P0 ;  /* 0x0000000b180d7211 */ /* 0x000fca00000f0eff */
[----:B------:R-:W2:Y:S02]  /*55d0*/  LDG.E.U8.CONSTANT R12, desc[UR12][R12.64] ;  /* 0x0000000c0c0c7981 */ /* 0x000ea4000c1e9100 */
[----:B--2---:R-:W-:-:S13]  /*55e0*/  ISETP.NE.AND P0, PT, R12, RZ, PT ;  /* 0x000000ff0c00720c */ /* 0x004fda0003f05270 */
[----:B------:R-:W-:Y:S01]  /*55f0*/  @P0 FFMA R7, -RZ, R6, R7 ;  /* 0x00000006ff070223 */ /* 0x000fe20000000107 */
[C---:B------:R-:W-:Y:S01]  /*5600*/  @P0 FADD R0, -R6.reuse, R0 ;  /* 0x0000000006000221 */ /* 0x040fe20000000100 */
[----:B------:R-:W-:-:S07]  /*5610*/  @P0 FADD R3, R6, R3 ;  /* 0x0000000306030221 */ /* 0x000fce0000000000 */
.L_x_185:
[----:B------:R-:W-:Y:S05]  /*5620*/  BSYNC.RECONVERGENT B1 ;  /* 0x0000000000017941 */ /* 0x000fea0003800200 */
.L_x_184:
[----:B------:R-:W-:Y:S01]  /*5630*/  BSSY.RECONVERGENT B1, `(.L_x_186) ;  /* 0x000000b000017945 */ /* 0x000fe20003800200 */
[----:B------:R-:W-:-:S03]  /*5640*/  PLOP3.LUT P0, PT, PT, PT, PT, 0x8, 0x80 ;  /* 0x000000000080781c */ /* 0x000fc60003f0e170 */
[----:B------:R-:W-:Y:S10]  /*5650*/  @!P6 BRA `(.L_x_187) ;  /* 0x000000000020e947 */ /* 0x000ff40003800000 */
[----:B------:R-:W-:-:S04]  /*5660*/  IADD3 R12, P0, PT, R30, R10, RZ ;  /* 0x0000000a1e0c7210 */ /* 0x000fc80007f1e0ff */
[----:B------:R-:W-:-:S05]  /*5670*/  LEA.HI.X.SX32 R13, R30, R11, 0x1, P0 ;  /* 0x0000000b1e0d7211 */ /* 0x000fca00000f0eff */
[----:B------:R-:W2:Y:S01]  /*5680*/  LDG.E.U8.CONSTANT R12, desc[UR12][R12.64] ;  /* 0x0000000c0c0c7981 */ /* 0x000ea2000c1e9100 */
[----:B------:R-:W-:Y:S02]  /*5690*/  PLOP3.LUT P0, PT, P2, PT, PT, 0x8, 0x80 ;  /* 0x000000000080781c */ /* 0x000fe4000170e170 */
[----:B--2---:R-:W-:-:S13]  /*56a0*/  ISETP.NE.AND P6, PT, R12, RZ, PT ;  /* 0x000000ff0c00720c */ /* 0x004fda0003fc5270 */
[-C--:B------:R-:W-:Y:S01]  /*56b0*/  @P6 FFMA R7, -RZ, R6.reuse, R7 ;  /* 0x00000006ff076223 */ /* 0x080fe20000000107 */
[----:B------:R-:W-:Y:S01]  /*56c0*/  @P6 FADD R0, -R6, R0 ;  /* 0x0000000006006221 */ /* 0x000fe20000000100 */
[----:B------:R-:W-:-:S07]  /*56d0*/  @P6 FFMA R3, -RZ, R6, R3 ;  /* 0x00000006ff036223 */ /* 0x000fce0000000103 */
.L_x_187:
[----:B------:R-:W-:Y:S05]  /*56e0*/  BSYNC.RECONVERGENT B1 ;  /* 0x0000000000017941 */ /* 0x000fea0003800200 */
.L_x_186:
[----:B------:R-:W-:Y:S01]  /*56f0*/  BSSY.RECONVERGENT B1, `(.L_x_188) ;  /* 0x000000a000017945 */ /* 0x000fe20003800200 */
[----:B------:R-:W-:-:S03]  /*5700*/  ISETP.EQ.OR P6, PT, R42, RZ, !P3 ;  /* 0x000000ff2a00720c */ /* 0x000fc60005fc2670 */
[----:B------:R-:W-:Y:S10]  /*5710*/  @!P0 BRA `(.L_x_189) ;  /* 0x00000000001c8947 */ /* 0x000ff40003800000 */
[----:B------:R-:W-:-:S04]  /*5720*/  IADD3 R12, P0, PT, R31, R10, RZ ;  /* 0x0000000a1f0c7210 */ /* 0x000fc80007f1e0ff */
[----:B------:R-:W-:-:S05]  /*5730*/  LEA.HI.X.SX32 R13, R31, R11, 0x1, P0 ;  /* 0x0000000b1f0d7211 */ /* 0x000fca00000f0eff */
[----:B------:R-:W2:Y:S02]  /*5740*/  LDG.E.U8.CONSTANT R12, desc[UR12][R12.64] ;  /* 0x0000000c0c0c7981 */ /* 0x000ea4000c1e9100 */
[----:B--2---:R-:W-:-:S13]  /*5750*/  ISETP.NE.AND P0, PT, R12, RZ, PT ;  /* 0x000000ff0c00720c */ /* 0x004fda0003f05270 */
[----:B------:R-:W-:Y:S01]  /*5760*/  @P0 FFMA R7, -RZ, R6, R7 ;  /* 0x00000006ff070223 */ /* 0x000fe20000000107 */
[C---:B------:R-:W-:Y:S01]  /*5770*/  @P0 FADD R0, -R6.reuse, R0 ;  /* 0x0000000006000221 */ /* 0x040fe20000000100 */
[----:B------:R-:W-:-:S07]  /*5780*/  @P0 FADD R3, -R6, R3 ;  /* 0x0000000306030221 */ /* 0x000fce0000000100 */
.L_x_189:
[----:B------:R-:W-:Y:S05]  /*5790*/  BSYNC.RECONVERGENT B1 ;  /* 0x0000000000017941 */ /* 0x000fea0003800200 */
.L_x_188:
[CC--:B------:R-:W-:Y:S01]  /*57a0*/  ISETP.GT.U32.OR P6, PT, R42.reuse, R9.reuse, P6 ;  /* 0x000000092a00720c */ /* 0x0c0fe200037c4470 */
[----:B------:R-:W-:Y:S01]  /*57b0*/  BSSY.RECONVERGENT B1, `(.L_x_190) ;  /* 0x000000b000017945 */ /* 0x000fe20003800200 */
[C---:B------:R-:W-:Y:S02]  /*57c0*/  ISETP.EQ.OR P0, PT, R42.reuse, RZ, !P4 ;  /* 0x000000ff2a00720c */ /* 0x040fe40006702670 */
[CC--:B------:R-:W-:Y:S02]  /*57d0*/  ISETP.GT.U32.OR P5, PT, R42.reuse, R9.reuse, P5 ;  /* 0x000000092a00720c */ /* 0x0c0fe40002fa4470 */
[----:B------:R-:W-:Y:S02]  /*57e0*/  ISETP.GT.U32.OR P0, PT, R42, R9, P0 ;  /* 0x000000092a00720c */ /* 0x000fe40000704470 */
[----:B------:R-:W-:-:S05]  /*57f0*/  IADD3 R9, PT, PT, R17, 0x1, RZ ;  /* 0x0000000111097810 */ /* 0x000fca0007ffe0ff */
[----:B------:R-:W-:Y:S06]  /*5800*/  @P6 BRA `(.L_x_191) ;  /* 0x0000000000146947 */ /* 0x000fec0003800000 */
[----:B------:R-:W2:Y:S02]  /*5810*/  LDG.E.U8.CONSTANT R28, desc[UR12][R28.64] ;  /* 0x0000000c1c1c7981 */ /* 0x000ea4000c1e9100 */
[----:B--2---:R-:W-:-:S13]  /*5820*/  ISETP.NE.AND P6, PT, R28, RZ, PT ;  /* 0x000000ff1c00720c */ /* 0x004fda0003fc5270 */
[C---:B------:R-:W-:Y:S01]  /*5830*/  @P6 FADD R7, -R6.reuse, R7 ;  /* 0x0000000706076221 */ /* 0x040fe20000000100 */
[C---:B------:R-:W-:Y:S01]  /*5840*/  @P6 FADD R0, R6.reuse, R0 ;  /* 0x0000000006006221 */ /* 0x040fe20000000000 */
[----:B------:R-:W-:-:S07]  /*5850*/  @P6 FADD R3, R6, R3 ;  /* 0x0000000306036221 */ /* 0x000fce0000000000 */
.L_x_191:
[----:B------:R-:W-:Y:S05]  /*5860*/  BSYNC.RECONVERGENT B1 ;  /* 0x0000000000017941 */ /* 0x000fea0003800200 */
.L_x_190:
[C---:B------:R-:W-:Y:S01]  /*5870*/  IADD3 R12, P6, PT, R9.reuse, R10, RZ ;  /* 0x0000000a090c7210 */ /* 0x040fe20007fde0ff */
[----:B------:R-:W-:Y:S03]  /*5880*/  BSSY.RECONVERGENT B1, `(.L_x_192) ;  /* 0x000000a000017945 */ /* 0x000fe60003800200 */
[----:B------:R-:W-:Y:S02]  /*5890*/  LEA.HI.X.SX32 R13, R9, R11, 0x1, P6 ;  /* 0x0000000b090d7211 */ /* 0x000fe400030f0eff */
[----:B------:R-:W-:Y:S01]  /*58a0*/  PLOP3.LUT P6, PT, PT, PT, PT, 0x8, 0x80 ;  /* 0x000000000080781c */ /* 0x000fe20003fce170 */
[----:B------:R-:W-:-:S12]  /*58b0*/  @!P3 BRA `(.L_x_193) ;  /* 0x000000000018b947 */ /* 0x000fd80003800000 */
[----:B------:R-:W2:Y:S01]  /*58c0*/  LDG.E.U8.CONSTANT R12, desc[UR12][R12.64] ;  /* 0x0000000c0c0c7981 */ /* 0x000ea2000c1e9100 */
[----:B------:R-:W-:Y:S02]  /*58d0*/  PLOP3.LUT P6, PT, P2, PT, PT, 0x8, 0x80 ;  /* 0x000000000080781c */ /* 0x000fe400017ce170 */
[----:B--2---:R-:W-:-:S13]  /*58e0*/  ISETP.NE.AND P3, PT, R12, RZ, PT ;  /* 0x000000ff0c00720c */ /* 0x004fda0003f65270 */
[C---:B------:R-:W-:Y:S01]  /*58f0*/  @P3 FADD R7, -R6.reuse, R7 ;  /* 0x0000000706073221 */ /* 0x040fe20000000100 */
[----:B------:R-:W-:Y:S01]  /*5900*/  @P3 FADD R0, R6, R0 ;  /* 0x0000000006003221 */ /* 0x000fe20000000000 */
[----:B------:R-:W-:-:S07]  /*5910*/  @P3 FFMA R3, -RZ, R6, R3 ;  /* 0x00000006ff033223 */ /* 0x000fce0000000103 */
.L_x_193:
[----:B------:R-:W-:Y:S05]  /*5920*/  BSYNC.RECONVERGENT B1 ;  /* 0x0000000000017941 */ /* 0x000fea0003800200 */
.L_x_192:
[----:B------:R-:W-:Y:S01]  /*5930*/  BSSY.RECONVERGENT B1, `(.L_x_194) ;  /* 0x000000b000017945 */ /* 0x000fe20003800200 */
[----:B------:R-:W-:Y:S01]  /*5940*/  PLOP3.LUT P3, PT, PT, PT, PT, 0x8, 0x80 ;  /* 0x000000000080781c */ /* 0x000fe20003f6e170 */
[----:B------:R-:W-:Y:S02]  /*5950*/  VIADD R9, R8, 0x1 ;  /* 0x0000000108097836 */ /* 0x000fe40000000000 */
[----:B------:R-:W-:Y:S10]  /*5960*/  @!P6 BRA `(.L_x_195) ;  /* 0x00000000001ce947 */ /* 0x000ff40003800000 */
[----:B------:R-:W-:-:S04]  /*5970*/  IADD3 R8, P6, PT, R9, R10, RZ ;  /* 0x0000000a09087210 */ /* 0x000fc80007fde0ff */
[----:B------:R-:W-:-:S05]  /*5980*/  LEA.HI.X.SX32 R9, R9, R11, 0x1, P6 ;  /* 0x0000000b09097211 */ /* 0x000fca00030f0eff */
[----:B------:R-:W2:Y:S02]  /*5990*/  LDG.E.U8.CONSTANT R8, desc[UR12][R8.64] ;  /* 0x0000000c08087981 */ /* 0x000ea4000c1e9100 */
[----:B--2---:R-:W-:-:S13]  /*59a0*/  ISETP.NE.AND P6, PT, R8, RZ, PT ;  /* 0x000000ff0800720c */ /* 0x004fda0003fc5270 */
[C---:B------:R-:W-:Y:S01]  /*59b0*/  @P6 FADD R7, -R6.reuse, R7 ;  /* 0x0000000706076221 */ /* 0x040fe20000000100 */
[C---:B------:R-:W-:Y:S01]  /*59c0*/  @P6 FADD R0, R6.reuse, R0 ;  /* 0x0000000006006221 */ /* 0x040fe20000000000 */
[----:B------:R-:W-:-:S07]  /*59d0*/  @P6 FADD R3, -R6, R3 ;  /* 0x0000000306036221 */ /* 0x000fce0000000100 */
.L_x_195:
[----:B------:R-:W-:Y:S05]  /*59e0*/  BSYNC.RECONVERGENT B1 ;  /* 0x0000000000017941 */ /* 0x000fea0003800200 */
.L_x_194:
[----:B------:R-:W-:Y:S01]  /*59f0*/  BSSY.RECONVERGENT B1, `(.L_x_196) ;  /* 0x000000a000017945 */ /* 0x000fe20003800200 */
[----:B------:R-:W-:-:S03]  /*5a00*/  IADD3 R9, PT, PT, R16, 0x1, RZ ;  /* 0x0000000110097810 */ /* 0x000fc60007ffe0ff */
[----:B------:R-:W-:Y:S05]  /*5a10*/  @P5 BRA `(.L_x_197) ;  /* 0x00000000001c5947 */ /* 0x000fea0003800000 */
[----:B------:R-:W-:-:S04]  /*5a20*/  IADD3 R8, P5, PT, R9, R10, RZ ;  /* 0x0000000a09087210 */ /* 0x000fc80007fbe0ff */
[----:B------:R-:W-:-:S05]  /*5a30*/  LEA.HI.X.SX32 R9, R9, R11, 0x1, P5 ;  /* 0x0000000b09097211 */ /* 0x000fca00028f0eff */
[----:B------:R-:W2:Y:S02]  /*5a40*/  LDG.E.U8.CONSTANT R8, desc[UR12][R8.64] ;  /* 0x0000000c08087981 */ /* 0x000ea4000c1e9100 */
[----:B--2---:R-:W-:-:S13]  /*5a50*/  ISETP.NE.AND P5, PT, R8, RZ, PT ;  /* 0x000000ff0800720c */ /* 0x004fda0003fa5270 */
[C---:B------:R-:W-:Y:S01]  /*5a60*/  @P5 FADD R7, -R6.reuse, R7 ;  /* 0x0000000706075221 */ /* 0x040fe20000000100 */
[----:B------:R-:W-:Y:S01]  /*5a70*/  @P5 FFMA R0, -RZ, R6, R0 ;  /* 0x00000006ff005223 */ /* 0x000fe20000000100 */
[----:B------:R-:W-:-:S07]  /*5a80*/  @P5 FADD R3, R6, R3 ;  /* 0x0000000306035221 */ /* 0x000fce0000000000 */
.L_x_197:
[----:B------:R-:W-:Y:S05]  /*5a90*/  BSYNC.RECONVERGENT B1 ;  /* 0x0000000000017941 */ /* 0x000fea0003800200 */
.L_x_196:
[----:B------:R-:W-:Y:S01]  /*5aa0*/  BSSY.RECONVERGENT B1, `(.L_x_198) ;  /* 0x000000a000017945 */ /* 0x000fe20003800200 */
[----:B------:R-:W-:Y:S02]  /*5ab0*/  IADD3 R21, PT, PT, R21, 0x1, RZ ;  /* 0x0000000115157810 */ /* 0x000fe40007ffe0ff */
[----:B------:R-:W-:Y:S01]  /*5ac0*/  PLOP3.LUT P5, PT, PT, PT, PT, 0x8, 0x80 ;  /* 0x000000000080781c */ /* 0x000fe20003fae170 */
[----:B------:R-:W-:-:S12]  /*5ad0*/  @!P1 BRA `(.L_x_199) ;  /* 0x0000000000189947 */ /* 0x000fd80003800000 */
[----:B------:R-:W2:Y:S01]  /*5ae0*/  LDG.E.U8.CONSTANT R8, desc[UR12][R52.64+0x1] ;  /* 0x0000010c34087981 */ /* 0x000ea2000c1e9100 */
[----:B------:R-:W-:Y:S02]  /*5af0*/  PLOP3.LUT P5, PT, P2, PT, PT, 0x8, 0x80 ;  /* 0x000000000080781c */ /* 0x000fe400017ae170 */
[----:B--2---:R-:W-:-:S13]  /*5b00*/  ISETP.NE.AND P1, PT, R8, RZ, PT ;  /* 0x000000ff0800720c */ /* 0x004fda0003f25270 */
[----:B------:R-:W-:Y:S01]  /*5b10*/  @P1 FADD R7, -R6, R7 ;  /* 0x0000000706071221 */ /* 0x000fe20000000100 */
[-C--:B------:R-:W-:Y:S01]  /*5b20*/  @P1 FFMA R0, -RZ, R6.reuse, R0 ;  /* 0x00000006ff001223 */ /* 0x080fe20000000100 */
[----:B------:R-:W-:-:S07]  /*5b30*/  @P1 FFMA R3, -RZ, R6, R3 ;  /* 0x00000006ff031223 */ /* 0x000fce0000000103 */
.L_x_199:
[----:B------:R-:W-:Y:S05]  /*5b40*/  BSYNC.RECONVERGENT B1 ;  /* 0x0000000000017941 */ /* 0x000fea0003800200 */
.L_x_198:
[----:B------:R-:W-:Y:S04]  /*5b50*/  BSSY.RECONVERGENT B1, `(.L_x_200) ;  /* 0x0000009000017945 */ /* 0x000fe80003800200 */
[----:B------:R-:W-:Y:S05]  /*5b60*/  @!P5 BRA `(.L_x_201) ;  /* 0x00000000001cd947 */ /* 0x000fea0003800000 */
[----:B------:R-:W-:-:S04]  /*5b70*/  IADD3 R8, P1, PT, R21, R10, RZ ;  /* 0x0000000a15087210 */ /* 0x000fc80007f3e0ff */
[----:B------:R-:W-:-:S05]  /*5b80*/  LEA.HI.X.SX32 R9, R21, R11, 0x1, P1 ;  /* 0x0000000b15097211 */ /* 0x000fca00008f0eff */
[----:B------:R-:W2:Y:S02]  /*5b90*/  LDG.E.U8.CONSTANT R8, desc[UR12][R8.64] ;  /* 0x0000000c08087981 */ /* 0x000ea4000c1e9100 */
[----:B--2---:R-:W-:-:S13]  /*5ba0*/  ISETP.NE.AND P1, PT, R8, RZ, PT ;  /* 0x000000ff0800720c */ /* 0x004fda0003f25270 */
[C---:B------:R-:W-:Y:S01]  /*5bb0*/  @P1 FADD R7, -R6.reuse, R7 ;  /* 0x0000000706071221 */ /* 0x040fe20000000100 */
[----:B------:R-:W-:Y:S01]  /*5bc0*/  @P1 FFMA R0, -RZ, R6, R0 ;  /* 0x00000006ff001223 */ /* 0x000fe20000000100 */
[----:B------:R-:W-:-:S07]  /*5bd0*/  @P1 FADD R3, -R6, R3 ;  /* 0x0000000306031221 */ /* 0x000fce0000000100 */
.L_x_201:
[----:B------:R-:W-:Y:S05]  /*5be0*/  BSYNC.RECONVERGENT B1 ;  /* 0x0000000000017941 */ /* 0x000fea0003800200 */
.L_x_200:
[----:B------:R-:W-:Y:S01]  /*5bf0*/  BSSY.RECONVERGENT B1, `(.L_x_202) ;  /* 0x000000b000017945 */ /* 0x000fe20003800200 */
[----:B------:R-:W-:Y:S01]  /*5c00*/  VIADD R31, R31, 0x1 ;  /* 0x000000011f1f7836 */ /* 0x000fe20000000000 */
[----:B------:R-:W-:Y:S02]  /*5c10*/  IADD3 R24, PT, PT, R24, 0x1, RZ ;  /* 0x0000000118187810 */ /* 0x000fe40007ffe0ff */
[----:B------:R-:W-:Y:S05]  /*5c20*/  @P0 BRA `(.L_x_203) ;  /* 0x00000000001c0947 */ /* 0x000fea0003800000 */
[----:B------:R-:W-:-:S04]  /*5c30*/  IADD3 R8, P0, PT, R24, R10, RZ ;  /* 0x0000000a18087210 */ /* 0x000fc80007f1e0ff */
[----:B------:R-:W-:-:S05]  /*5c40*/  LEA.HI.X.SX32 R9, R24, R11, 0x1, P0 ;  /* 0x0000000b18097211 */ /* 0x000fca00000f0eff */
[----:B------:R-:W2:Y:S02]  /*5c50*/  LDG.E.U8.CONSTANT R8, desc[UR12][R8.64] ;  /* 0x0000000c08087981 */ /* 0x000ea4000c1e9100 */
[----:B--2---:R-:W-:-:S13]  /*5c60*/  ISETP.NE.AND P0, PT, R8, RZ, PT ;  /* 0x000000ff0800720c */ /* 0x004fda0003f05270 */
[C---:B------:R-:W-:Y:S01]  /*5c70*/  @P0 FADD R7, -R6.reuse, R7 ;  /* 0x0000000706070221 */ /* 0x040fe20000000100 */
[C---:B------:R-:W-:Y:S01]  /*5c80*/  @P0 FADD R0, -R6.reuse, R0 ;  /* 0x0000000006000221 */ /* 0x040fe20000000100 */
[----:B------:R-:W-:-:S07]  /*5c90*/  @P0 FADD R3, R6, R3 ;  /* 0x0000000306030221 */ /* 0x000fce0000000000 */
.L_x_203:
[----:B------:R-:W-:Y:S05]  /*5ca0*/  BSYNC.RECONVERGENT B1 ;  /* 0x0000000000017941 */ /* 0x000fea0003800200 */
.L_x_202:
[----:B------:R-:W-:Y:S01]  /*5cb0*/  BSSY.RECONVERGENT B1, `(.L_x_204) ;  /* 0x000000b000017945 */ /* 0x000fe20003800200 */
[----:B------:R-:W-:-:S03]  /*5cc0*/  IADD3 R30, PT, PT, R30, 0x1, RZ ;  /* 0x000000011e1e7810 */ /* 0x000fc60007ffe0ff */
[----:B------:R-:W-:Y:S05]  /*5cd0*/  @!P4 BRA `(.L_x_205) ;  /* 0x000000000020c947 */ /* 0x000fea0003800000 */
[----:B------:R-:W-:-:S04]  /*5ce0*/  IADD3 R8, P0, PT, R30, R10, RZ ;  /* 0x0000000a1e087210 */ /* 0x000fc80007f1e0ff */
[----:B------:R-:W-:-:S05]  /*5cf0*/  LEA.HI.X.SX32 R9, R30, R11, 0x1, P0 ;  /* 0x0000000b1e097211 */ /* 0x000fca00000f0eff */
[----:B------:R-:W2:Y:S01]  /*5d00*/  LDG.E.U8.CONSTANT R8, desc[UR12][R8.64] ;  /* 0x0000000c08087981 */ /* 0x000ea2000c1e9100 */
[----:B------:R-:W-:Y:S02]  /*5d10*/  PLOP3.LUT P3, PT, P2, PT, PT, 0x8, 0x80 ;  /* 0x000000000080781c */ /* 0x000fe4000176e170 */
[----:B--2---:R-:W-:-:S13]  /*5d20*/  ISETP.NE.AND P0, PT, R8, RZ, PT ;  /* 0x000000ff0800720c */ /* 0x004fda0003f05270 */
[C---:B------:R-:W-:Y:S01]  /*5d30*/  @P0 FADD R7, -R6.reuse, R7 ;  /* 0x0000000706070221 */ /* 0x040fe20000000100 */
[----:B------:R-:W-:Y:S01]  /*5d40*/  @P0 FADD R0, -R6, R0 ;  /* 0x0000000006000221 */ /* 0x000fe20000000100 */
[----:B------:R-:W-:-:S07]  /*5d50*/  @P0 FFMA R3, -RZ, R6, R3 ;  /* 0x00000006ff030223 */ /* 0x000fce0000000103 */
.L_x_205:
[----:B------:R-:W-:Y:S05]  /*5d60*/  BSYNC.RECONVERGENT B1 ;  /* 0x0000000000017941 */ /* 0x000fea0003800200 */
.L_x_204:
[----:B------:R-:W-:Y:S04]  /*5d70*/  BSSY.RECONVERGENT B1, `(.L_x_206) ;  /* 0x0000009000017945 */ /* 0x000fe80003800200 */
[----:B------:R-:W-:Y:S05]  /*5d80*/  @!P3 BRA `(.L_x_207) ;  /* 0x00000000001cb947 */ /* 0x000fea0003800000 */
[----:B------:R-:W-:-:S04]  /*5d90*/  IADD3 R10, P0, PT, R31, R10, RZ ;  /* 0x0000000a1f0a7210 */ /* 0x000fc80007f1e0ff */
[----:B------:R-:W-:-:S05]  /*5da0*/  LEA.HI.X.SX32 R11, R31, R11, 0x1, P0 ;  /* 0x0000000b1f0b7211 */ /* 0x000fca00000f0eff */
[----:B------:R-:W2:Y:S02]  /*5db0*/  LDG.E.U8.CONSTANT R10, desc[UR12][R10.64] ;  /* 0x0000000c0a0a7981 */ /* 0x000ea4000c1e9100 */
[----:B--2---:R-:W-:-:S13]  /*5dc0*/  ISETP.NE.AND P0, PT, R10, RZ, PT ;  /* 0x000000ff0a00720c */ /* 0x004fda0003f05270 */
[C---:B------:R-:W-:Y:S01]  /*5dd0*/  @P0 FADD R7, -R6.reuse, R7 ;  /* 0x0000000706070221 */ /* 0x040fe20000000100 */
[C---:B------:R-:W-:Y:S01]  /*5de0*/  @P0 FADD R0, -R6.reuse, R0 ;  /* 0x0000000006000221 */ /* 0x040fe20000000100 */
[----:B------:R-:W-:-:S07]  /*5df0*/  @P0 FADD R3, -R6, R3 ;  /* 0x0000000306030221 */ /* 0x000fce0000000100 */
.L_x_207:
[----:B------:R-:W-:Y:S05]  /*5e00*/  BSYNC.RECONVERGENT B1 ;  /* 0x0000000000017941 */ /* 0x000fea0003800200 */
.L_x_206:
[----:B------:R-:W0:Y:S02]  /*5e10*/  LDCU UR4, c[0x0][0x3bc] ;  /* 0x00007780ff0477ac */ /* 0x000e240008000800 */
[----:B0-----:R-:W-:Y:S01]  /*5e20*/  FFMA R38, R7, UR4, R38 ;  /* 0x0000000407267c23 */ /* 0x001fe20008000026 */
[----:B------:R-:W-:Y:S01]  /*5e30*/  FFMA R19, R0, UR4, R19 ;  /* 0x0000000400137c23 */ /* 0x000fe20008000013 */
[----:B------:R-:W-:-:S07]  /*5e40*/  FFMA R18, R3, UR4, R18 ;  /* 0x0000000403127c23 */ /* 0x000fce0008000012 */
.L_x_153:
[----:B------:R-:W-:Y:S05]  /*5e50*/  BSYNC.RECONVERGENT B0 ;  /* 0x0000000000007941 */ /* 0x000fea0003800200 */
.L_x_152:
[----:B------:R-:W-:Y:S01]  /*5e60*/  FSETP.GT.AND P0, PT, R2, 5, PT ;  /* 0x40a000000200780b */ /* 0x000fe20003f04000 */
[----:B------:R-:W-:-:S12]  /*5e70*/  BSSY.RECONVERGENT B2, `(.L_x_208) ;  /* 0x0000090000027945 */ /* 0x000fd80003800200 */
[----:B------:R-:W-:Y:S05]  /*5e80*/  @!P0 BRA `(.L_x_209) ;  /* 0x0000000800388947 */ /* 0x000fea0003800000 */
[----:B------:R-:W0:Y:S01]  /*5e90*/  LDCU UR4, c[0x3][URZ] ;  /* 0x00c00000ff0477ac */ /* 0x000e220008000800 */
[----:B------:R-:W-:Y:S01]  /*5ea0*/  BSSY.RECONVERGENT B3, `(.L_x_210) ;  /* 0x000001e000037945 */ /* 0x000fe20003800200 */
[----:B------:R-:W-:Y:S01]  /*5eb0*/  IMAD.MOV.U32 R3, RZ, RZ, RZ ;  /* 0x000000ffff037224 */ /* 0x000fe200078e00ff */
[----:B0-----:R-:W-:-:S06]  /*5ec0*/  UIADD3 UR4, UPT, UPT, UR4, -0x1, URZ ;  /* 0xffffffff04047890 */ /* 0x001fcc000fffe0ff */
[----:B------:R-:W-:-:S04]  /*5ed0*/  ISETP.GE.AND P0, PT, R41, UR4, PT ;  /* 0x0000000429007c0c */ /* 0x000fc8000bf06270 */
[----:B------:R-:W-:-:S13]  /*5ee0*/  ISETP.LT.OR P0, PT, R41, 0x1, P0 ;  /* 0x000000012900780c */ /* 0x000fda0000701670 */
[----:B------:R-:W-:Y:S05]  /*5ef0*/  @P0 BRA `(.L_x_211) ;  /* 0x0000000000600947 */ /* 0x000fea0003800000 */
[----:B------:R-:W2:Y:S02]  /*5f00*/  LDG.E.U8.CONSTANT R0, desc[UR12][R52.64+-0x1] ;  /* 0xffffff0c34007981 */ /* 0x000ea4000c1e9100 */
[----:B--2---:R-:W-:-:S13]  /*5f10*/  ISETP.NE.AND P0, PT, R0, RZ, PT ;  /* 0x000000ff0000720c */ /* 0x004fda0003f05270 */
[----:B------:R-:W-:Y:S05]  /*5f20*/  @P0 BRA `(.L_x_211) ;  /* 0x0000000000540947 */ /* 0x000fea0003800000 */
[----:B------:R-:W2:Y:S02]  /*5f30*/  LDG.E.U8.CONSTANT R0, desc[UR12][R52.64+0x1] ;  /* 0x0000010c34007981 */ /* 0x000ea4000c1e9100 */
[----:B--2---:R-:W-:-:S13]  /*5f40*/  ISETP.NE.AND P0, PT, R0, RZ, PT ;  /* 0x000000ff0000720c */ /* 0x004fda0003f05270 */
[----:B------:R-:W-:Y:S05]  /*5f50*/  @P0 BRA `(.L_x_211) ;  /* 0x0000000000480947 */ /* 0x000fea0003800000 */
[----:B------:R-:W2:Y:S01]  /*5f60*/  LDG.E.CONSTANT R51, desc[UR12][R4.64+0x4] ;  /* 0x0000040c04337981 */ /* 0x000ea2000c1e9900 */
[----:B------:R-:W0:Y:S03]  /*5f70*/  LDC R49, c[0x3][0xc] ;  /* 0x00c00300ff317b82 */ /* 0x000e260000000800 */
[----:B------:R-:W2:Y:S01]  /*5f80*/  LDG.E.CONSTANT R0, desc[UR12][R4.64+-0x4] ;  /* 0xfffffc0c04007981 */ /* 0x000ea2000c1e9900 */
[----:B------:R-:W-:Y:S01]  /*5f90*/  BSSY.RECONVERGENT B4, `(.L_x_212) ;  /* 0x000000d000047945 */ /* 0x000fe20003800200 */
[----:B0-----:R-:W-:-:S04]  /*5fa0*/  FADD R49, R49, R49 ;  /* 0x0000003131317221 */ /* 0x001fc80000000000 */
[----:B------:R-:W0:Y:S02]  /*5fb0*/  MUFU.RCP R6, R49 ;  /* 0x0000003100067308 */ /* 0x000e240000001000 */
[----:B0-----:R-:W-:-:S04]  /*5fc0*/  FFMA R3, -R49, R6, 1 ;  /* 0x3f80000031037423 */ /* 0x001fc80000000106 */
[----:B------:R-:W-:Y:S01]  /*5fd0*/  FFMA R6, R6, R3, R6 ;  /* 0x0000000306067223 */ /* 0x000fe20000000006 */
[----:B--2---:R-:W-:-:S04]  /*5fe0*/  FADD R51, R51, -R0 ;  /* 0x8000000033337221 */ /* 0x004fc80000000000 */
[----:B------:R-:W0:Y:S01]  /*5ff0*/  FCHK P0, R51, R49 ;  /* 0x0000003133007302 */ /* 0x000e220000000000 */
[----:B------:R-:W-:-:S04]  /*6000*/  FFMA R3, R51, R6, RZ ;  /* 0x0000000633037223 */ /* 0x000fc800000000ff */
[----:B------:R-:W-:-:S04]  /*6010*/  FFMA R0, -R49, R3, R51 ;  /* 0x0000000331007223 */ /* 0x000fc80000000133 */
[----:B------:R-:W-:Y:S01]  /*6020*/  FFMA R0, R6, R0, R3 ;  /* 0x0000000006007223 */ /* 0x000fe20000000003 */
[----:B0-----:R-:W-:Y:S06]  /*6030*/  @!P0 BRA `(.L_x_213) ;  /* 0x0000000000088947 */ /* 0x001fec0003800000 */
[----:B------:R-:W-:-:S07]  /*6040*/  MOV R36, 0x6060 ;  /* 0x0000606000247802 */ /* 0x000fce0000000f00 */
[----:B------:R-:W-:Y:S05]  /*6050*/  CALL.REL.NOINC `($__internal_2_$__cuda_sm3x_div_rn_noftz_f32_slowpath) ;  /* 0x0000000c00447944 */ /* 0x000fea0003c00000 */
.L_x_213:
[----:B------:R-:W-:Y:S05]  /*6060*/  BSYNC.RECONVERGENT B4 ;  /* 0x0000000000047941 */ /* 0x000fea0003800200 */
.L_x_212:
[----:B------:R-:W-:-:S07]  /*6070*/  MOV R3, R0 ;  /* 0x0000000000037202 */ /* 0x000fce0000000f00 */
.L_x_211:
[----:B------:R-:W-:Y:S05]  /*6080*/  BSYNC.RECONVERGENT B3 ;  /* 0x0000000000037941 */ /* 0x000fea0003800200 */
.L_x_210:
[----:B------:R-:W0:Y:S01]  /*6090*/  LDCU UR4, c[0x3][0x4] ;  /* 0x00c00080ff0477ac */ /* 0x000e220008000800 */
[----:B------:R-:W-:Y:S01]  /*60a0*/  BSSY.RECONVERGENT B3, `(.L_x_214) ;  /* 0x0000026000037945 */ /* 0x000fe20003800200 */
[----:B0-----:R-:W-:-:S06]  /*60b0*/  UIADD3 UR4, UPT, UPT, UR4, -0x1, URZ ;  /* 0xffffffff04047890 */ /* 0x001fcc000fffe0ff */
[----:B------:R-:W-:-:S04]  /*60c0*/  ISETP.GE.AND P0, PT, R44, UR4, PT ;  /* 0x000000042c007c0c */ /* 0x000fc8000bf06270 */
[----:B------:R-:W-:-:S13]  /*60d0*/  ISETP.EQ.OR P0, PT, R44, RZ, P0 ;  /* 0x000000ff2c00720c */ /* 0x000fda0000702670 */
[----:B------:R-:W-:Y:S05]  /*60e0*/  @P0 BRA `(.L_x_215) ;  /* 0x0000000000840947 */ /* 0x000fea0003800000 */
[----:B------:R-:W0:Y:S02]  /*60f0*/  LDCU.64 UR4, c[0x0][0x398] ;  /* 0x00007300ff0477ac */ /* 0x000e240008000a00 */
[----:B0-----:R-:W-:-:S04]  /*6100*/  IADD3 R6, P0, PT, R17, UR4, RZ ;  /* 0x0000000411067c10 */ /* 0x001fc8000ff1e0ff */
[----:B------:R-:W-:-:S05]  /*6110*/  LEA.HI.X.SX32 R7, R17, UR5, 0x1, P0 ;  /* 0x0000000511077c11 */ /* 0x000fca00080f0eff */
[----:B------:R-:W2:Y:S02]  /*6120*/  LDG.E.U8.CONSTANT R6, desc[UR12][R6.64] ;  /* 0x0000000c06067981 */ /* 0x000ea4000c1e9100 */
[----:B--2---:R-:W-:-:S13]  /*6130*/  ISETP.NE.AND P0, PT, R6, RZ, PT ;  /* 0x000000ff0600720c */ /* 0x004fda0003f05270 */
[----:B------:R-:W-:Y:S05]  /*6140*/  @P0 BRA `(.L_x_215) ;  /* 0x00000000006c0947 */ /* 0x000fea0003800000 */
[----:B------:R-:W0:Y:S02]  /*6150*/  LDC R11, c[0x3][RZ] ;  /* 0x00c00000ff0b7b82 */ /* 0x000e240000000800 */
[----:B0-----:R-:W-:-:S04]  /*6160*/  IADD3 R6, P0, PT, R52, R11, RZ ;  /* 0x0000000b34067210 */ /* 0x001fc80007f1e0ff */
[----:B------:R-:W-:-:S05]  /*6170*/  LEA.HI.X.SX32 R7, R11, R53, 0x1, P0 ;  /* 0x000000350b077211 */ /* 0x000fca00000f0eff */
[----:B------:R-:W2:Y:S02]  /*6180*/  LDG.E.U8.CONSTANT R6, desc[UR12][R6.64] ;  /* 0x0000000c06067981 */ /* 0x000ea4000c1e9100 */
[----:B--2---:R-:W-:-:S13]  /*6190*/  ISETP.NE.AND P0, PT, R6, RZ, PT ;  /* 0x000000ff0600720c */ /* 0x004fda0003f05270 */
[----:B------:R-:W-:Y:S05]  /*61a0*/  @P0 BRA `(.L_x_215) ;  /* 0x0000000000540947 */ /* 0x000fea0003800000 */
[----:B------:R-:W0:Y:S01]  /*61b0*/  LDC.64 R8, c[0x0][0x390] ;  /* 0x0000e400ff087b82 */ /* 0x000e220000000a00 */
[----:B------:R-:W-:-:S06]  /*61c0*/  IMAD.WIDE R6, R11, 0x4, R4 ;  /* 0x000000040b067825 */ /* 0x000fcc00078e0204 */
[----:B------:R-:W2:Y:S01]  /*61d0*/  LDG.E.CONSTANT R6, desc[UR12][R6.64] ;  /* 0x0000000c06067981 */ /* 0x000ea2000c1e9900 */
[----:B------:R-:W1:Y:S01]  /*61e0*/  LDC R49, c[0x3][0x10] ;  /* 0x00c00400ff317b82 */ /* 0x000e620000000800 */
[----:B0-----:R-:W-:-:S06]  /*61f0*/  IMAD.WIDE R8, R17, 0x4, R8 ;  /* 0x0000000411087825 */ /* 0x001fcc00078e0208 */
[----:B------:R-:W2:Y:S01]  /*6200*/  LDG.E.CONSTANT R9, desc[UR12][R8.64] ;  /* 0x0000000c08097981 */ /* 0x000ea2000c1e9900 */
[----:B-1----:R-:W-:-:S04]  /*6210*/  FADD R49, R49, R49 ;  /* 0x0000003131317221 */ /* 0x002fc80000000000 */
[----:B------:R-:W0:Y:S01]  /*6220*/  MUFU.RCP R0, R49 ;  /* 0x0000003100007308 */ /* 0x000e220000001000 */
[----:B------:R-:W-:Y:S01]  /*6230*/  BSSY.RECONVERGENT B4, `(.L_x_216) ;  /* 0x000000b000047945 */ /* 0x000fe20003800200 */
        /* <DEDUP_REMOVED lines=10> */
.L_x_217:
[----:B------:R-:W-:Y:S05]  /*62e0*/  BSYNC.RECONVERGENT B4 ;  /* 0x0000000000047941 */ /* 0x000fea0003800200 */
.L_x_216:
[----:B------:R-:W-:-:S07]  /*62f0*/  MOV R3, R0 ;  /* 0x0000000000037202 */ /* 0x000fce0000000f00 */
.L_x_215:
[----:B------:R-:W-:Y:S05]  /*6300*/  BSYNC.RECONVERGENT B3 ;  /* 0x0000000000037941 */ /* 0x000fea0003800200 */
.L_x_214:
[----:B------:R-:W0:Y:S01]  /*6310*/  LDCU UR4, c[0x3][0x8] ;  /* 0x00c00100ff0477ac */ /* 0x000e220008000800 */
[----:B------:R-:W-:Y:S01]  /*6320*/  BSSY.RECONVERGENT B3, `(.L_x_218) ;  /* 0x0000025000037945 */ /* 0x000fe20003800200 */
[----:B------:R-:W-:Y:S01]  /*6330*/  IMAD.MOV.U32 R0, RZ, RZ, RZ ;  /* 0x000000ffff007224 */ /* 0x000fe200078e00ff */
        /* <DEDUP_REMOVED lines=10> */
[----:B------:R-:W-:-:S04]  /*63e0*/  IADD3 R6, P0, PT, R25, R52, RZ ;  /* 0x0000003419067210 */ /* 0x000fc80007f1e0ff */
        /* <DEDUP_REMOVED lines=23> */
.L_x_220:
[----:B------:R-:W-:Y:S05]  /*6560*/  BSYNC.RECONVERGENT B4 ;  /* 0x0000000000047941 */ /* 0x000fea0003800200 */
.L_x_219:
[----:B------:R-:W-:Y:S05]  /*6570*/  BSYNC.RECONVERGENT B3 ;  /* 0x0000000000037941 */ /* 0x000fea0003800200 */
.L_x_218:
[C---:B------:R-:W-:Y:S01]  /*6580*/  FMUL R4, R2.reuse, R2 ;  /* 0x0000000202047220 */ /* 0x040fe20000400000 */
[----:B------:R-:W-:Y:S01]  /*6590*/  FSETP.GT.AND P0, PT, R2, 20, PT ;  /* 0x41a000000200780b */ /* 0x000fe20003f04000 */
[----:B------:R-:W-:Y:S02]  /*65a0*/  BSSY.RECONVERGENT B0, `(.L_x_221) ;  /* 0x0000017000007945 */ /* 0x000fe40003800200 */
[----:B------:R-:W-:-:S05]  /*65b0*/  FMUL R4, R4, 0.0010000000474974513054 ;  /* 0x3a83126f04047820 */ /* 0x000fca0000400000 */
[----:B------:R-:W-:-:S05]  /*65c0*/  FMNMX R4, R4, 0.5, PT ;  /* 0x3f00000004047809 */ /* 0x000fca0003800000 */
[C---:B------:R-:W-:Y:S01]  /*65d0*/  FMUL R7, R4.reuse, -R3 ;  /* 0x8000000304077220 */ /* 0x040fe20000400000 */
[----:B------:R-:W-:-:S04]  /*65e0*/  FMUL R6, R4, -R0 ;  /* 0x8000000004067220 */ /* 0x000fc80000400000 */
[----:B------:R-:W-:Y:S02]  /*65f0*/  MOV R3, R7 ;  /* 0x0000000700037202 */ /* 0x000fe40000000f00 */
[----:B------:R-:W-:Y:S01]  /*6600*/  MOV R5, R6 ;  /* 0x0000000600057202 */ /* 0x000fe20000000f00 */
[----:B------:R-:W-:Y:S06]  /*6610*/  @!P0 BRA `(.L_x_222) ;  /* 0x00000000003c8947 */ /* 0x000fec0003800000 */
[----:B------:R-:W0:Y:S01]  /*6620*/  LDC R5, c[0x3][0x18] ;  /* 0x00c00600ff057b82 */ /* 0x000e220000000800 */
[----:B------:R-:W1:Y:S01]  /*6630*/  LDCU.64 UR4, c[0x3][0x20] ;  /* 0x00c00400ff0477ac */ /* 0x000e620008000a00 */
[----:B------:R-:W-:-:S05]  /*6640*/  FMUL R0, R2, 0.00019999999494757503271 ;  /* 0x3951b71702007820 */ /* 0x000fca0000400000 */
[----:B------:R-:W-:Y:S01]  /*6650*/  FMNMX R0, R0, 0.0099999997764825820923, PT ;  /* 0x3c23d70a00007809 */ /* 0x000fe20003800000 */
[----:B------:R-:W2:Y:S01]  /*6660*/  LDC R3, c[0x3][0x2c] ;  /* 0x00c00b00ff037b82 */ /* 0x000ea20000000800 */
[----:B-1----:R-:W-:Y:S01]  /*6670*/  FADD R14, R14, -UR4 ;  /* 0x800000040e0e7e21 */ /* 0x002fe20008000000 */
[----:B0-----:R-:W-:Y:S01]  /*6680*/  FADD R20, R20, -R5 ;  /* 0x8000000514147221 */ /* 0x001fe20000000000 */
[----:B------:R-:W-:-:S04]  /*6690*/  FADD R5, -R5, UR5 ;  /* 0x0000000505057e21 */ /* 0x000fc80008000100 */
[----:B------:R-:W-:Y:S01]  /*66a0*/  FFMA R5, R5, -0.5, R20 ;  /* 0xbf00000005057823 */ /* 0x000fe20000000014 */
[----:B--2---:R-:W-:-:S03]  /*66b0*/  FADD R3, R3, -UR4 ;  /* 0x8000000403037e21 */ /* 0x004fc60008000000 */
[----:B------:R-:W-:Y:S01]  /*66c0*/  FMUL R5, R5, 0.019999999552965164185 ;  /* 0x3ca3d70a05057820 */ /* 0x000fe20000400000 */
[----:B------:R-:W-:-:S03]  /*66d0*/  FFMA R3, R3, -0.5, R14 ;  /* 0xbf00000003037823 */ /* 0x000fc6000000000e */
[----:B------:R-:W-:Y:S01]  /*66e0*/  FFMA R5, -R0, R5, R6 ;  /* 0x0000000500057223 */ /* 0x000fe20000000106 */
[----:B------:R-:W-:-:S04]  /*66f0*/  FMUL R3, R3, 0.019999999552965164185 ;  /* 0x3ca3d70a03037820 */ /* 0x000fc80000400000 */
[----:B------:R-:W-:-:S07]  /*6700*/  FFMA R3, R0, R3, R7 ;  /* 0x0000000300037223 */ /* 0x000fce0000000007 */
.L_x_222:
[----:B------:R-:W-:Y:S05]  /*6710*/  BSYNC.RECONVERGENT B0 ;  /* 0x0000000000007941 */ /* 0x000fea0003800200 */
.L_x_221:
[----:B------:R-:W0:Y:S01]  /*6720*/  LDCU UR4, c[0x0][0x3bc] ;  /* 0x00007780ff0477ac */ /* 0x000e220008000800 */
[----:B------:R-:W-:Y:S01]  /*6730*/  FMUL R4, RZ, -R4 ;  /* 0x80000004ff047220 */ /* 0x000fe20000400000 */
[----:B0-----:R-:W-:-:S03]  /*6740*/  FFMA R38, R3, UR4, R38 ;  /* 0x0000000403267c23 */ /* 0x001fc60008000026 */
[----:B------:R-:W-:Y:S01]  /*6750*/  FFMA R19, R4, UR4, R19 ;  /* 0x0000000404137c23 */ /* 0x000fe20008000013 */
[----:B------:R-:W-:-:S07]  /*6760*/  FFMA R18, R5, UR4, R18 ;  /* 0x0000000405127c23 */ /* 0x000fce0008000012 */
.L_x_209:
[----:B------:R-:W-:Y:S05]  /*6770*/  BSYNC.RECONVERGENT B2 ;  /* 0x0000000000027941 */ /* 0x000fea0003800200 */
.L_x_208:
[----:B------:R-:W0:Y:S01]  /*6780*/  LDC.64 R4, c[0x0][0x388] ;  /* 0x0000e200ff047b82 */ /* 0x000e220000000a00 */
[----:B------:R-:W-:Y:S01]  /*6790*/  FMUL R2, R2, 0.0010000000474974513054 ;  /* 0x3a83126f02027820 */ /* 0x000fe20000400000 */
[----:B------:R-:W-:Y:S02]  /*67a0*/  FMNMX R38, R38, -20, !PT ;  /* 0xc1a0000026267809 */ /* 0x000fe40007800000 */
[----:B------:R-:W-:Y:S02]  /*67b0*/  FMNMX R19, R19, -20, !PT ;  /* 0xc1a0000013137809 */ /* 0x000fe40007800000 */
[----:B------:R-:W-:Y:S02]  /*67c0*/  FMNMX R2, R2, 0.050000000745058059692, PT ;  /* 0x3d4ccccd02027809 */ /* 0x000fe40003800000 */
[----:B------:R-:W-:Y:S02]  /*67d0*/  FMNMX R18, R18, -20, !PT ;  /* 0xc1a0000012127809 */ /* 0x000fe40007800000 */
[----:B------:R-:W-:Y:S01]  /*67e0*/  FMNMX R3, R38, 20, PT ;  /* 0x41a0000026037809 */ /* 0x000fe20003800000 */
[----:B------:R-:W-:Y:S01]  /*67f0*/  FADD R2, -R2, 0.98000001907348632812 ;  /* 0x3f7ae14802027421 */ /* 0x000fe20000000100 */
[----:B------:R-:W-:-:S02]  /*6800*/  FMNMX R19, R19, 20, PT ;  /* 0x41a0000013137809 */ /* 0x000fc40003800000 */
[----:B------:R-:W-:Y:S01]  /*6810*/  FMNMX R7, R18, 20, PT ;  /* 0x41a0000012077809 */ /* 0x000fe20003800000 */
[----:B------:R-:W-:-:S05]  /*6820*/  FFMA R2, R15, -0.019999999552965164185, R2 ;  /* 0xbca3d70a0f027823 */ /* 0x000fca0000000002 */
[----:B------:R-:W-:Y:S01]  /*6830*/  FMNMX R2, R2, 0.85000002384185791016, !PT ;  /* 0x3f59999a02027809 */ /* 0x000fe20007800000 */
[----:B0-----:R-:W-:-:S04]  /*6840*/  IMAD.WIDE R4, R39, 0x4, R4 ;  /* 0x0000000427047825 */ /* 0x001fc800078e0204 */
[C---:B------:R-:W-:Y:S01]  /*6850*/  FMUL R3, R2.reuse, R3 ;  /* 0x0000000302037220 */ /* 0x040fe20000400000 */
[C---:B------:R-:W-:Y:S01]  /*6860*/  FMUL R19, R2.reuse, R19 ;  /* 0x0000001302137220 */ /* 0x040fe20000400000 */
[----:B------:R-:W-:-:S03]  /*6870*/  FMUL R7, R2, R7 ;  /* 0x0000000702077220 */ /* 0x000fc60000400000 */
[----:B------:R-:W-:Y:S04]  /*6880*/  STG.E desc[UR12][R4.64], R3 ;  /* 0x0000000304007986 */ /* 0x000fe8000c10190c */
[----:B------:R-:W-:Y:S04]  /*6890*/  STG.E desc[UR12][R4.64+0x4], R19 ;  /* 0x0000041304007986 */ /* 0x000fe8000c10190c */
[----:B------:R-:W-:Y:S01]  /*68a0*/  STG.E desc[UR12][R4.64+0x8], R7 ;  /* 0x0000080704007986 */ /* 0x000fe2000c10190c */
[----:B------:R-:W-:Y:S05]  /*68b0*/  EXIT ;  /* 0x000000000000794d */ /* 0x000fea0003800000 */
        .weak           $__internal_0_$__cuda_sm20_rcp_rn_f32_slowpath
        .type           $__internal_0_$__cuda_sm20_rcp_rn_f32_slowpath,@function
        .size           $__internal_0_$__cuda_sm20_rcp_rn_f32_slowpath,($__internal_1_$__cuda_sm20_sqrt_rn_f32_slowpath - $__internal_0_$__cuda_sm20_rcp_rn_f32_slowpath)
$__internal_0_$__cuda_sm20_rcp_rn_f32_slowpath:
[----:B------:R-:W-:Y:S01]  /*68c0*/  IMAD.SHL.U32 R2, R0, 0x2, RZ ;  /* 0x0000000200027824 */ /* 0x000fe200078e00ff */
[----:B------:R-:W-:Y:S04]  /*68d0*/  BSSY.RECONVERGENT B0, `(.L_x_223) ;  /* 0x0000030000007945 */ /* 0x000fe80003800200 */
[----:B------:R-:W-:-:S04]  /*68e0*/  SHF.R.U32.HI R33, RZ, 0x18, R2 ;  /* 0x00000018ff217819 */ /* 0x000fc80000011602 */
[----:B------:R-:W-:-:S13]  /*68f0*/  ISETP.NE.U32.AND P2, PT, R33, RZ, PT ;  /* 0x000000ff2100720c */ /* 0x000fda0003f45070 */
[----:B------:R-:W-:Y:S05]  /*6900*/  @P2 BRA `(.L_x_224) ;  /* 0x0000000000282947 */ /* 0x000fea0003800000 */
[----:B------:R-:W-:-:S04]  /*6910*/  SHF.L.U32 R2, R0, 0x1, RZ ;  /* 0x0000000100027819 */ /* 0x000fc800000006ff */
[----:B------:R-:W-:-:S13]  /*6920*/  ISETP.NE.AND P2, PT, R2, RZ, PT ;  /* 0x000000ff0200720c */ /* 0x000fda0003f45270 */
[----:B------:R-:W-:Y:S01]  /*6930*/  @P2 FFMA R24, R0, 1.84467440737095516160e+19, RZ ;  /* 0x5f80000000182823 */ /* 0x000fe200000000ff */
[----:B------:R-:W-:Y:S08]  /*6940*/  @!P2 MUFU.RCP R3, R0 ;  /* 0x000000000003a308 */ /* 0x000ff00000001000 */
[----:B------:R-:W0:Y:S02]  /*6950*/  @P2 MUFU.RCP R31, R24 ;  /* 0x00000018001f2308 */ /* 0x000e240000001000 */
[----:B0-----:R-:W-:-:S04]  /*6960*/  @P2 FFMA R2, R24, R31, -1 ;  /* 0xbf80000018022423 */ /* 0x001fc8000000001f */
[----:B------:R-:W-:-:S04]  /*6970*/  @P2 FADD.FTZ R2, -R2, -RZ ;  /* 0x800000ff02022221 */ /* 0x000fc80000010100 */
[----:B------:R-:W-:-:S04]  /*6980*/  @P2 FFMA R2, R31, R2, R31 ;  /* 0x000000021f022223 */ /* 0x000fc8000000001f */
[----:B------:R-:W-:Y:S01]  /*6990*/  @P2 FFMA R3, R2, 1.84467440737095516160e+19, RZ ;  /* 0x5f80000002032823 */ /* 0x000fe200000000ff */
[----:B------:R-:W-:Y:S06]  /*69a0*/  BRA `(.L_x_225) ;  /* 0x0000000000887947 */ /* 0x000fec0003800000 */
.L_x_224:
[----:B------:R-:W-:-:S04]  /*69b0*/  IADD3 R35, PT, PT, R33, -0xfd, RZ ;  /* 0xffffff0321237810 */ /* 0x000fc80007ffe0ff */
[----:B------:R-:W-:-:S13]  /*69c0*/  ISETP.GT.U32.AND P2, PT, R35, 0x1, PT ;  /* 0x000000012300780c */ /* 0x000fda0003f44070 */
[----:B------:R-:W-:Y:S05]  /*69d0*/  @P2 BRA `(.L_x_226) ;  /* 0x0000000000782947 */ /* 0x000fea0003800000 */
[----:B------:R-:W-:Y:S01]  /*69e0*/  LOP3.LUT R2, R0, 0x7fffff, RZ, 0xc0, !PT ;  /* 0x007fffff00027812 */ /* 0x000fe200078ec0ff */
[----:B------:R-:W-:-:S03]  /*69f0*/  IMAD.MOV.U32 R32, RZ, RZ, 0x3 ;  /* 0x00000003ff207424 */ /* 0x000fc600078e00ff */
[----:B------:R-:W-:Y:S02]  /*6a00*/  LOP3.LUT R2, R2, 0x3f800000, RZ, 0xfc, !PT ;  /* 0x3f80000002027812 */ /* 0x000fe400078efcff */
[----:B------:R-:W-:Y:S02]  /*6a10*/  SHF.L.U32 R32, R32, R35, RZ ;  /* 0x0000002320207219 */ /* 0x000fe400000006ff */
[----:B------:R-:W0:Y:S02]  /*6a20*/  MUFU.RCP R3, R2 ;  /* 0x0000000200037308 */ /* 0x000e240000001000 */
[----:B0-----:R-:W-:-:S04]  /*6a30*/  FFMA R24, R2, R3, -1 ;  /* 0xbf80000002187423 */ /* 0x001fc80000000003 */
[----:B------:R-:W-:-:S04]  /*6a40*/  FADD.FTZ R24, -R24, -RZ ;  /* 0x800000ff18187221 */ /* 0x000fc80000010100 */
[CCC-:B------:R-:W-:Y:S01]  /*6a50*/  FFMA.RM R26, R3.reuse, R24.reuse, R3.reuse ;  /* 0x00000018031a7223 */ /* 0x1c0fe20000004003 */
[----:B------:R-:W-:-:S04]  /*6a60*/  FFMA.RP R31, R3, R24, R3 ;  /* 0x00000018031f7223 */ /* 0x000fc80000008003 */
[C---:B------:R-:W-:Y:S02]  /*6a70*/  LOP3.LUT R3, R26.reuse, 0x7fffff, RZ, 0xc0, !PT ;  /* 0x007fffff1a037812 */ /* 0x040fe400078ec0ff */
[----:B------:R-:W-:Y:S02]  /*6a80*/  FSETP.NEU.FTZ.AND P2, PT, R26, R31, PT ;  /* 0x0000001f1a00720b */ /* 0x000fe40003f5d000 */
[----:B------:R-:W-:Y:S02]  /*6a90*/  LOP3.LUT R3, R3, 0x800000, RZ, 0xfc, !PT ;  /* 0x0080000003037812 */ /* 0x000fe400078efcff */
[----:B------:R-:W-:Y:S02]  /*6aa0*/  SEL R24, RZ, 0xffffffff, !P2 ;  /* 0xffffffffff187807 */ /* 0x000fe40005000000 */
[----:B------:R-:W-:Y:S02]  /*6ab0*/  LOP3.LUT R32, R32, R3, RZ, 0xc0, !PT ;  /* 0x0000000320207212 */ /* 0x000fe400078ec0ff */
[----:B------:R-:W-:-:S02]  /*6ac0*/  IADD3 R24, PT, PT, -R24, RZ, RZ ;  /* 0x000000ff18187210 */ /* 0x000fc40007ffe1ff */
[-C--:B------:R-:W-:Y:S02]  /*6ad0*/  SHF.R.U32.HI R32, RZ, R35.reuse, R32 ;  /* 0x00000023ff207219 */ /* 0x080fe40000011620 */
[----:B------:R-:W-:Y:S02]  /*6ae0*/  LOP3.LUT P2, RZ, R24, R35, R3, 0xf8, !PT ;  /* 0x0000002318ff7212 */ /* 0x000fe4000784f803 */
[C---:B------:R-:W-:Y:S02]  /*6af0*/  LOP3.LUT P5, RZ, R32.reuse, 0x1, RZ, 0xc0, !PT ;  /* 0x0000000120ff7812 */ /* 0x040fe400078ac0ff */
[----:B------:R-:W-:-:S04]  /*6b00*/  LOP3.LUT P3, RZ, R32, 0x2, RZ, 0xc0, !PT ;  /* 0x0000000220ff7812 */ /* 0x000fc8000786c0ff */
[----:B------:R-:W-:Y:S02]  /*6b10*/  PLOP3.LUT P2, PT, P5, P2, P3, 0xe0, 0x0 ;  /* 0x000000000000781c */ /* 0x000fe40002f45c30 */
[----:B------:R-:W-:Y:S02]  /*6b20*/  LOP3.LUT P3, RZ, R0, 0x7fffff, RZ, 0xc0, !PT ;  /* 0x007fffff00ff7812 */ /* 0x000fe4000786c0ff */
[----:B------:R-:W-:-:S04]  /*6b30*/  SEL R2, RZ, 0x1, !P2 ;  /* 0x00000001ff027807 */ /* 0x000fc80005000000 */
[----:B------:R-:W-:-:S04]  /*6b40*/  IADD3 R2, PT, PT, -R2, RZ, RZ ;  /* 0x000000ff02027210 */ /* 0x000fc80007ffe1ff */
[----:B------:R-:W-:Y:S01]  /*6b50*/  ISETP.GE.AND P2, PT, R2, RZ, PT ;  /* 0x000000ff0200720c */ /* 0x000fe20003f46270 */
[----:B------:R-:W-:-:S05]  /*6b60*/  VIADD R2, R33, 0xffffff04 ;  /* 0xffffff0421027836 */ /* 0x000fca0000000000 */
[----:B------:R-:W-:-:S07]  /*6b70*/  SHF.R.U32.HI R3, RZ, R2, R3 ;  /* 0x00000002ff037219 */ /* 0x000fce0000011603 */
[----:B------:R-:W-:-:S04]  /*6b80*/  @!P2 IADD3 R3, PT, PT, R3, 0x1, RZ ;  /* 0x000000010303a810 */ /* 0x000fc80007ffe0ff */
[----:B------:R-:W-:-:S04]  /*6b90*/  @!P3 SHF.L.U32 R3, R3, 0x1, RZ ;  /* 0x000000010303b819 */ /* 0x000fc800000006ff */
[----:B------:R-:W-:Y:S01]  /*6ba0*/  LOP3.LUT R3, R3, 0x80000000, R0, 0xf8, !PT ;  /* 0x8000000003037812 */ /* 0x000fe200078ef800 */
[----:B------:R-:W-:Y:S06]  /*6bb0*/  BRA `(.L_x_225) ;  /* 0x0000000000047947 */ /* 0x000fec0003800000 */
.L_x_226:
[----:B------:R0:W1:Y:S02]  /*6bc0*/  MUFU.RCP R3, R0 ;  /* 0x0000000000037308 */ /* 0x0000640000001000 */
.L_x_225:
[----:B------:R-:W-:Y:S05]  /*6bd0*/  BSYNC.RECONVERGENT B0 ;  /* 0x0000000000007941 */ /* 0x000fea0003800200 */
.L_x_223:
[----:B01----:R-:W-:Y:S02]  /*6be0*/  IMAD.MOV.U32 R0, RZ, RZ, R3 ;  /* 0x000000ffff007224 */ /* 0x003fe400078e0003 */
[----:B------:R-:W-:Y:S01]  /*6bf0*/  HFMA2 R3, -RZ, RZ, 0, 0 ;  /* 0x00000000ff037431 */ /* 0x000fe200000001ff */
[----:B------:R-:W-:-:S04]  /*6c00*/  MOV R2, R22 ;  /* 0x0000001600027202 */ /* 0x000fc80000000f00 */
[----:B------:R-:W-:Y:S05]  /*6c10*/  RET.REL.NODEC R2 `(_Z20velocityUpdateKernelPKfPfS0_PKhPK6float3S6_S3_if) ;  /* 0xffffff9002f87950 */ /* 0x000fea0003c3ffff */
        .weak           $__internal_1_$__cuda_sm20_sqrt_rn_f32_slowpath
        .type           $__internal_1_$__cuda_sm20_sqrt_rn_f32_slowpath,@function
        .size           $__internal_1_$__cuda_sm20_sqrt_rn_f32_slowpath,($__internal_2_$__cuda_sm3x_div_rn_noftz_f32_slowpath - $__internal_1_$__cuda_sm20_sqrt_rn_f32_slowpath)
$__internal_1_$__cuda_sm20_sqrt_rn_f32_slowpath:
[----:B------:R-:W-:-:S13]  /*6c20*/  LOP3.LUT P2, RZ, R22, 0x7fffffff, RZ, 0xc0, !PT ;  /* 0x7fffffff16ff7812 */ /* 0x000fda000784c0ff */
[----:B------:R-:W-:Y:S01]  /*6c30*/  @!P2 IMAD.MOV.U32 R24, RZ, RZ, R22 ;  /* 0x000000ffff18a224 */ /* 0x000fe200078e0016 */
[----:B------:R-:W-:Y:S06]  /*6c40*/  @!P2 BRA `(.L_x_227) ;  /* 0x000000000040a947 */ /* 0x000fec0003800000 */
[----:B------:R-:W-:-:S13]  /*6c50*/  FSETP.GEU.FTZ.AND P2, PT, R22, RZ, PT ;  /* 0x000000ff1600720b */ /* 0x000fda0003f5e000 */
[----:B------:R-:W-:Y:S01]  /*6c60*/  @!P2 MOV R24, 0x7fffffff ;  /* 0x7fffffff0018a802 */ /* 0x000fe20000000f00 */
[----:B------:R-:W-:Y:S06]  /*6c70*/  @!P2 BRA `(.L_x_227) ;  /* 0x000000000034a947 */ /* 0x000fec0003800000 */
[----:B------:R-:W-:-:S13]  /*6c80*/  FSETP.GTU.FTZ.AND P2, PT, |R22|, +INF , PT ;  /* 0x7f8000001600780b */ /* 0x000fda0003f5c200 */
[----:B------:R-:W-:Y:S01]  /*6c90*/  @P2 FADD.FTZ R24, R22, 1 ;  /* 0x3f80000016182421 */ /* 0x000fe20000010000 */
[----:B------:R-:W-:Y:S06]  /*6ca0*/  @P2 BRA `(.L_x_227) ;  /* 0x0000000000282947 */ /* 0x000fec0003800000 */
[----:B------:R-:W-:-:S13]  /*6cb0*/  FSETP.NEU.FTZ.AND P2, PT, |R22|, +INF , PT ;  /* 0x7f8000001600780b */ /* 0x000fda0003f5d200 */
[----:B------:R-:W-:-:S04]  /*6cc0*/  @P2 FFMA R33, R22, 1.84467440737095516160e+19, RZ ;  /* 0x5f80000016212823 */ /* 0x000fc800000000ff */
[----:B------:R-:W0:Y:S02]  /*6cd0*/  @P2 MUFU.RSQ R26, R33 ;  /* 0x00000021001a2308 */ /* 0x000e240000001400 */
[----:B0-----:R-:W-:Y:S01]  /*6ce0*/  @P2 FMUL.FTZ R0, R33, R26 ;  /* 0x0000001a21002220 */ /* 0x001fe20000410000 */
[----:B------:R-:W-:-:S03]  /*6cf0*/  @P2 FMUL.FTZ R3, R26, 0.5 ;  /* 0x3f0000001a032820 */ /* 0x000fc60000410000 */
[----:B------:R-:W-:-:S04]  /*6d00*/  @P2 FADD.FTZ R24, -R0, -RZ ;  /* 0x800000ff00182221 */ /* 0x000fc80000010100 */
[----:B------:R-:W-:Y:S01]  /*6d10*/  @P2 FFMA R35, R0, R24, R33 ;  /* 0x0000001800232223 */ /* 0x000fe20000000021 */
[----:B------:R-:W-:-:S03]  /*6d20*/  @!P2 MOV R24, R22 ;  /* 0x000000160018a202 */ /* 0x000fc60000000f00 */
[----:B------:R-:W-:-:S04]  /*6d30*/  @P2 FFMA R3, R35, R3, R0 ;  /* 0x0000000323032223 */ /* 0x000fc80000000000 */
[----:B------:R-:W-:-:S07]  /*6d40*/  @P2 FMUL.FTZ R24, R3, 2.3283064365386962891e-10 ;  /* 0x2f80000003182820 */ /* 0x000fce0000410000 */
.L_x_227:
[----:B------:R-:W-:-:S04]  /*6d50*/  IMAD.MOV.U32 R3, RZ, RZ, 0x0 ;  /* 0x00000000ff037424 */ /* 0x000fc800078e00ff */
[----:B------:R-:W-:Y:S05]  /*6d60*/  RET.REL.NODEC R2 `(_Z20velocityUpdateKernelPKfPfS0_PKhPK6float3S6_S3_if) ;  /* 0xffffff9002a47950 */ /* 0x000fea0003c3ffff */
        .weak           $__internal_2_$__cuda_sm3x_div_rn_noftz_f32_slowpath
        .type           $__internal_2_$__cuda_sm3x_div_rn_noftz_f32_slowpath,@function
        .size           $__internal_2_$__cuda_sm3x_div_rn_noftz_f32_slowpath,(.L_x_668 - $__internal_2_$__cuda_sm3x_div_rn_noftz_f32_slowpath)
$__internal_2_$__cuda_sm3x_div_rn_noftz_f32_slowpath:
[----:B------:R-:W-:Y:S01]  /*6d70*/  SHF.R.U32.HI R43, RZ, 0x17, R49 ;  /* 0x00000017ff2b7819 */ /* 0x000fe20000011631 */
[----:B------:R-:W-:Y:S01]  /*6d80*/  BSSY.RECONVERGENT B0, `(.L_x_228) ;  /* 0x0000062000007945 */ /* 0x000fe20003800200 */
[----:B------:R-:W-:Y:S02]  /*6d90*/  SHF.R.U32.HI R46, RZ, 0x17, R51 ;  /* 0x00000017ff2e7819 */ /* 0x000fe40000011633 */
[----:B------:R-:W-:Y:S02]  /*6da0*/  LOP3.LUT R43, R43, 0xff, RZ, 0xc0, !PT ;  /* 0x000000ff2b2b7812 */ /* 0x000fe400078ec0ff */
[----:B------:R-:W-:Y:S02]  /*6db0*/  LOP3.LUT R46, R46, 0xff, RZ, 0xc0, !PT ;  /* 0x000000ff2e2e7812 */ /* 0x000fe400078ec0ff */
[----:B------:R-:W-:Y:S02]  /*6dc0*/  IADD3 R0, PT, PT, R43, -0x1, RZ ;  /* 0xffffffff2b007810 */ /* 0x000fe40007ffe0ff */
[----:B------:R-:W-:-:S02]  /*6dd0*/  IADD3 R47, PT, PT, R46, -0x1, RZ ;  /* 0xffffffff2e2f7810 */ /* 0x000fc40007ffe0ff */
[----:B------:R-:W-:-:S04]  /*6de0*/  ISETP.GT.U32.AND P3, PT, R0, 0xfd, PT ;  /* 0x000000fd0000780c */ /* 0x000fc80003f64070 */
[----:B------:R-:W-:-:S13]  /*6df0*/  ISETP.GT.U32.OR P3, PT, R47, 0xfd, P3 ;  /* 0x000000fd2f00780c */ /* 0x000fda0001f64470 */
[----:B------:R-:W-:Y:S01]  /*6e00*/  @!P3 IMAD.MOV.U32 R45, RZ, RZ, RZ ;  /* 0x000000ffff2db224 */ /* 0x000fe200078e00ff */
[----:B------:R-:W-:Y:S06]  /*6e10*/  @!P3 BRA `(.L_x_229) ;  /* 0x00000000005cb947 */ /* 0x000fec0003800000 */
[----:B------:R-:W-:Y:S02]  /*6e20*/  FSETP.GTU.FTZ.AND P3, PT, |R51|, +INF , PT ;  /* 0x7f8000003300780b */ /* 0x000fe40003f7c200 */
[----:B------:R-:W-:-:S04]  /*6e30*/  FSETP.GTU.FTZ.AND P4, PT, |R49|, +INF , PT ;  /* 0x7f8000003100780b */ /* 0x000fc80003f9c200 */
[----:B------:R-:W-:-:S13]  /*6e40*/  PLOP3.LUT P3, PT, P3, P4, PT, 0xf8, 0x8f ;  /* 0x00000000008f781c */ /* 0x000fda0001f69f70 */
[----:B------:R-:W-:Y:S05]  /*6e50*/  @P3 BRA `(.L_x_230) ;  /* 0x00000004004c3947 */ /* 0x000fea0003800000 */
[----:B------:R-:W-:-:S13]  /*6e60*/  LOP3.LUT P3, RZ, R49, 0x7fffffff, R51, 0xc8, !PT ;  /* 0x7fffffff31ff7812 */ /* 0x000fda000786c833 */
[----:B------:R-:W-:Y:S05]  /*6e70*/  @!P3 BRA `(.L_x_231) ;  /* 0x00000004003cb947 */ /* 0x000fea0003800000 */
[----:B------:R-:W-:Y:S02]  /*6e80*/  FSETP.NEU.FTZ.AND P5, PT, |R51|, +INF , PT ;  /* 0x7f8000003300780b */ /* 0x000fe40003fbd200 */
[----:B------:R-:W-:Y:S02]  /*6e90*/  FSETP.NEU.FTZ.AND P4, PT, |R49|, +INF , PT ;  /* 0x7f8000003100780b */ /* 0x000fe40003f9d200 */
[----:B------:R-:W-:-:S11]  /*6ea0*/  FSETP.NEU.FTZ.AND P3, PT, |R51|, +INF , PT ;  /* 0x7f8000003300780b */ /* 0x000fd60003f7d200 */
[----:B------:R-:W-:Y:S05]  /*6eb0*/  @!P4 BRA !P5, `(.L_x_231) ;  /* 0x00000004002cc947 */ /* 0x000fea0006800000 */
[----:B------:R-:W-:-:S04]  /*6ec0*/  LOP3.LUT P5, RZ, R51, 0x7fffffff, RZ, 0xc0, !PT ;  /* 0x7fffffff33ff7812 */ /* 0x000fc800078ac0ff */
[----:B------:R-:W-:-:S13]  /*6ed0*/  PLOP3.LUT P5, PT, P4, P5, PT, 0x2f, 0xf2 ;  /* 0x0000000000f2781c */ /* 0x000fda00027aa577 */
[----:B------:R-:W-:Y:S05]  /*6ee0*/  @P5 BRA `(.L_x_232) ;  /* 0x0000000400185947 */ /* 0x000fea0003800000 */
[----:B------:R-:W-:-:S04]  /*6ef0*/  LOP3.LUT P4, RZ, R49, 0x7fffffff, RZ, 0xc0, !PT ;  /* 0x7fffffff31ff7812 */ /* 0x000fc8000788c0ff */
[----:B------:R-:W-:-:S13]  /*6f00*/  PLOP3.LUT P3, PT, P3, P4, PT, 0x2f, 0xf2 ;  /* 0x0000000000f2781c */ /* 0x000fda0001f68577 */
[----:B------:R-:W-:Y:S05]  /*6f10*/  @P3 BRA `(.L_x_233) ;  /* 0x0000000400003947 */ /* 0x000fea0003800000 */
[----:B------:R-:W-:-:S13]  /*6f20*/  ISETP.GE.AND P3, PT, R47, RZ, PT ;  /* 0x000000ff2f00720c */ /* 0x000fda0003f66270 */
[----:B------:R-:W-:Y:S01]  /*6f30*/  @P3 MOV R45, RZ ;  /* 0x000000ff002d3202 */ /* 0x000fe20000000f00 */
[----:B------:R-:W-:Y:S01]  /*6f40*/  @!P3 FFMA R51, R51, 1.84467440737095516160e+19, RZ ;  /* 0x5f8000003333b823 */ /* 0x000fe200000000ff */
[----:B------:R-:W-:Y:S02]  /*6f50*/  @!P3 MOV R45, 0xffffffc0 ;  /* 0xffffffc0002db802 */ /* 0x000fe40000000f00 */
[----:B------:R-:W-:-:S13]  /*6f60*/  ISETP.GE.AND P3, PT, R0, RZ, PT ;  /* 0x000000ff0000720c */ /* 0x000fda0003f66270 */
[----:B------:R-:W-:Y:S01]  /*6f70*/  @!P3 FFMA R49, R49, 1.84467440737095516160e+19, RZ ;  /* 0x5f8000003131b823 */ /* 0x000fe200000000ff */
[----:B------:R-:W-:-:S07]  /*6f80*/  @!P3 VIADD R45, R45, 0x40 ;  /* 0x000000402d2db836 */ /* 0x000fce0000000000 */
.L_x_229:
[----:B------:R-:W-:Y:S01]  /*6f90*/  LEA R0, R43, 0xc0800000, 0x17 ;  /* 0xc08000002b007811 */ /* 0x000fe200078eb8ff */
[----:B------:R-:W-:Y:S01]  /*6fa0*/  BSSY.RECONVERGENT B1, `(.L_x_234) ;  /* 0x0000036000017945 */ /* 0x000fe20003800200 */
[----:B------:R-:W-:Y:S02]  /*6fb0*/  IADD3 R46, PT, PT, R46, -0x7f, RZ ;  /* 0xffffff812e2e7810 */ /* 0x000fe40007ffe0ff */
[----:B------:R-:W-:-:S03]  /*6fc0*/  IADD3 R49, PT, PT, -R0, R49, RZ ;  /* 0x0000003100317210 */ /* 0x000fc60007ffe1ff */
[C---:B------:R-:W-:Y:S01]  /*6fd0*/  IMAD R0, R46.reuse, -0x800000, R51 ;  /* 0xff8000002e007824 */ /* 0x040fe200078e0233 */
[----:B------:R0:W1:Y:S01]  /*6fe0*/  MUFU.RCP R50, R49 ;  /* 0x0000003100327308 */ /* 0x0000620000001000 */
[----:B------:R-:W-:-:S05]  /*6ff0*/  IADD3 R46, PT, PT, R46, 0x7f, -R43 ;  /* 0x0000007f2e2e7810 */ /* 0x000fca0007ffe82b */
[----:B------:R-:W-:Y:S02]  /*7000*/  IMAD.IADD R45, R46, 0x1, R45 ;  /* 0x000000012e2d7824 */ /* 0x000fe400078e022d */
[----:B0-----:R-:W-:-:S04]  /*7010*/  FADD.FTZ R49, -R49, -RZ ;  /* 0x800000ff31317221 */ /* 0x001fc80000010100 */
[----:B-1----:R-:W-:-:S04]  /*7020*/  FFMA R47, R50, R49, 1 ;  /* 0x3f800000322f7423 */ /* 0x002fc80000000031 */
[----:B------:R-:W-:-:S04]  /*7030*/  FFMA R47, R50, R47, R50 ;  /* 0x0000002f322f7223 */ /* 0x000fc80000000032 */
[----:B------:R-:W-:-:S04]  /*7040*/  FFMA R50, R0, R47, RZ ;  /* 0x0000002f00327223 */ /* 0x000fc800000000ff */
[----:B------:R-:W-:-:S04]  /*7050*/  FFMA R51, R49, R50, R0 ;  /* 0x0000003231337223 */ /* 0x000fc80000000000 */
[----:B------:R-:W-:-:S04]  /*7060*/  FFMA R50, R47, R51, R50 ;  /* 0x000000332f327223 */ /* 0x000fc80000000032 */
[----:B------:R-:W-:-:S04]  /*7070*/  FFMA R49, R49, R50, R0 ;  /* 0x0000003231317223 */ /* 0x000fc80000000000 */
[----:B------:R-:W-:-:S05]  /*7080*/  FFMA R0, R47, R49, R50 ;  /* 0x000000312f007223 */ /* 0x000fca0000000032 */
[----:B------:R-:W-:-:S04]  /*7090*/  SHF.R.U32.HI R43, RZ, 0x17, R0 ;  /* 0x00000017ff2b7819 */ /* 0x000fc80000011600 */
[----:B------:R-:W-:-:S04]  /*70a0*/  LOP3.LUT R46, R43, 0xff, RZ, 0xc0, !PT ;  /* 0x000000ff2b2e7812 */ /* 0x000fc800078ec0ff */
[----:B------:R-:W-:-:S04]  /*70b0*/  IADD3 R43, PT, PT, R46, R45, RZ ;  /* 0x0000002d2e2b7210 */ /* 0x000fc80007ffe0ff */
[----:B------:R-:W-:-:S04]  /*70c0*/  IADD3 R46, PT, PT, R43, -0x1, RZ ;  /* 0xffffffff2b2e7810 */ /* 0x000fc80007ffe0ff */
[----:B------:R-:W-:-:S13]  /*70d0*/  ISETP.GE.U32.AND P3, PT, R46, 0xfe, PT ;  /* 0x000000fe2e00780c */ /* 0x000fda0003f66070 */
[----:B------:R-:W-:Y:S05]  /*70e0*/  @!P3 BRA `(.L_x_235) ;  /* 0x000000000080b947 */ /* 0x000fea0003800000 */
[----:B------:R-:W-:-:S13]  /*70f0*/  ISETP.GT.AND P3, PT, R43, 0xfe, PT ;  /* 0x000000fe2b00780c */ /* 0x000fda0003f64270 */
[----:B------:R-:W-:Y:S05]  /*7100*/  @P3 BRA `(.L_x_236) ;  /* 0x00000000006c3947 */ /* 0x000fea0003800000 */
[----:B------:R-:W-:-:S13]  /*7110*/  ISETP.GE.AND P3, PT, R43, 0x1, PT ;  /* 0x000000012b00780c */ /* 0x000fda0003f66270 */
[----:B------:R-:W-:Y:S05]  /*7120*/  @P3 BRA `(.L_x_237) ;  /* 0x0000000000743947 */ /* 0x000fea0003800000 */
[----:B------:R-:W-:Y:S02]  /*7130*/  ISETP.GE.AND P3, PT, R43, -0x18, PT ;  /* 0xffffffe82b00780c */ /* 0x000fe40003f66270 */
[----:B------:R-:W-:-:S11]  /*7140*/  LOP3.LUT R0, R0, 0x80000000, RZ, 0xc0, !PT ;  /* 0x8000000000007812 */ /* 0x000fd600078ec0ff */
[----:B------:R-:W-:Y:S05]  /*7150*/  @!P3 BRA `(.L_x_237) ;  /* 0x000000000068b947 */ /* 0x000fea0003800000 */
[-CC-:B------:R-:W-:Y:S01]  /*7160*/  FFMA.RZ R46, R47, R49.reuse, R50.reuse ;  /* 0x000000312f2e7223 */ /* 0x180fe2000000c032 */
[----:B------:R-:W-:Y:S02]  /*7170*/  VIADD R45, R43, 0x20 ;  /* 0x000000202b2d7836 */ /* 0x000fe40000000000 */
[CCC-:B------:R-:W-:Y:S01]  /*7180*/  FFMA.RP R51, R47.reuse, R49.reuse, R50.reuse ;  /* 0x000000312f337223 */ /* 0x1c0fe20000008032 */
[----:B------:R-:W-:Y:S01]  /*7190*/  FFMA.RM R50, R47, R49, R50 ;  /* 0x000000312f327223 */ /* 0x000fe20000004032 */
[----:B------:R-:W-:Y:S02]  /*71a0*/  ISETP.NE.AND P3, PT, R43, RZ, PT ;  /* 0x000000ff2b00720c */ /* 0x000fe40003f65270 */
[----:B------:R-:W-:Y:S02]  /*71b0*/  LOP3.LUT R46, R46, 0x7fffff, RZ, 0xc0, !PT ;  /* 0x007fffff2e2e7812 */ /* 0x000fe400078ec0ff */
[----:B------:R-:W-:Y:S02]  /*71c0*/  FSETP.NEU.FTZ.AND P4, PT, R51, R50, PT ;  /* 0x000000323300720b */ /* 0x000fe40003f9d000 */
[----:B------:R-:W-:-:S04]  /*71d0*/  LOP3.LUT R46, R46, 0x800000, RZ, 0xfc, !PT ;  /* 0x008000002e2e7812 */ /* 0x000fc800078efcff */
[----:B------:R-:W-:-:S04]  /*71e0*/  SHF.L.U32 R45, R46, R45, RZ ;  /* 0x0000002d2e2d7219 */ /* 0x000fc800000006ff */
[----:B------:R-:W-:Y:S02]  /*71f0*/  ISETP.NE.AND P3, PT, R45, RZ, P3 ;  /* 0x000000ff2d00720c */ /* 0x000fe40001f65270 */
[C---:B------:R-:W-:Y:S02]  /*7200*/  IADD3 R45, PT, PT, -R43.reuse, RZ, RZ ;  /* 0x000000ff2b2d7210 */ /* 0x040fe40007ffe1ff */
[----:B------:R-:W-:Y:S02]  /*7210*/  PLOP3.LUT P3, PT, P4, P3, PT, 0xf8, 0x8f ;  /* 0x00000000008f781c */ /* 0x000fe40002767f70 */
[----:B------:R-:W-:Y:S02]  /*7220*/  ISETP.NE.AND P4, PT, R43, RZ, PT ;  /* 0x000000ff2b00720c */ /* 0x000fe40003f85270 */
[----:B------:R-:W-:Y:S02]  /*7230*/  SEL R43, RZ, 0x1, !P3 ;  /* 0x00000001ff2b7807 */ /* 0x000fe40005800000 */
[----:B------:R-:W-:-:S04]  /*7240*/  SEL R45, R45, RZ, P4 ;  /* 0x000000ff2d2d7207 */ /* 0x000fc80002000000 */
[----:B------:R-:W-:-:S04]  /*7250*/  SHF.R.U32.HI R45, RZ, R45, R46 ;  /* 0x0000002dff2d7219 */ /* 0x000fc8000001162e */
[----:B------:R-:W-:-:S04]  /*7260*/  SHF.R.U32.HI R46, RZ, 0x1, R45 ;  /* 0x00000001ff2e7819 */ /* 0x000fc8000001162d */
[----:B------:R-:W-:-:S04]  /*7270*/  LOP3.LUT R50, R43, 0x1, R46, 0xf8, !PT ;  /* 0x000000012b327812 */ /* 0x000fc800078ef82e */
[----:B------:R-:W-:-:S04]  /*7280*/  LOP3.LUT R45, R50, R45, RZ, 0xc0, !PT ;  /* 0x0000002d322d7212 */ /* 0x000fc800078ec0ff */
[----:B------:R-:W-:-:S04]  /*7290*/  IADD3 R45, PT, PT, R46, R45, RZ ;  /* 0x0000002d2e2d7210 */ /* 0x000fc80007ffe0ff */
[----:B------:R-:W-:Y:S01]  /*72a0*/  LOP3.LUT R0, R45, R0, RZ, 0xfc, !PT ;  /* 0x000000002d007212 */ /* 0x000fe200078efcff */
[----:B------:R-:W-:Y:S06]  /*72b0*/  BRA `(.L_x_237) ;  /* 0x0000000000107947 */ /* 0x000fec0003800000 */
.L_x_236:
[----:B------:R-:W-:-:S04]  /*72c0*/  LOP3.LUT R0, R0, 0x80000000, RZ, 0xc0, !PT ;  /* 0x8000000000007812 */ /* 0x000fc800078ec0ff */
[----:B------:R-:W-:Y:S01]  /*72d0*/  LOP3.LUT R0, R0, 0x7f800000, RZ, 0xfc, !PT ;  /* 0x7f80000000007812 */ /* 0x000fe200078efcff */
[----:B------:R-:W-:Y:S06]  /*72e0*/  BRA `(.L_x_237) ;  /* 0x0000000000047947 */ /* 0x000fec0003800000 */
.L_x_235:
[----:B------:R-:W-:-:S07]  /*72f0*/  IMAD R0, R45, 0x800000, R0 ;  /* 0x008000002d007824 */ /* 0x000fce00078e0200 */
.L_x_237:
[----:B------:R-:W-:Y:S05]  /*7300*/  BSYNC.RECONVERGENT B1 ;  /* 0x0000000000017941 */ /* 0x000fea0003800200 */
.L_x_234:
[----:B------:R-:W-:Y:S05]  /*7310*/  BRA `(.L_x_238) ;  /* 0x0000000000207947 */ /* 0x000fea0003800000 */
.L_x_233:
[----:B------:R-:W-:-:S04]  /*7320*/  LOP3.LUT R0, R49, 0x80000000, R51, 0x48, !PT ;  /* 0x8000000031007812 */ /* 0x000fc800078e4833 */
[----:B------:R-:W-:Y:S01]  /*7330*/  LOP3.LUT R0, R0, 0x7f800000, RZ, 0xfc, !PT ;  /* 0x7f80000000007812 */ /* 0x000fe200078efcff */
[----:B------:R-:W-:Y:S06]  /*7340*/  BRA `(.L_x_238) ;  /* 0x0000000000147947 */ /* 0x000fec0003800000 */
.L_x_232:
[----:B------:R-:W-:Y:S01]  /*7350*/  LOP3.LUT R0, R49, 0x80000000, R51, 0x48, !PT ;  /* 0x8000000031007812 */ /* 0x000fe200078e4833 */
[----:B------:R-:W-:Y:S06]  /*7360*/  BRA `(.L_x_238) ;  /* 0x00000000000c7947 */ /* 0x000fec0003800000 */
.L_x_231:
[----:B------:R-:W0:Y:S01]  /*7370*/  MUFU.RSQ R0, -QNAN ;  /* 0xffc0000000007908 */ /* 0x000e220000001400 */
[----:B------:R-:W-:Y:S05]  /*7380*/  BRA `(.L_x_238) ;  /* 0x0000000000047947 */ /* 0x000fea0003800000 */
.L_x_230:
[----:B------:R-:W-:-:S07]  /*7390*/  FADD.FTZ R0, R51, R49 ;  /* 0x0000003133007221 */ /* 0x000fce0000010000 */
.L_x_238:
[----:B------:R-:W-:Y:S05]  /*73a0*/  BSYNC.RECONVERGENT B0 ;  /* 0x0000000000007941 */ /* 0x000fea0003800200 */
.L_x_228:
[----:B------:R-:W-:Y:S01]  /*73b0*/  HFMA2 R47, -RZ, RZ, 0, 0 ;  /* 0x00000000ff2f7431 */ /* 0x000fe200000001ff */
[----:B------:R-:W-:-:S04]  /*73c0*/  MOV R46, R36 ;  /* 0x00000024002e7202 */ /* 0x000fc80000000f00 */
[----:B0-----:R-:W-:Y:S05]  /*73d0*/  RET.REL.NODEC R46 `(_Z20velocityUpdateKernelPKfPfS0_PKhPK6float3S6_S3_if) ;  /* 0xffffff8c2e087950 */ /* 0x001fea0003c3ffff */
.L_x_239:
[----:B------:R-:W-:-:S00]  /*73e0*/  BRA `(.L_x_239) ;  /* 0xfffffffc00fc7947 */ /* 0x000fc0000383ffff */
[----:B------:R-:W-:-:S00]  /*73f0*/  NOP ;  /* 0x0000000000007918 */ /* 0x000fc00000000000 */
        /* <DEDUP_REMOVED lines=8> */
.L_x_668:


//--------------------- .text._Z21updateFanAccessKernelPhPK6float3PKhi --------------------------
	.section	.text._Z21updateFanAccessKernelPhPK6float3PKhi,"ax",@progbits
	.align	128
        .global         _Z21updateFanAccessKernelPhPK6float3PKhi
        .type           _Z21updateFanAccessKernelPhPK6float3PKhi,@function
        .size           _Z21updateFanAccessKernelPhPK6float3PKhi,(.L_x_670 - _Z21updateFanAccessKernelPhPK6float3PKhi)
        .other          _Z21updateFanAccessKernelPhPK6float3PKhi,@"STO_CUDA_ENTRY STV_DEFAULT"
_Z21updateFanAccessKernelPhPK6float3PKhi:
.text._Z21updateFanAccessKernelPhPK6float3PKhi:
[----:B------:R-:W-:Y:S01]  /*0000*/  LDC R1, c[0x0][0x37c] ;  /* 0x0000df00ff017b82 */ /* 0x000fe20000000800 */
[----:B------:R-:W0:Y:S07]  /*0010*/  S2R R2, SR_TID.Y ;  /* 0x0000000000027919 */ /* 0x000e2e0000002200 */
[----:B------:R-:W1:Y:S01]  /*0020*/  LDC R15, c[0x0][0x360] ;  /* 0x0000d800ff0f7b82 */ /* 0x000e620000000800 */
[----:B------:R-:W2:Y:S01]  /*0030*/  LDCU.64 UR8, c[0x3][URZ] ;  /* 0x00c00000ff0877ac */ /* 0x000ea20008000a00 */
[----:B------:R-:W1:Y:S01]  /*0040*/  S2R R0, SR_TID.X ;  /* 0x0000000000007919 */ /* 0x000e620000002100 */
[----:B------:R-:W3:Y:S05]  /*0050*/  S2R R4, SR_TID.Z ;  /* 0x0000000000047919 */ /* 0x000eea0000002300 */
[----:B------:R-:W0:Y:S08]  /*0060*/  S2UR UR7, SR_CTAID.Y ;  /* 0x00000000000779c3 */ /* 0x000e300000002600 */
[----:B------:R-:W0:Y:S01]  /*0070*/  LDC R17, c[0x0][0x364] ;  /* 0x0000d900ff117b82 */ /* 0x000e220000000800 */
[----:B------:R-:W4:Y:S07]  /*0080*/  LDCU UR5, c[0x0][0x368] ;  /* 0x00006d00ff0577ac */ /* 0x000f2e0008000800 */
[----:B------:R-:W4:Y:S08]  /*0090*/  S2UR UR4, SR_CTAID.Z ;  /* 0x00000000000479c3 */ /* 0x000f300000002700 */
[----:B------:R-:W1:Y:S08]  /*00a0*/  S2UR UR6, SR_CTAID.X ;  /* 0x00000000000679c3 */ /* 0x000e700000002500 */
[----:B------:R-:W5:Y:S01]  /*00b0*/  LDC R5, c[0x3][0x8] ;  /* 0x00c00200ff057b82 */ /* 0x000f620000000800 */
[----:B0-----:R-:W-:-:S05]  /*00c0*/  IMAD R17, R17, UR7, R2 ;  /* 0x0000000711117c24 */ /* 0x001fca000f8e0202 */
[----:B--2---:R-:W-:Y:S01]  /*00d0*/  ISETP.GE.AND P0, PT, R17, UR9, PT ;  /* 0x0000000911007c0c */ /* 0x004fe2000bf06270 */
[----:B----4-:R-:W-:-:S06]  /*00e0*/  UIMAD UR4, UR4, UR5, URZ ;  /* 0x00000005040472a4 */ /* 0x010fcc000f8e02ff */
[----:B---3--:R-:W-:Y:S02]  /*00f0*/  VIADD R14, R4, UR4 ;  /* 0x00000004040e7c36 */ /* 0x008fe40008000000 */
[----:B-1----:R-:W-:-:S05]  /*0100*/  IMAD R15, R15, UR6, R0 ;  /* 0x000000060f0f7c24 */ /* 0x002fca000f8e0200 */
[----:B------:R-:W-:-:S04]  /*0110*/  ISETP.GE.OR P0, PT, R15, UR8, P0 ;  /* 0x000000080f007c0c */ /* 0x000fc80008706670 */
[----:B-----5:R-:W-:-:S13]  /*0120*/  ISETP.GE.OR P0, PT, R14, R5, P0 ;  /* 0x000000050e00720c */ /* 0x020fda0000706670 */
[----:B------:R-:W-:Y:S05]  /*0130*/  @P0 EXIT ;  /* 0x000000000000094d */ /* 0x000fea0003800000 */
[----:B------:R-:W0:Y:S01]  /*0140*/  LDCU.64 UR10, c[0x0][0x390] ;  /* 0x00007200ff0a77ac */ /* 0x000e220008000a00 */
[----:B------:R-:W-:Y:S01]  /*0150*/  IMAD R0, R14, UR9, R17 ;  /* 0x000000090e007c24 */ /* 0x000fe2000f8e0211 */
[----:B------:R-:W1:Y:S03]  /*0160*/  LDCU.64 UR6, c[0x0][0x358] ;  /* 0x00006b00ff0677ac */ /* 0x000e660008000a00 */
[----:B------:R-:W-:-:S05]  /*0170*/  IMAD R13, R0, UR8, R15 ;  /* 0x00000008000d7c24 */ /* 0x000fca000f8e020f */
[----:B0-----:R-:W-:-:S04]  /*0180*/  IADD3 R2, P0, PT, R13, UR10, RZ ;  /* 0x0000000a0d027c10 */ /* 0x001fc8000ff1e0ff */
[----:B------:R-:W-:-:S05]  /*0190*/  LEA.HI.X.SX32 R3, R13, UR11, 0x1, P0 ;  /* 0x0000000b0d037c11 */ /* 0x000fca00080f0eff */
[----:B-1----:R-:W2:Y:S01]  /*01a0*/  LDG.E.U8.CONSTANT R2, desc[UR6][R2.64] ;  /* 0x0000000602027981 */ /* 0x002ea2000c1e9100 */
[----:B------:R-:W-:-:S06]  /*01b0*/  UIMAD UR5, UR9, UR8, URZ ;  /* 0x00000008090572a4 */ /* 0x000fcc000f8e02ff */
[----:B------:R-:W-:Y:S01]  /*01c0*/  IMAD R12, R5, UR5, RZ ;  /* 0x00000005050c7c24 */ /* 0x000fe2000f8e02ff */
[----:B--2---:R-:W-:-:S13]  /*01d0*/  ISETP.NE.AND P0, PT, R2, RZ, PT ;  /* 0x000000ff0200720c */ /* 0x004fda0003f05270 */
[----:B------:R-:W-:Y:S05]  /*01e0*/  @!P0 BRA `(.L_x_240) ;  /* 0x0000000400c88947 */ /* 0x000fea0003800000 */
[----:B------:R-:W0:Y:S02]  /*01f0*/  LDC R3, c[0x0][0x398] ;  /* 0x0000e600ff037b82 */ /* 0x000e240000000800 */
[----:B0-----:R-:W-:-:S13]  /*0200*/  ISETP.GE.AND P0, PT, R3, 0x1, PT ;  /* 0x000000010300780c */ /* 0x001fda0003f06270 */
[----:B------:R-:W-:Y:S05]  /*0210*/  @!P0 EXIT ;  /* 0x000000000000894d */ /* 0x000fea0003800000 */
[C---:B------:R-:W-:Y:S01]  /*0220*/  ISETP.GE.U32.AND P1, PT, R3.reuse, 0x8, PT ;  /* 0x000000080300780c */ /* 0x040fe20003f26070 */
[----:B------:R-:W-:Y:S01]  /*0230*/  IMAD.MOV.U32 R0, RZ, RZ, RZ ;  /* 0x000000ffff007224 */ /* 0x000fe200078e00ff */
[----:B------:R-:W-:-:S04]  /*0240*/  LOP3.LUT R20, R3, 0x7, RZ, 0xc0, !PT ;  /* 0x0000000703147812 */ /* 0x000fc800078ec0ff */
[----:B------:R-:W-:-:S07]  /*0250*/  ISETP.NE.AND P0, PT, R20, RZ, PT ;  /* 0x000000ff1400720c */ /* 0x000fce0003f05270 */
[----:B------:R-:W-:Y:S06]  /*0260*/  @!P1 BRA `(.L_x_241) ;  /* 0x0000000000f09947 */ /* 0x000fec0003800000 */
[C---:B------:R-:W-:Y:S01]  /*0270*/  IADD3 R0, PT, PT, R5.reuse, UR4, R4 ;  /* 0x0000000405007c10 */ /* 0x040fe2000fffe004 */
[C-C-:B------:R-:W-:Y:S01]  /*0280*/  IMAD R4, R5.reuse, 0x2, R14.reuse ;  /* 0x0000000205047824 */ /* 0x140fe200078e020e */
[C---:B------:R-:W-:Y:S01]  /*0290*/  LEA R8, R5.reuse, R14, 0x2 ;  /* 0x0000000e05087211 */ /* 0x040fe200078e10ff */
[C-C-:B------:R-:W-:Y:S01]  /*02a0*/  IMAD R6, R5.reuse, 0x3, R14.reuse ;  /* 0x0000000305067824 */ /* 0x140fe200078e020e */
[----:B------:R-:W0:Y:S01]  /*02b0*/  LDCU.64 UR10, c[0x0][0x380] ;  /* 0x00007000ff0a77ac */ /* 0x000e220008000a00 */
[C-C-:B------:R-:W-:Y:S02]  /*02c0*/  IMAD R10, R5.reuse, 0x5, R14.reuse ;  /* 0x00000005050a7824 */ /* 0x140fe400078e020e */
[C-C-:B------:R-:W-:Y:S02]  /*02d0*/  IMAD R16, R5.reuse, 0x6, R14.reuse ;  /* 0x0000000605107824 */ /* 0x140fe400078e020e */
[----:B------:R-:W-:Y:S02]  /*02e0*/  IMAD R14, R5, 0x7, R14 ;  /* 0x00000007050e7824 */ /* 0x000fe400078e020e */
[--C-:B------:R-:W-:Y:S01]  /*02f0*/  IMAD R2, R0, UR9, R17.reuse ;  /* 0x0000000900027c24 */ /* 0x100fe2000f8e0211 */
[----:B------:R-:W-:Y:S01]  /*0300*/  LOP3.LUT R0, R3, 0x7ffffff8, RZ, 0xc0, !PT ;  /* 0x7ffffff803007812 */ /* 0x000fe200078ec0ff */
[----:B------:R-:W-:-:S02]  /*0310*/  IMAD R4, R4, UR9, R17 ;  /* 0x0000000904047c24 */ /* 0x000fc4000f8e0211 */
[--C-:B------:R-:W-:Y:S02]  /*0320*/  IMAD R6, R6, UR9, R17.reuse ;  /* 0x0000000906067c24 */ /* 0x100fe4000f8e0211 */
[--C-:B------:R-:W-:Y:S02]  /*0330*/  IMAD R8, R8, UR9, R17.reuse ;  /* 0x0000000908087c24 */ /* 0x100fe4000f8e0211 */
[--C-:B------:R-:W-:Y:S02]  /*0340*/  IMAD R10, R10, UR9, R17.reuse ;  /* 0x000000090a0a7c24 */ /* 0x100fe4000f8e0211 */
[--C-:B------:R-:W-:Y:S02]  /*0350*/  IMAD R16, R16, UR9, R17.reuse ;  /* 0x0000000910107c24 */ /* 0x100fe4000f8e0211 */
[----:B------:R-:W-:Y:S02]  /*0360*/  IMAD R14, R14, UR9, R17 ;  /* 0x000000090e0e7c24 */ /* 0x000fe4000f8e0211 */
[----:B------:R-:W-:-:S02]  /*0370*/  IMAD R23, R2, UR8, R15 ;  /* 0x0000000802177c24 */ /* 0x000fc4000f8e020f */
[--C-:B------:R-:W-:Y:S02]  /*0380*/  IMAD R25, R4, UR8, R15.reuse ;  /* 0x0000000804197c24 */ /* 0x100fe4000f8e020f */
[--C-:B------:R-:W-:Y:S02]  /*0390*/  IMAD R27, R6, UR8, R15.reuse ;  /* 0x00000008061b7c24 */ /* 0x100fe4000f8e020f */
[--C-:B------:R-:W-:Y:S02]  /*03a0*/  IMAD R29, R8, UR8, R15.reuse ;  /* 0x00000008081d7c24 */ /* 0x100fe4000f8e020f */
[--C-:B------:R-:W-:Y:S02]  /*03b0*/  IMAD R31, R10, UR8, R15.reuse ;  /* 0x000000080a1f7c24 */ /* 0x100fe4000f8e020f */
[--C-:B------:R-:W-:Y:S02]  /*03c0*/  IMAD R33, R16, UR8, R15.reuse ;  /* 0x0000000810217c24 */ /* 0x100fe4000f8e020f */
[----:B------:R-:W-:-:S02]  /*03d0*/  IMAD R35, R14, UR8, R15 ;  /* 0x000000080e237c24 */ /* 0x000fc4000f8e020f */
[----:B------:R-:W-:Y:S02]  /*03e0*/  IMAD.MOV.U32 R37, RZ, RZ, R13 ;  /* 0x000000ffff257224 */ /* 0x000fe400078e000d */
[----:B0-----:R-:W-:-:S07]  /*03f0*/  IMAD.MOV R21, RZ, RZ, -R0 ;  /* 0x000000ffff157224 */ /* 0x001fce00078e0a00 */
.L_x_242:
[----:B0-----:R-:W-:Y:S02]  /*0400*/  IADD3 R6, P1, PT, R37, UR10, RZ ;  /* 0x0000000a25067c10 */ /* 0x001fe4000ff3e0ff */
[----:B------:R-:W-:Y:S02]  /*0410*/  IADD3 R8, P2, PT, R23, UR10, RZ ;  /* 0x0000000a17087c10 */ /* 0x000fe4000ff5e0ff */
[----:B------:R-:W-:Y:S01]  /*0420*/  LEA.HI.X.SX32 R7, R37, UR11, 0x1, P1 ;  /* 0x0000000b25077c11 */ /* 0x000fe200088f0eff */
[C---:B------:R-:W-:Y:S01]  /*0430*/  IMAD R37, R12.reuse, 0x8, R37 ;  /* 0x000000080c257824 */ /* 0x040fe200078e0225 */
[----:B------:R-:W-:Y:S02]  /*0440*/  IADD3 R10, P1, PT, R25, UR10, RZ ;  /* 0x0000000a190a7c10 */ /* 0x000fe4000ff3e0ff */
[----:B------:R-:W-:Y:S01]  /*0450*/  LEA.HI.X.SX32 R9, R23, UR11, 0x1, P2 ;  /* 0x0000000b17097c11 */ /* 0x000fe200090f0eff */
[----:B------:R0:W-:Y:S01]  /*0460*/  STG.E.U8 desc[UR6][R6.64], RZ ;  /* 0x000000ff06007986 */ /* 0x0001e2000c101106 */
[----:B------:R-:W-:Y:S01]  /*0470*/  IADD3 R2, P2, PT, R27, UR10, RZ ;  /* 0x0000000a1b027c10 */ /* 0x000fe2000ff5e0ff */
[----:B------:R-:W-:Y:S01]  /*0480*/  IMAD R23, R12, 0x8, R23 ;  /* 0x000000080c177824 */ /* 0x000fe200078e0217 */
[----:B------:R-:W-:Y:S01]  /*0490*/  LEA.HI.X.SX32 R11, R25, UR11, 0x1, P1 ;  /* 0x0000000b190b7c11 */ /* 0x000fe200088f0eff */
[----:B------:R0:W-:Y:S01]  /*04a0*/  STG.E.U8 desc[UR6][R8.64], RZ ;  /* 0x000000ff08007986 */ /* 0x0001e2000c101106 */
[----:B------:R-:W-:-:S02]  /*04b0*/  IADD3 R4, P1, PT, R29, UR10, RZ ;  /* 0x0000000a1d047c10 */ /* 0x000fc4000ff3e0ff */
[----:B------:R-:W-:Y:S01]  /*04c0*/  LEA.HI.X.SX32 R3, R27, UR11, 0x1, P2 ;  /* 0x0000000b1b037c11 */ /* 0x000fe200090f0eff */
[----:B------:R0:W-:Y:S01]  /*04d0*/  STG.E.U8 desc[UR6][R10.64], RZ ;  /* 0x000000ff0a007986 */ /* 0x0001e2000c101106 */
[----:B------:R-:W-:Y:S01]  /*04e0*/  IADD3 R14, P2, PT, R31, UR10, RZ ;  /* 0x0000000a1f0e7c10 */ /* 0x000fe2000ff5e0ff */
[C---:B------:R-:W-:Y:S01]  /*04f0*/  IMAD R27, R12.reuse, 0x8, R27 ;  /* 0x000000080c1b7824 */ /* 0x040fe200078e021b */
[----:B------:R-:W-:Y:S01]  /*0500*/  IADD3 R16, P3, PT, R33, UR10, RZ ;  /* 0x0000000a21107c10 */ /* 0x000fe2000ff7e0ff */
[----:B------:R0:W-:Y:S01]  /*0510*/  STG.E.U8 desc[UR6][R2.64], RZ ;  /* 0x000000ff02007986 */ /* 0x0001e2000c101106 */
[----:B------:R-:W-:Y:S02]  /*0520*/  IADD3 R18, P4, PT, R35, UR10, RZ ;  /* 0x0000000a23127c10 */ /* 0x000fe4000ff9e0ff */
[----:B------:R-:W-:Y:S01]  /*0530*/  LEA.HI.X.SX32 R5, R29, UR11, 0x1, P1 ;  /* 0x0000000b1d057c11 */ /* 0x000fe200088f0eff */
[----:B------:R-:W-:Y:S01]  /*0540*/  IMAD R29, R12, 0x8, R29 ;  /* 0x000000080c1d7824 */ /* 0x000fe200078e021d */
[----:B------:R-:W-:-:S02]  /*0550*/  LEA.HI.X.SX32 R15, R31, UR11, 0x1, P2 ;  /* 0x0000000b1f0f7c11 */ /* 0x000fc400090f0eff */
[----:B------:R-:W-:Y:S01]  /*0560*/  LEA.HI.X.SX32 R17, R33, UR11, 0x1, P3 ;  /* 0x0000000b21117c11 */ /* 0x000fe200098f0eff */
[----:B------:R0:W-:Y:S01]  /*0570*/  STG.E.U8 desc[UR6][R4.64], RZ ;  /* 0x000000ff04007986 */ /* 0x0001e2000c101106 */
[----:B------:R-:W-:Y:S01]  /*0580*/  LEA.HI.X.SX32 R19, R35, UR11, 0x1, P4 ;  /* 0x0000000b23137c11 */ /* 0x000fe2000a0f0eff */
[C---:B------:R-:W-:Y:S01]  /*0590*/  IMAD R33, R12.reuse, 0x8, R33 ;  /* 0x000000080c217824 */ /* 0x040fe200078e0221 */
[----:B------:R-:W-:Y:S01]  /*05a0*/  IADD3 R21, PT, PT, R21, 0x8, RZ ;  /* 0x0000000815157810 */ /* 0x000fe20007ffe0ff */
[----:B------:R0:W-:Y:S01]  /*05b0*/  STG.E.U8 desc[UR6][R14.64], RZ ;  /* 0x000000ff0e007986 */ /* 0x0001e2000c101106 */
[C---:B------:R-:W-:Y:S01]  /*05c0*/  LEA R25, R12.reuse, R25, 0x3 ;  /* 0x000000190c197211 */ /* 0x040fe200078e18ff */
[C---:B------:R-:W-:Y:S01]  /*05d0*/  IMAD R35, R12.reuse, 0x8, R35 ;  /* 0x000000080c237824 */ /* 0x040fe200078e0223 */
[----:B------:R-:W-:Y:S01]  /*05e0*/  ISETP.NE.AND P1, PT, R21, RZ, PT ;  /* 0x000000ff1500720c */ /* 0x000fe20003f25270 */
[----:B------:R0:W-:Y:S01]  /*05f0*/  STG.E.U8 desc[UR6][R16.64], RZ ;  /* 0x000000ff10007986 */ /* 0x0001e2000c101106 */
[----:B------:R-:W-:-:S03]  /*0600*/  LEA R31, R12, R31, 0x3 ;  /* 0x0000001f0c1f7211 */ /* 0x000fc600078e18ff */
[----:B------:R0:W-:Y:S08]  /*0610*/  STG.E.U8 desc[UR6][R18.64], RZ ;  /* 0x000000ff12007986 */ /* 0x0001f0000c101106 */
[----:B------:R-:W-:Y:S05]  /*0620*/  @P1 BRA `(.L_x_242) ;  /* 0xfffffffc00741947 */ /* 0x000fea000383ffff */
.L_x_241:
[----:B------:R-:W-:Y:S05]  /*0630*/  @!P0 EXIT ;  /* 0x000000000000894d */ /* 0x000fea0003800000 */
[----:B0-----:R-:W0:Y:S01]  /*0640*/  LDC R10, c[0x0][0x398] ;  /* 0x0000e600ff0a7b82 */ /* 0x001e220000000800 */
[----:B------:R-:W-:Y:S02]  /*0650*/  ISETP.GE.U32.AND P1, PT, R20, 0x4, PT ;  /* 0x000000041400780c */ /* 0x000fe40003f26070 */
[----:B0-----:R-:W-:-:S04]  /*0660*/  LOP3.LUT R11, R10, 0x3, RZ, 0xc0, !PT ;  /* 0x000000030a0b7812 */ /* 0x001fc800078ec0ff */
[----:B------:R-:W-:-:S07]  /*0670*/  ISETP.NE.AND P0, PT, R11, RZ, PT ;  /* 0x000000ff0b00720c */ /* 0x000fce0003f05270 */
[----:B------:R-:W-:Y:S06]  /*0680*/  @!P1 BRA `(.L_x_243) ;  /* 0x0000000000489947 */ /* 0x000fec0003800000 */
[----:B------:R-:W0:Y:S01]  /*0690*/  LDCU.64 UR10, c[0x0][0x380] ;  /* 0x00007000ff0a77ac */ /* 0x000e220008000a00 */
[----:B------:R-:W-:Y:S01]  /*06a0*/  IMAD R3, R12, R0, R13 ;  /* 0x000000000c037224 */ /* 0x000fe200078e020d */
[----:B------:R-:W-:-:S04]  /*06b0*/  IADD3 R0, PT, PT, R0, 0x4, RZ ;  /* 0x0000000400007810 */ /* 0x000fc80007ffe0ff */
[----:B------:R-:W-:-:S05]  /*06c0*/  IADD3 R5, PT, PT, R12, R3, RZ ;  /* 0x000000030c057210 */ /* 0x000fca0007ffe0ff */
[----:B------:R-:W-:-:S04]  /*06d0*/  IMAD.IADD R7, R12, 0x1, R5 ;  /* 0x000000010c077824 */ /* 0x000fc800078e0205 */
[----:B------:R-:W-:Y:S01]  /*06e0*/  IMAD.IADD R9, R12, 0x1, R7 ;  /* 0x000000010c097824 */ /* 0x000fe200078e0207 */
[----:B0-----:R-:W-:Y:S02]  /*06f0*/  IADD3 R2, P1, PT, R3, UR10, RZ ;  /* 0x0000000a03027c10 */ /* 0x001fe4000ff3e0ff */
[----:B------:R-:W-:Y:S02]  /*0700*/  IADD3 R6, P2, PT, R7, UR10, RZ ;  /* 0x0000000a07067c10 */ /* 0x000fe4000ff5e0ff */
[----:B------:R-:W-:Y:S02]  /*0710*/  LEA.HI.X.SX32 R3, R3, UR11, 0x1, P1 ;  /* 0x0000000b03037c11 */ /* 0x000fe400088f0eff */
[----:B------:R-:W-:Y:S02]  /*0720*/  IADD3 R4, P1, PT, R5, UR10, RZ ;  /* 0x0000000a05047c10 */ /* 0x000fe4000ff3e0ff */
[----:B------:R-:W-:Y:S01]  /*0730*/  LEA.HI.X.SX32 R7, R7, UR11, 0x1, P2 ;  /* 0x0000000b07077c11 */ /* 0x000fe200090f0eff */
[----:B------:R0:W-:Y:S01]  /*0740*/  STG.E.U8 desc[UR6][R2.64], RZ ;  /* 0x000000ff02007986 */ /* 0x0001e2000c101106 */
[----:B------:R-:W-:-:S02]  /*0750*/  LEA.HI.X.SX32 R5, R5, UR11, 0x1, P1 ;  /* 0x0000000b05057c11 */ /* 0x000fc400088f0eff */
[----:B------:R-:W-:-:S03]  /*0760*/  IADD3 R8, P1, PT, R9, UR10, RZ ;  /* 0x0000000a09087c10 */ /* 0x000fc6000ff3e0ff */
[----:B------:R0:W-:Y:S01]  /*0770*/  STG.E.U8 desc[UR6][R4.64], RZ ;  /* 0x000000ff04007986 */ /* 0x0001e2000c101106 */
[----:B------:R-:W-:-:S03]  /*0780*/  LEA.HI.X.SX32 R9, R9, UR11, 0x1, P1 ;  /* 0x0000000b09097c11 */ /* 0x000fc600088f0eff */
[----:B------:R0:W-:Y:S04]  /*0790*/  STG.E.U8 desc[UR6][R6.64], RZ ;  /* 0x000000ff06007986 */ /* 0x0001e8000c101106 */
[----:B------:R0:W-:Y:S02]  /*07a0*/  STG.E.U8 desc[UR6][R8.64], RZ ;  /* 0x000000ff08007986 */ /* 0x0001e4000c101106 */
.L_x_243:
[----:B------:R-:W-:Y:S05]  /*07b0*/  @!P0 EXIT ;  /* 0x000000000000894d */ /* 0x000fea0003800000 */
[----:B------:R-:W-:Y:S02]  /*07c0*/  ISETP.NE.AND P0, PT, R11, 0x1, PT ;  /* 0x000000010b00780c */ /* 0x000fe40003f05270 */
[----:B0-----:R-:W-:-:S04]  /*07d0*/  LOP3.LUT R2, R10, 0x1, RZ, 0xc0, !PT ;  /* 0x000000010a027812 */ /* 0x001fc800078ec0ff */
[----:B------:R-:W-:-:S07]  /*07e0*/  ISETP.NE.U32.AND P1, PT, R2, 0x1, PT ;  /* 0x000000010200780c */ /* 0x000fce0003f25070 */
[----:B------:R-:W-:Y:S06]  /*07f0*/  @!P0 BRA `(.L_x_244) ;  /* 0x0000000000288947 */ /* 0x000fec0003800000 */
[----:B------:R-:W0:Y:S01]  /*0800*/  LDCU.64 UR10, c[0x0][0x380] ;  /* 0x00007000ff0a77ac */ /* 0x000e220008000a00 */
[----:B------:R-:W-:Y:S02]  /*0810*/  IMAD R3, R12, R0, R13 ;  /* 0x000000000c037224 */ /* 0x000fe400078e020d */
[----:B------:R-:W-:Y:S02]  /*0820*/  VIADD R0, R0, 0x2 ;  /* 0x0000000200007836 */ /* 0x000fe40000000000 */
[----:B------:R-:W-:Y:S01]  /*0830*/  IMAD.IADD R5, R12, 0x1, R3 ;  /* 0x000000010c057824 */ /* 0x000fe200078e0203 */
[----:B0-----:R-:W-:-:S04]  /*0840*/  IADD3 R2, P0, PT, R3, UR10, RZ ;  /* 0x0000000a03027c10 */ /* 0x001fc8000ff1e0ff */
[----:B------:R-:W-:Y:S02]  /*0850*/  IADD3 R4, P2, PT, R5, UR10, RZ ;  /* 0x0000000a05047c10 */ /* 0x000fe4000ff5e0ff */
[----:B------:R-:W-:Y:S02]  /*0860*/  LEA.HI.X.SX32 R3, R3, UR11, 0x1, P0 ;  /* 0x0000000b03037c11 */ /* 0x000fe400080f0eff */
[----:B------:R-:W-:-:S03]  /*0870*/  LEA.HI.X.SX32 R5, R5, UR11, 0x1, P2 ;  /* 0x0000000b05057c11 */ /* 0x000fc600090f0eff */
[----:B------:R0:W-:Y:S04]  /*0880*/  STG.E.U8 desc[UR6][R2.64], RZ ;  /* 0x000000ff02007986 */ /* 0x0001e8000c101106 */
[----:B------:R0:W-:Y:S02]  /*0890*/  STG.E.U8 desc[UR6][R4.64], RZ ;  /* 0x000000ff04007986 */ /* 0x0001e4000c101106 */
.L_x_244:
[----:B------:R-:W-:Y:S05]  /*08a0*/  @P1 EXIT ;  /* 0x000000000000194d */ /* 0x000fea0003800000 */
[----:B------:R-:W0:Y:S01]  /*08b0*/  LDCU.64 UR10, c[0x0][0x380] ;  /* 0x00007000ff0a77ac */ /* 0x000e220008000a00 */
[----:B------:R-:W-:-:S05]  /*08c0*/  IMAD R0, R12, R0, R13 ;  /* 0x000000000c007224 */ /* 0x000fca00078e020d */
[----:B0-----:R-:W-:-:S04]  /*08d0*/  IADD3 R2, P0, PT, R0, UR10, RZ ;  /* 0x0000000a00027c10 */ /* 0x001fc8000ff1e0ff */
[----:B------:R-:W-:-:S05]  /*08e0*/  LEA.HI.X.SX32 R3, R0, UR11, 0x1, P0 ;  /* 0x0000000b00037c11 */ /* 0x000fca00080f0eff */
[----:B------:R-:W-:Y:S01]  /*08f0*/  STG.E.U8 desc[UR6][R2.64], RZ ;  /* 0x000000ff02007986 */ /* 0x000fe2000c101106 */
[----:B------:R-:W-:Y:S05]  /*0900*/  EXIT ;  /* 0x000000000000794d */ /* 0x000fea0003800000 */
.L_x_240:
[----:B------:R-:W0:Y:S02]  /*0910*/  LDC R0, c[0x0][0x398] ;  /* 0x0000e600ff007b82 */ /* 0x000e240000000800 */
[----:B0-----:R-:W-:-:S13]  /*0920*/  ISETP.GE.AND P0, PT, R0, 0x1, PT ;  /* 0x000000010000780c */ /* 0x001fda0003f06270 */
[----:B------:R-:W-:Y:S05]  /*0930*/  @!P0 EXIT ;  /* 0x000000000000894d */ /* 0x000fea0003800000 */
[----:B------:R-:W0:Y:S01]  /*0940*/  LDC.64 R2, c[0x3][0x10] ;  /* 0x00c00400ff027b82 */ /* 0x000e220000000a00 */
[----:B------:R-:W0:Y:S01]  /*0950*/  LDCU UR5, c[0x3][0xc] ;  /* 0x00c00180ff0577ac */ /* 0x000e220008000800 */
[----:B------:R-:W-:Y:S01]  /*0960*/  HFMA2 R11, -RZ, RZ, 0, 0 ;  /* 0x00000000ff0b7431 */ /* 0x000fe200000001ff */
[C-C-:B0-----:R-:W-:Y:S02]  /*0970*/  FMNMX3 R9, R2.reuse, UR5, R3.reuse, PT ;  /* 0x0000000502097c76 */ /* 0x141fe4000b800003 */
[----:B------:R-:W-:-:S03]  /*0980*/  FMNMX3 R10, R2, UR5, R3, !PT ;  /* 0x00000005020a7c76 */ /* 0x000fc6000f800003 */
[----:B------:R-:W-:-:S07]  /*0990*/  FMUL R9, R9, 0.5 ;  /* 0x3f00000009097820 */ /* 0x000fce0000400000 */
.L_x_273:
[----:B0-----:R-:W0:Y:S01]  /*09a0*/  LDC.64 R18, c[0x0][0x388] ;  /* 0x0000e200ff127b82 */ /* 0x001e220000000a00 */
[----:B------:R-:W1:Y:S01]  /*09b0*/  LDCU UR10, c[0x3][0xc] ;  /* 0x00c00180ff0a77ac */ /* 0x000e620008000800 */
[----:B------:R-:W2:Y:S06]  /*09c0*/  LDCU UR5, c[0x3][0x20] ;  /* 0x00c00400ff0577ac */ /* 0x000eac0008000800 */
[----:B------:R-:W3:Y:S08]  /*09d0*/  LDC.64 R2, c[0x3][0x10] ;  /* 0x00c00400ff027b82 */ /* 0x000ef00000000a00 */
[----:B------:R-:W3:Y:S01]  /*09e0*/  LDC.64 R4, c[0x3][0x18] ;  /* 0x00c00600ff047b82 */ /* 0x000ee20000000a00 */
[----:B0-----:R-:W-:-:S05]  /*09f0*/  IMAD.WIDE.U32 R18, R11, 0xc, R18 ;  /* 0x0000000c0b127825 */ /* 0x001fca00078e0012 */
[----:B------:R-:W4:Y:S04]  /*0a00*/  LDG.E.CONSTANT R8, desc[UR6][R18.64+0x4] ;  /* 0x0000040612087981 */ /* 0x000f28000c1e9900 */
[----:B------:R-:W5:Y:S04]  /*0a10*/  LDG.E.CONSTANT R7, desc[UR6][R18.64] ;  /* 0x0000000612077981 */ /* 0x000f68000c1e9900 */
[----:B------:R-:W5:Y:S01]  /*0a20*/  LDG.E.CONSTANT R6, desc[UR6][R18.64+0x8] ;  /* 0x0000080612067981 */ /* 0x000f62000c1e9900 */
[----:B------:R-:W-:Y:S01]  /*0a30*/  I2FP.F32.U32 R16, R17 ;  /* 0x0000001100107245 */ /* 0x000fe20000201000 */
[----:B------:R-:W-:Y:S01]  /*0a40*/  BSSY.RECONVERGENT B0, `(.L_x_245) ;  /* 0x000001a000007945 */ /* 0x000fe20003800200 */
[----:B------:R-:W-:-:S02]  /*0a50*/  I2FP.F32.S32 R0, R15 ;  /* 0x0000000f00007245 */ /* 0x000fc40000201400 */
[----:B------:R-:W-:Y:S01]  /*0a60*/  I2FP.F32.U32 R20, R14 ;  /* 0x0000000e00147245 */ /* 0x000fe20000201000 */
[----:B------:R-:W-:Y:S02]  /*0a70*/  FADD R16, R16, 0.5 ;  /* 0x3f00000010107421 */ /* 0x000fe40000000000 */
[----:B------:R-:W-:Y:S02]  /*0a80*/  FADD R21, R0, 0.5 ;  /* 0x3f00000000157421 */ /* 0x000fe40000000000 */
[----:B---3--:R-:W-:Y:S01]  /*0a90*/  FFMA R5, R16, R2, R5 ;  /* 0x0000000210057223 */ /* 0x008fe20000000005 */
[----:B------:R-:W-:Y:S01]  /*0aa0*/  FADD R20, R20, 0.5 ;  /* 0x3f00000014147421 */ /* 0x000fe20000000000 */
[----:B-1----:R-:W-:Y:S02]  /*0ab0*/  FFMA R4, R21, UR10, R4 ;  /* 0x0000000a15047c23 */ /* 0x002fe40008000004 */
[----:B----4-:R-:W-:Y:S01]  /*0ac0*/  FADD R2, -R8, R5 ;  /* 0x0000000508027221 */ /* 0x010fe20000000100 */
[----:B--2---:R-:W-:Y:S01]  /*0ad0*/  FFMA R5, R20, R3, UR5 ;  /* 0x0000000514057e23 */ /* 0x004fe20008000003 */
[----:B-----5:R-:W-:-:S02]  /*0ae0*/  FADD R3, -R7, R4 ;  /* 0x0000000407037221 */ /* 0x020fc40000000100 */
[----:B------:R-:W-:Y:S01]  /*0af0*/  FMUL R4, R2, R2 ;  /* 0x0000000202047220 */ /* 0x000fe20000400000 */
[----:B------:R-:W-:-:S03]  /*0b00*/  FADD R0, -R6, R5 ;  /* 0x0000000506007221 */ /* 0x000fc60000000100 */
[----:B------:R-:W-:-:S04]  /*0b10*/  FFMA R5, R3, R3, R4 ;  /* 0x0000000303057223 */ /* 0x000fc80000000004 */
[----:B------:R-:W-:-:S04]  /*0b20*/  FFMA R4, R0, R0, R5 ;  /* 0x0000000000047223 */ /* 0x000fc80000000005 */
[----:B------:R-:W-:Y:S01]  /*0b30*/  VIADD R16, R4, 0xf3000000 ;  /* 0xf300000004107836 */ /* 0x000fe20000000000 */
[----:B------:R0:W1:Y:S04]  /*0b40*/  MUFU.RSQ R5, R4 ;  /* 0x0000000400057308 */ /* 0x0000680000001400 */
[----:B------:R-:W-:-:S13]  /*0b50*/  ISETP.GT.U32.AND P0, PT, R16, 0x727fffff, PT ;  /* 0x727fffff1000780c */ /* 0x000fda0003f04070 */
[----:B01----:R-:W-:Y:S05]  /*0b60*/  @!P0 BRA `(.L_x_246) ;  /* 0x00000000000c8947 */ /* 0x003fea0003800000 */
[----:B------:R-:W-:-:S07]  /*0b70*/  MOV R21, 0xb90 ;  /* 0x00000b9000157802 */ /* 0x000fce0000000f00 */
[----:B------:R-:W-:Y:S05]  /*0b80*/  CALL.REL.NOINC `($__internal_3_$__cuda_sm20_sqrt_rn_f32_slowpath) ;  /* 0x0000000c00307944 */ /* 0x000fea0003c00000 */
[----:B------:R-:W-:Y:S05]  /*0b90*/  BRA `(.L_x_247) ;  /* 0x0000000000107947 */ /* 0x000fea0003800000 */
.L_x_246:
[----:B------:R-:W-:Y:S01]  /*0ba0*/  FMUL.FTZ R23, R4, R5 ;  /* 0x0000000504177220 */ /* 0x000fe20000410000 */
[----:B------:R-:W-:-:S03]  /*0bb0*/  FMUL.FTZ R5, R5, 0.5 ;  /* 0x3f00000005057820 */ /* 0x000fc60000410000 */
[----:B------:R-:W-:-:S04]  /*0bc0*/  FFMA R4, -R23, R23, R4 ;  /* 0x0000001717047223 */ /* 0x000fc80000000104 */
[----:B------:R-:W-:-:S07]  /*0bd0*/  FFMA R23, R4, R5, R23 ;  /* 0x0000000504177223 */ /* 0x000fce0000000017 */
.L_x_247:
[----:B------:R-:W-:Y:S05]  /*0be0*/  BSYNC.RECONVERGENT B0 ;  /* 0x0000000000007941 */ /* 0x000fea0003800200 */
.L_x_245:
[----:B------:R-:W-:Y:S01]  /*0bf0*/  FSETP.GEU.AND P0, PT, R23, R10, PT ;  /* 0x0000000a1700720b */ /* 0x000fe20003f0e000 */
[----:B------:R-:W-:Y:S01]  /*0c00*/  BSSY.RECONVERGENT B0, `(.L_x_248) ;  /* 0x00000ba000007945 */ /* 0x000fe20003800200 */
[----:B------:R-:W-:-:S11]  /*0c10*/  IMAD.MOV.U32 R4, RZ, RZ, 0x1 ;  /* 0x00000001ff047424 */ /* 0x000fd600078e00ff */
[----:B------:R-:W-:Y:S05]  /*0c20*/  @!P0 BRA `(.L_x_249) ;  /* 0x0000000800dc8947 */ /* 0x000fea0003800000 */
[----:B------:R-:W0:Y:S01]  /*0c30*/  MUFU.RCP R4, R9 ;  /* 0x0000000900047308 */ /* 0x000e220000001000 */
[----:B------:R-:W-:Y:S07]  /*0c40*/  BSSY.RECONVERGENT B3, `(.L_x_250) ;  /* 0x000000d000037945 */ /* 0x000fee0003800200 */
[----:B------:R-:W1:Y:S01]  /*0c50*/  FCHK P0, R23, R9 ;  /* 0x0000000917007302 */ /* 0x000e620000000000 */
[----:B0-----:R-:W-:-:S04]  /*0c60*/  FFMA R5, -R9, R4, 1 ;  /* 0x3f80000009057423 */ /* 0x001fc80000000104 */
[----:B------:R-:W-:-:S04]  /*0c70*/  FFMA R4, R4, R5, R4 ;  /* 0x0000000504047223 */ /* 0x000fc80000000004 */
[----:B------:R-:W-:-:S04]  /*0c80*/  FFMA R16, R4, R23, RZ ;  /* 0x0000001704107223 */ /* 0x000fc800000000ff */
[----:B------:R-:W-:-:S04]  /*0c90*/  FFMA R5, -R9, R16, R23 ;  /* 0x0000001009057223 */ /* 0x000fc80000000117 */
[----:B------:R-:W-:Y:S01]  /*0ca0*/  FFMA R16, R4, R5, R16 ;  /* 0x0000000504107223 */ /* 0x000fe20000000010 */
[----:B-1----:R-:W-:Y:S06]  /*0cb0*/  @!P0 BRA `(.L_x_251) ;  /* 0x0000000000148947 */ /* 0x002fec0003800000 */
[----:B------:R-:W-:Y:S01]  /*0cc0*/  MOV R4, R23 ;  /* 0x0000001700047202 */ /* 0x000fe20000000f00 */
[----:B------:R-:W-:Y:S01]  /*0cd0*/  IMAD.MOV.U32 R5, RZ, RZ, R9 ;  /* 0x000000ffff057224 */ /* 0x000fe200078e0009 */
[----:B------:R-:W-:-:S07]  /*0ce0*/  MOV R24, 0xd00 ;  /* 0x00000d0000187802 */ /* 0x000fce0000000f00 */
[----:B------:R-:W-:Y:S05]  /*0cf0*/  CALL.REL.NOINC `($__internal_4_$__cuda_sm3x_div_rn_noftz_f32_slowpath) ;  /* 0x0000000c00307944 */ /* 0x000fea0003c00000 */
[----:B------:R-:W-:-:S07]  /*0d00*/  IMAD.MOV.U32 R16, RZ, RZ, R26 ;  /* 0x000000ffff107224 */ /* 0x000fce00078e001a */
.L_x_251:
[----:B------:R-:W-:Y:S05]  /*0d10*/  BSYNC.RECONVERGENT B3 ;  /* 0x0000000000037941 */ /* 0x000fea0003800200 */
.L_x_250:
[----:B------:R-:W0:Y:S01]  /*0d20*/  MUFU.RCP R4, R23 ;  /* 0x0000001700047308 */ /* 0x000e220000001000 */
[----:B------:R-:W-:Y:S07]  /*0d30*/  BSSY.RECONVERGENT B3, `(.L_x_252) ;  /* 0x000000e000037945 */ /* 0x000fee0003800200 */
[----:B------:R-:W1:Y:S08]  /*0d40*/  FCHK P0, R3, R23 ;  /* 0x0000001703007302 */ /* 0x000e700000000000 */
[----:B------:R-:W2:Y:S01]  /*0d50*/  F2I.TRUNC.NTZ R16, R16 ;  /* 0x0000001000107305 */ /* 0x000ea2000020f100 */
[----:B0-----:R-:W-:-:S04]  /*0d60*/  FFMA R5, R4, -R23, 1 ;  /* 0x3f80000004057423 */ /* 0x001fc80000000817 */
[----:B------:R-:W-:-:S04]  /*0d70*/  FFMA R4, R4, R5, R4 ;  /* 0x0000000504047223 */ /* 0x000fc80000000004 */
[----:B------:R-:W-:-:S04]  /*0d80*/  FFMA R18, R3, R4, RZ ;  /* 0x0000000403127223 */ /* 0x000fc800000000ff */
[----:B------:R-:W-:-:S04]  /*0d90*/  FFMA R5, R18, -R23, R3 ;  /* 0x8000001712057223 */ /* 0x000fc80000000003 */
[----:B------:R-:W-:Y:S01]  /*0da0*/  FFMA R18, R4, R5, R18 ;  /* 0x0000000504127223 */ /* 0x000fe20000000012 */
[----:B-12---:R-:W-:Y:S06]  /*0db0*/  @!P0 BRA `(.L_x_253) ;  /* 0x0000000000148947 */ /* 0x006fec0003800000 */
[----:B------:R-:W-:Y:S01]  /*0dc0*/  MOV R4, R3 ;  /* 0x0000000300047202 */ /* 0x000fe20000000f00 */
[----:B------:R-:W-:Y:S01]  /*0dd0*/  IMAD.MOV.U32 R5, RZ, RZ, R23 ;  /* 0x000000ffff057224 */ /* 0x000fe200078e0017 */
[----:B------:R-:W-:-:S07]  /*0de0*/  MOV R24, 0xe00 ;  /* 0x00000e0000187802 */ /* 0x000fce0000000f00 */
[----:B------:R-:W-:Y:S05]  /*0df0*/  CALL.REL.NOINC `($__internal_4_$__cuda_sm3x_div_rn_noftz_f32_slowpath) ;  /* 0x0000000800f07944 */ /* 0x000fea0003c00000 */
[----:B------:R-:W-:-:S07]  /*0e00*/  IMAD.MOV.U32 R18, RZ, RZ, R26 ;  /* 0x000000ffff127224 */ /* 0x000fce00078e001a */
.L_x_253:
[----:B------:R-:W-:Y:S05]  /*0e10*/  BSYNC.RECONVERGENT B3 ;  /* 0x0000000000037941 */ /* 0x000fea0003800200 */
.L_x_252:
[----:B------:R-:W0:Y:S01]  /*0e20*/  MUFU.RCP R4, R23 ;  /* 0x0000001700047308 */ /* 0x000e220000001000 */
[----:B------:R-:W-:Y:S07]  /*0e30*/  BSSY.RECONVERGENT B3, `(.L_x_254) ;  /* 0x000000d000037945 */ /* 0x000fee0003800200 */
[----:B------:R-:W1:Y:S01]  /*0e40*/  FCHK P0, R2, R23 ;  /* 0x0000001702007302 */ /* 0x000e620000000000 */
[----:B0-----:R-:W-:-:S04]  /*0e50*/  FFMA R3, R4, -R23, 1 ;  /* 0x3f80000004037423 */ /* 0x001fc80000000817 */
[----:B------:R-:W-:-:S04]  /*0e60*/  FFMA R20, R4, R3, R4 ;  /* 0x0000000304147223 */ /* 0x000fc80000000004 */
[----:B------:R-:W-:-:S04]  /*0e70*/  FFMA R19, R2, R20, RZ ;  /* 0x0000001402137223 */ /* 0x000fc800000000ff */
[----:B------:R-:W-:-:S04]  /*0e80*/  FFMA R4, R19, -R23, R2 ;  /* 0x8000001713047223 */ /* 0x000fc80000000002 */
[----:B------:R-:W-:Y:S01]  /*0e90*/  FFMA R19, R20, R4, R19 ;  /* 0x0000000414137223 */ /* 0x000fe20000000013 */
[----:B-1----:R-:W-:Y:S06]  /*0ea0*/  @!P0 BRA `(.L_x_255) ;  /* 0x0000000000148947 */ /* 0x002fec0003800000 */
[----:B------:R-:W-:Y:S01]  /*0eb0*/  MOV R4, R2 ;  /* 0x0000000200047202 */ /* 0x000fe20000000f00 */
[----:B------:R-:W-:Y:S01]  /*0ec0*/  IMAD.MOV.U32 R5, RZ, RZ, R23 ;  /* 0x000000ffff057224 */ /* 0x000fe200078e0017 */
[----:B------:R-:W-:-:S07]  /*0ed0*/  MOV R24, 0xef0 ;  /* 0x00000ef000187802 */ /* 0x000fce0000000f00 */
[----:B------:R-:W-:Y:S05]  /*0ee0*/  CALL.REL.NOINC `($__internal_4_$__cuda_sm3x_div_rn_noftz_f32_slowpath) ;  /* 0x0000000800b47944 */ /* 0x000fea0003c00000 */
[----:B------:R-:W-:-:S07]  /*0ef0*/  IMAD.MOV.U32 R19, RZ, RZ, R26 ;  /* 0x000000ffff137224 */ /* 0x000fce00078e001a */
.L_x_255:
[----:B------:R-:W-:Y:S05]  /*0f00*/  BSYNC.RECONVERGENT B3 ;  /* 0x0000000000037941 */ /* 0x000fea0003800200 */
.L_x_254:
        /* <DEDUP_REMOVED lines=14> */
.L_x_257:
[----:B------:R-:W-:Y:S05]  /*0ff0*/  BSYNC.RECONVERGENT B3 ;  /* 0x0000000000037941 */ /* 0x000fea0003800200 */
.L_x_256:
[----:B------:R-:W-:Y:S01]  /*1000*/  ISETP.GE.AND P1, PT, R16, 0x2, PT ;  /* 0x000000021000780c */ /* 0x000fe20003f26270 */
[----:B------:R-:W-:Y:S01]  /*1010*/  BSSY.RECONVERGENT B3, `(.L_x_258) ;  /* 0x0000077000037945 */ /* 0x000fe20003800200 */
[----:B------:R-:W-:-:S11]  /*1020*/  PLOP3.LUT P0, PT, PT, PT, PT, 0x80, 0x8 ;  /* 0x000000000008781c */ /* 0x000fd60003f0f070 */
[----:B------:R-:W-:Y:S05]  /*1030*/  @!P1 BRA `(.L_x_259) ;  /* 0x0000000400d09947 */ /* 0x000fea0003800000 */
[----:B------:R-:W-:Y:S01]  /*1040*/  I2FP.F32.S32 R5, R16 ;  /* 0x0000001000057245 */ /* 0x000fe20000201400 */
[----:B------:R-:W-:Y:S03]  /*1050*/  BSSY.RECONVERGENT B4, `(.L_x_260) ;  /* 0x000000d000047945 */ /* 0x000fe60003800200 */
[----:B------:R-:W0:Y:S08]  /*1060*/  MUFU.RCP R0, R5 ;  /* 0x0000000500007308 */ /* 0x000e300000001000 */
[----:B------:R-:W1:Y:S01]  /*1070*/  FCHK P0, R23, R5 ;  /* 0x0000000517007302 */ /* 0x000e620000000000 */
[----:B0-----:R-:W-:-:S04]  /*1080*/  FFMA R3, -R5, R0, 1 ;  /* 0x3f80000005037423 */ /* 0x001fc80000000100 */
[----:B------:R-:W-:-:S04]  /*1090*/  FFMA R0, R0, R3, R0 ;  /* 0x0000000300007223 */ /* 0x000fc80000000000 */
[----:B------:R-:W-:-:S04]  /*10a0*/  FFMA R2, R0, R23, RZ ;  /* 0x0000001700027223 */ /* 0x000fc800000000ff */
[----:B------:R-:W-:-:S04]  /*10b0*/  FFMA R3, -R5, R2, R23 ;  /* 0x0000000205037223 */ /* 0x000fc80000000117 */
[----:B------:R-:W-:Y:S01]  /*10c0*/  FFMA R0, R0, R3, R2 ;  /* 0x0000000300007223 */ /* 0x000fe20000000002 */
[----:B-1----:R-:W-:Y:S06]  /*10d0*/  @!P0 BRA `(.L_x_261) ;  /* 0x0000000000108947 */ /* 0x002fec0003800000 */
[----:B------:R-:W-:Y:S02]  /*10e0*/  MOV R4, R23 ;  /* 0x0000001700047202 */ /* 0x000fe40000000f00 */
[----:B------:R-:W-:-:S07]  /*10f0*/  MOV R24, 0x1110 ;  /* 0x0000111000187802 */ /* 0x000fce0000000f00 */
[----:B------:R-:W-:Y:S05]  /*1100*/  CALL.REL.NOINC `($__internal_4_$__cuda_sm3x_div_rn_noftz_f32_slowpath) ;  /* 0x00000008002c7944 */ /* 0x000fea0003c00000 */
[----:B------:R-:W-:-:S07]  /*1110*/  IMAD.MOV.U32 R0, RZ, RZ, R26 ;  /* 0x000000ffff007224 */ /* 0x000fce00078e001a */
.L_x_261:
[----:B------:R-:W-:Y:S05]  /*1120*/  BSYNC.RECONVERGENT B4 ;  /* 0x0000000000047941 */ /* 0x000fea0003800200 */
.L_x_260:
[----:B------:R-:W-:Y:S01]  /*1130*/  BSSY.RECONVERGENT B4, `(.L_x_262) ;  /* 0x0000062000047945 */ /* 0x000fe20003800200 */
[----:B------:R-:W-:Y:S01]  /*1140*/  PRMT R20, RZ, 0x7610, R20 ;  /* 0x00007610ff147816 */ /* 0x000fe20000000014 */
[----:B------:R-:W-:-:S07]  /*1150*/  IMAD.MOV.U32 R23, RZ, RZ, 0x1 ;  /* 0x00000001ff177424 */ /* 0x000fce00078e00ff */
.L_x_272:
[----:B------:R-:W0:Y:S01]  /*1160*/  LDC R27, c[0x3][0xc] ;  /* 0x00c00300ff1b7b82 */ /* 0x000e220000000800 */
[----:B------:R-:W1:Y:S01]  /*1170*/  LDCU UR5, c[0x3][0x18] ;  /* 0x00c00300ff0577ac */ /* 0x000e620008000800 */
[----:B------:R-:W-:Y:S01]  /*1180*/  I2FP.F32.U32 R3, R23 ;  /* 0x0000001700037245 */ /* 0x000fe20000201000 */
[----:B------:R-:W-:Y:S04]  /*1190*/  BSSY.RECONVERGENT B5, `(.L_x_263) ;  /* 0x0000013000057945 */ /* 0x000fe80003800200 */
[----:B------:R-:W-:-:S04]  /*11a0*/  FMUL R2, R3, R0 ;  /* 0x0000000003027220 */ /* 0x000fc80000400000 */
[C---:B------:R-:W-:Y:S01]  /*11b0*/  FFMA R4, R2.reuse, R18, R7 ;  /* 0x0000001202047223 */ /* 0x040fe20000000007 */
[C---:B------:R-:W-:Y:S01]  /*11c0*/  FFMA R3, R2.reuse, R19, R8 ;  /* 0x0000001302037223 */ /* 0x040fe20000000008 */
[----:B------:R-:W-:Y:S02]  /*11d0*/  FFMA R2, R2, R21, R6 ;  /* 0x0000001502027223 */ /* 0x000fe40000000006 */
[----:B-1----:R-:W-:Y:S01]  /*11e0*/  FADD R4, R4, -UR5 ;  /* 0x8000000504047e21 */ /* 0x002fe20008000000 */
[----:B0-----:R-:W0:Y:S08]  /*11f0*/  MUFU.RCP R5, R27 ;  /* 0x0000001b00057308 */ /* 0x001e300000001000 */
        /* <DEDUP_REMOVED lines=10> */
[----:B------:R-:W-:Y:S05]  /*12a0*/  CALL.REL.NOINC `($__internal_4_$__cuda_sm3x_div_rn_noftz_f32_slowpath) ;  /* 0x0000000400c47944 */ /* 0x000fea0003c00000 */
[----:B------:R-:W-:-:S07]  /*12b0*/  IMAD.MOV.U32 R25, RZ, RZ, R26 ;  /* 0x000000ffff197224 */ /* 0x000fce00078e001a */
.L_x_264:
[----:B------:R-:W-:Y:S05]  /*12c0*/  BSYNC.RECONVERGENT B5 ;  /* 0x0000000000057941 */ /* 0x000fea0003800200 */
.L_x_263:
[----:B------:R-:W0:Y:S01]  /*12d0*/  LDC R24, c[0x3][0x10] ;  /* 0x00c00400ff187b82 */ /* 0x000e220000000800 */
[----:B------:R-:W1:Y:S01]  /*12e0*/  LDCU UR5, c[0x3][0x1c] ;  /* 0x00c00380ff0577ac */ /* 0x000e620008000800 */
[----:B------:R-:W-:Y:S01]  /*12f0*/  F2I.FLOOR.NTZ R25, R25 ;  /* 0x0000001900197305 */ /* 0x000fe20000207100 */
[----:B------:R-:W-:Y:S01]  /*1300*/  BSSY.RECONVERGENT B5, `(.L_x_265) ;  /* 0x000000f000057945 */ /* 0x000fe20003800200 */
[----:B-1----:R-:W-:-:S06]  /*1310*/  FADD R4, R3, -UR5 ;  /* 0x8000000503047e21 */ /* 0x002fcc0008000000 */
        /* <DEDUP_REMOVED lines=9> */
[----:B------:R-:W-:Y:S01]  /*13b0*/  MOV R24, 0x13e0 ;  /* 0x000013e000187802 */ /* 0x000fe20000000f00 */
[----:B0-----:R-:W-:-:S07]  /*13c0*/  IMAD.U32 R5, RZ, RZ, UR5 ;  /* 0x00000005ff057e24 */ /* 0x001fce000f8e00ff */
[----:B------:R-:W-:Y:S05]  /*13d0*/  CALL.REL.NOINC `($__internal_4_$__cuda_sm3x_div_rn_noftz_f32_slowpath) ;  /* 0x0000000400787944 */ /* 0x000fea0003c00000 */
[----:B------:R-:W-:-:S07]  /*13e0*/  MOV R22, R26 ;  /* 0x0000001a00167202 */ /* 0x000fce0000000f00 */
.L_x_266:
[----:B------:R-:W-:Y:S05]  /*13f0*/  BSYNC.RECONVERGENT B5 ;  /* 0x0000000000057941 */ /* 0x000fea0003800200 */
.L_x_265:
        /* <DEDUP_REMOVED lines=17> */
[----:B------:R-:W-:-:S07]  /*1510*/  IMAD.MOV.U32 R5, RZ, RZ, R26 ;  /* 0x000000ffff057224 */ /* 0x000fce00078e001a */
.L_x_268:
[----:B------:R-:W-:Y:S05]  /*1520*/  BSYNC.RECONVERGENT B5 ;  /* 0x0000000000057941 */ /* 0x000fea0003800200 */
.L_x_267:
[----:B------:R-:W0:Y:S01]  /*1530*/  LDC.64 R2, c[0x3][RZ] ;  /* 0x00c00000ff027b82 */ /* 0x000e220000000a00 */
[----:B------:R-:W1:Y:S01]  /*1540*/  F2I.FLOOR.NTZ R5, R5 ;  /* 0x0000000500057305 */ /* 0x000e620000207100 */
[----:B------:R-:W2:Y:S01]  /*1550*/  LDCU UR5, c[0x3][0x8] ;  /* 0x00c00100ff0577ac */ /* 0x000ea20008000800 */
[----:B------:R-:W-:Y:S01]  /*1560*/  LOP3.LUT R4, R25, R22, RZ, 0xfc, !PT ;  /* 0x0000001619047212 */ /* 0x000fe200078efcff */
[----:B------:R-:W-:Y:S01]  /*1570*/  BSSY.RELIABLE B1, `(.L_x_269) ;  /* 0x0000019000017945 */ /* 0x000fe20003800100 */
[----:B0-----:R-:W-:-:S04]  /*1580*/  ISETP.GE.AND P0, PT, R22, R3, PT ;  /* 0x000000031600720c */ /* 0x001fc80003f06270 */
[----:B------:R-:W-:-:S04]  /*1590*/  ISETP.GE.OR P0, PT, R25, R2, P0 ;  /* 0x000000021900720c */ /* 0x000fc80000706670 */
[----:B------:R-:W-:Y:S01]  /*15a0*/  ISETP.LT.OR P0, PT, R4, RZ, P0 ;  /* 0x000000ff0400720c */ /* 0x000fe20000701670 */
[----:B------:R-:W-:-:S03]  /*15b0*/  HFMA2 R4, -RZ, RZ, 0, 5.9604644775390625e-08 ;  /* 0x00000001ff047431 */ /* 0x000fc600000001ff */
[----:B-1----:R-:W-:-:S04]  /*15c0*/  ISETP.LT.OR P0, PT, R5, RZ, P0 ;  /* 0x000000ff0500720c */ /* 0x002fc80000701670 */
[----:B--2---:R-:W-:-:S13]  /*15d0*/  ISETP.GE.OR P0, PT, R5, UR5, P0 ;  /* 0x0000000505007c0c */ /* 0x004fda0008706670 */
[----:B------:R-:W-:Y:S05]  /*15e0*/  @P0 BRA `(.L_x_270) ;  /* 0x0000000000440947 */ /* 0x000fea0003800000 */
[----:B------:R-:W-:Y:S02]  /*15f0*/  ISETP.NE.AND P0, PT, R22, R17, PT ;  /* 0x000000111600720c */ /* 0x000fe40003f05270 */
[----:B------:R-:W-:Y:S02]  /*1600*/  ISETP.EQ.AND P1, PT, R5, R14, PT ;  /* 0x0000000e0500720c */ /* 0x000fe40003f22270 */
[----:B------:R-:W-:-:S13]  /*1610*/  ISETP.EQ.AND P0, PT, R25, R15, !P0 ;  /* 0x0000000f1900720c */ /* 0x000fda0004702270 */
[----:B------:R-:W-:Y:S05]  /*1620*/  @P0 BREAK.RELIABLE P1, B1 ;  /* 0x0000000000010942 */ /* 0x000fea0000800100 */
[----:B------:R-:W-:Y:S05]  /*1630*/  @P0 BRA P1, `(.L_x_271) ;  /* 0x0000000000440947 */ /* 0x000fea0000800000 */
[----:B------:R-:W0:Y:S01]  /*1640*/  LDCU.64 UR10, c[0x0][0x390] ;  /* 0x00007200ff0a77ac */ /* 0x000e220008000a00 */
[----:B------:R-:W-:-:S04]  /*1650*/  IMAD R3, R5, R3, R22 ;  /* 0x0000000305037224 */ /* 0x000fc800078e0216 */
[----:B------:R-:W-:-:S05]  /*1660*/  IMAD R3, R3, R2, R25 ;  /* 0x0000000203037224 */ /* 0x000fca00078e0219 */
[----:B0-----:R-:W-:-:S04]  /*1670*/  IADD3 R2, P0, PT, R3, UR10, RZ ;  /* 0x0000000a03027c10 */ /* 0x001fc8000ff1e0ff */
[----:B------:R-:W-:-:S05]  /*1680*/  LEA.HI.X.SX32 R3, R3, UR11, 0x1, P0 ;  /* 0x0000000b03037c11 */ /* 0x000fca00080f0eff */
[----:B------:R-:W2:Y:S01]  /*1690*/  LDG.E.U8.CONSTANT R2, desc[UR6][R2.64] ;  /* 0x0000000602027981 */ /* 0x000ea2000c1e9100 */
[----:B------:R-:W-:Y:S01]  /*16a0*/  IMAD.MOV.U32 R5, RZ, RZ, 0x1 ;  /* 0x00000001ff057424 */ /* 0x000fe200078e00ff */
[----:B------:R-:W-:-:S04]  /*16b0*/  PRMT R4, R20, 0x7610, R4 ;  /* 0x0000761014047816 */ /* 0x000fc80000000004 */
[----:B------:R-:W-:Y:S02]  /*16c0*/  PRMT R20, R5, 0x7610, R20 ;  /* 0x0000761005147816 */ /* 0x000fe40000000014 */
[----:B--2---:R-:W-:-:S13]  /*16d0*/  ISETP.NE.AND P0, PT, R2, RZ, PT ;  /* 0x000000ff0200720c */ /* 0x004fda0003f05270 */
[----:B------:R-:W-:Y:S05]  /*16e0*/  @P0 BREAK.RELIABLE B1 ;  /* 0x0000000000010942 */ /* 0x000fea0003800100 */
[----:B------:R-:W-:Y:S05]  /*16f0*/  @P0 BRA `(.L_x_271) ;  /* 0x0000000000140947 */ /* 0x000fea0003800000 */
.L_x_270:
[----:B------:R-:W-:Y:S05]  /*1700*/  BSYNC.RELIABLE B1 ;  /* 0x0000000000017941 */ /* 0x000fea0003800100 */
.L_x_269:
[----:B------:R-:W-:Y:S01]  /*1710*/  VIADD R23, R23, 0x1 ;  /* 0x0000000117177836 */ /* 0x000fe20000000000 */
[----:B------:R-:W-:-:S04]  /*1720*/  PRMT R20, R4, 0x7610, R20 ;  /* 0x0000761004147816 */ /* 0x000fc80000000014 */
[----:B------:R-:W-:-:S13]  /*1730*/  ISETP.NE.AND P0, PT, R23, R16, PT ;  /* 0x000000101700720c */ /* 0x000fda0003f05270 */
[----:B------:R-:W-:Y:S05]  /*1740*/  @P0 BRA `(.L_x_272) ;  /* 0xfffffff800840947 */ /* 0x000fea000383ffff */
.L_x_271:
[----:B------:R-:W-:Y:S05]  /*1750*/  BSYNC.RECONVERGENT B4 ;  /* 0x0000000000047941 */ /* 0x000fea0003800200 */
.L_x_262:
[----:B------:R-:W-:-:S04]  /*1760*/  LOP3.LUT P0, RZ, R20, 0xff, RZ, 0xc0, !PT ;  /* 0x000000ff14ff7812 */ /* 0x000fc8000780c0ff */
[----:B------:R-:W-:-:S13]  /*1770*/  PLOP3.LUT P0, PT, P0, PT, PT, 0x8, 0x80 ;  /* 0x000000000080781c */ /* 0x000fda000070e170 */
.L_x_259:
[----:B------:R-:W-:Y:S05]  /*1780*/  BSYNC.RECONVERGENT B3 ;  /* 0x0000000000037941 */ /* 0x000fea0003800200 */
.L_x_258:
[----:B------:R-:W-:-:S07]  /*1790*/  SEL R4, RZ, 0x1, !P0 ;  /* 0x00000001ff047807 */ /* 0x000fce0004000000 */
.L_x_249:
[----:B------:R-:W-:Y:S05]  /*17a0*/  BSYNC.RECONVERGENT B0 ;  /* 0x0000000000007941 */ /* 0x000fea0003800200 */
.L_x_248:
[----:B------:R-:W0:Y:S01]  /*17b0*/  LDCU.64 UR10, c[0x0][0x380] ;  /* 0x00007000ff0a77ac */ /* 0x000e220008000a00 */
[----:B------:R-:W-:Y:S01]  /*17c0*/  IMAD R0, R12, R11, R13 ;  /* 0x0000000b0c007224 */ /* 0x000fe200078e020d */
[----:B------:R-:W-:Y:S01]  /*17d0*/  IADD3 R11, PT, PT, R11, 0x1, RZ ;  /* 0x000000010b0b7810 */ /* 0x000fe20007ffe0ff */
[----:B------:R-:W1:Y:S03]  /*17e0*/  LDCU UR5, c[0x0][0x398] ;  /* 0x00007300ff0577ac */ /* 0x000e660008000800 */
[----:B0-----:R-:W-:-:S04]  /*17f0*/  IADD3 R2, P0, PT, R0, UR10, RZ ;  /* 0x0000000a00027c10 */ /* 0x001fc8000ff1e0ff */
[----:B------:R-:W-:Y:S02]  /*1800*/  LEA.HI.X.SX32 R3, R0, UR11, 0x1, P0 ;  /* 0x0000000b00037c11 */ /* 0x000fe400080f0eff */
[----:B-1----:R-:W-:-:S03]  /*1810*/  ISETP.NE.AND P0, PT, R11, UR5, PT ;  /* 0x000000050b007c0c */ /* 0x002fc6000bf05270 */
[----:B------:R0:W-:Y:S10]  /*1820*/  STG.E.U8 desc[UR6][R2.64], R4 ;  /* 0x0000000402007986 */ /* 0x0001f4000c101106 */
[----:B------:R-:W-:Y:S05]  /*1830*/  @!P0 EXIT ;  /* 0x000000000000894d */ /* 0x000fea0003800000 */
[----:B------:R-:W-:Y:S05]  /*1840*/  BRA `(.L_x_273) ;  /* 0xfffffff000547947 */ /* 0x000fea000383ffff */
        .weak           $__internal_3_$__cuda_sm20_sqrt_rn_f32_slowpath
        .type           $__internal_3_$__cuda_sm20_sqrt_rn_f32_slowpath,@function
        .size           $__internal_3_$__cuda_sm20_sqrt_rn_f32_slowpath,($__internal_4_$__cuda_sm3x_div_rn_noftz_f32_slowpath - $__internal_3_$__cuda_sm20_sqrt_rn_f32_slowpath)
$__internal_3_$__cuda_sm20_sqrt_rn_f32_slowpath:
[----:B------:R-:W-:-:S13]  /*1850*/  LOP3.LUT P0, RZ, R4, 0x7fffffff, RZ, 0xc0, !PT ;  /* 0x7fffffff04ff7812 */ /* 0x000fda000780c0ff */
[----:B------:R-:W-:Y:S01]  /*1860*/  @!P0 IMAD.MOV.U32 R5, RZ, RZ, R4 ;  /* 0x000000ffff058224 */ /* 0x000fe200078e0004 */
[----:B------:R-:W-:Y:S06]  /*1870*/  @!P0 BRA `(.L_x_274) ;  /* 0x0000000000408947 */ /* 0x000fec0003800000 */
[----:B------:R-:W-:-:S13]  /*1880*/  FSETP.GEU.FTZ.AND P0, PT, R4, RZ, PT ;  /* 0x000000ff0400720b */ /* 0x000fda0003f1e000 */
[----:B------:R-:W-:Y:S01]  /*1890*/  @!P0 IMAD.MOV.U32 R5, RZ, RZ, 0x7fffffff ;  /* 0x7fffffffff058424 */ /* 0x000fe200078e00ff */
        /* <DEDUP_REMOVED lines=8> */
[----:B------:R-:W-:Y:S01]  /*1920*/  @P0 FMUL.FTZ R20, R5, 0.5 ;  /* 0x3f00000005140820 */ /* 0x000fe20000410000 */
[----:B------:R-:W-:Y:S02]  /*1930*/  @!P0 MOV R5, R4 ;  /* 0x0000000400058202 */ /* 0x000fe40000000f00 */
[----:B------:R-:W-:-:S04]  /*1940*/  @P0 FADD.FTZ R18, -R19, -RZ ;  /* 0x800000ff13120221 */ /* 0x000fc80000010100 */
[----:B------:R-:W-:-:S04]  /*1950*/  @P0 FFMA R18, R19, R18, R16 ;  /* 0x0000001213120223 */ /* 0x000fc80000000010 */
[----:B------:R-:W-:-:S04]  /*1960*/  @P0 FFMA R18, R18, R20, R19 ;  /* 0x0000001412120223 */ /* 0x000fc80000000013 */
[----:B------:R-:W-:-:S07]  /*1970*/  @P0 FMUL.FTZ R5, R18, 2.3283064365386962891e-10 ;  /* 0x2f80000012050820 */ /* 0x000fce0000410000 */
.L_x_274:
[----:B------:R-:W-:Y:S02]  /*1980*/  IMAD.MOV.U32 R23, RZ, RZ, R5 ;  /* 0x000000ffff177224 */ /* 0x000fe400078e0005 */
[----:B------:R-:W-:Y:S02]  /*1990*/  HFMA2 R5, -RZ, RZ, 0, 0 ;  /* 0x00000000ff057431 */ /* 0x000fe400000001ff */
[----:B------:R-:W-:-:S04]  /*19a0*/  IMAD.MOV.U32 R4, RZ, RZ, R21 ;  /* 0x000000ffff047224 */ /* 0x000fc800078e0015 */
[----:B------:R-:W-:Y:S05]  /*19b0*/  RET.REL.NODEC R4 `(_Z21updateFanAccessKernelPhPK6float3PKhi) ;  /* 0xffffffe404907950 */ /* 0x000fea0003c3ffff */
        .weak           $__internal_4_$__cuda_sm3x_div_rn_noftz_f32_slowpath
        .type           $__internal_4_$__cuda_sm3x_div_rn_noftz_f32_slowpath,@function
        .size           $__internal_4_$__cuda_sm3x_div_rn_noftz_f32_slowpath,(.L_x_670 - $__internal_4_$__cuda_sm3x_div_rn_noftz_f32_slowpath)
$__internal_4_$__cuda_sm3x_div_rn_noftz_f32_slowpath:
[----:B------:R-:W-:Y:S01]  /*19c0*/  SHF.R.U32.HI R26, RZ, 0x17, R5 ;  /* 0x00000017ff1a7819 */ /* 0x000fe20000011605 */
[----:B------:R-:W-:Y:S01]  /*19d0*/  BSSY.RECONVERGENT B1, `(.L_x_275) ;  /* 0x0000062000017945 */ /* 0x000fe20003800200 */
[----:B------:R-:W-:Y:S02]  /*19e0*/  SHF.R.U32.HI R29, RZ, 0x17, R4 ;  /* 0x00000017ff1d7819 */ /* 0x000fe40000011604 */
[----:B------:R-:W-:Y:S02]  /*19f0*/  LOP3.LUT R26, R26, 0xff, RZ, 0xc0, !PT ;  /* 0x000000ff1a1a7812 */ /* 0x000fe400078ec0ff */
[----:B------:R-:W-:-:S03]  /*1a00*/  LOP3.LUT R29, R29, 0xff, RZ, 0xc0, !PT ;  /* 0x000000ff1d1d7812 */ /* 0x000fc600078ec0ff */
[----:B------:R-:W-:Y:S02]  /*1a10*/  VIADD R30, R26, 0xffffffff ;  /* 0xffffffff1a1e7836 */ /* 0x000fe40000000000 */
[----:B------:R-:W-:-:S03]  /*1a20*/  VIADD R28, R29, 0xffffffff ;  /* 0xffffffff1d1c7836 */ /* 0x000fc60000000000 */
[----:B------:R-:W-:-:S04]  /*1a30*/  ISETP.GT.U32.AND P0, PT, R30, 0xfd, PT ;  /* 0x000000fd1e00780c */ /* 0x000fc80003f04070 */
[----:B------:R-:W-:-:S13]  /*1a40*/  ISETP.GT.U32.OR P0, PT, R28, 0xfd, P0 ;  /* 0x000000fd1c00780c */ /* 0x000fda0000704470 */
[----:B------:R-:W-:Y:S01]  /*1a50*/  @!P0 MOV R27, RZ ;  /* 0x000000ff001b8202 */ /* 0x000fe20000000f00 */
[----:B------:R-:W-:Y:S06]  /*1a60*/  @!P0 BRA `(.L_x_276) ;  /* 0x00000000005c8947 */ /* 0x000fec0003800000 */
[----:B------:R-:W-:Y:S02]  /*1a70*/  FSETP.GTU.FTZ.AND P0, PT, |R4|, +INF , PT ;  /* 0x7f8000000400780b */ /* 0x000fe40003f1c200 */
[----:B------:R-:W-:-:S04]  /*1a80*/  FSETP.GTU.FTZ.AND P1, PT, |R5|, +INF , PT ;  /* 0x7f8000000500780b */ /* 0x000fc80003f3c200 */
[----:B------:R-:W-:-:S13]  /*1a90*/  PLOP3.LUT P0, PT, P0, P1, PT, 0xf8, 0x8f ;  /* 0x00000000008f781c */ /* 0x000fda0000703f70 */
[----:B------:R-:W-:Y:S05]  /*1aa0*/  @P0 BRA `(.L_x_277) ;  /* 0x00000004004c0947 */ /* 0x000fea0003800000 */
[----:B------:R-:W-:-:S13]  /*1ab0*/  LOP3.LUT P0, RZ, R5, 0x7fffffff, R4, 0xc8, !PT ;  /* 0x7fffffff05ff7812 */ /* 0x000fda000780c804 */
[----:B------:R-:W-:Y:S05]  /*1ac0*/  @!P0 BRA `(.L_x_278) ;  /* 0x00000004003c8947 */ /* 0x000fea0003800000 */
[C---:B------:R-:W-:Y:S02]  /*1ad0*/  FSETP.NEU.FTZ.AND P1, PT, |R4|.reuse, +INF , PT ;  /* 0x7f8000000400780b */ /* 0x040fe40003f3d200 */
        /* <DEDUP_REMOVED lines=9> */
[----:B------:R-:W-:Y:S02]  /*1b70*/  ISETP.GE.AND P0, PT, R28, RZ, PT ;  /* 0x000000ff1c00720c */ /* 0x000fe40003f06270 */
[----:B------:R-:W-:-:S11]  /*1b80*/  ISETP.GE.AND P1, PT, R30, RZ, PT ;  /* 0x000000ff1e00720c */ /* 0x000fd60003f26270 */
[----:B------:R-:W-:Y:S02]  /*1b90*/  @P0 IMAD.MOV.U32 R27, RZ, RZ, RZ ;  /* 0x000000ffff1b0224 */ /* 0x000fe400078e00ff */
[----:B------:R-:W-:Y:S01]  /*1ba0*/  @!P0 FFMA R4, R4, 1.84467440737095516160e+19, RZ ;  /* 0x5f80000004048823 */ /* 0x000fe200000000ff */
[----:B------:R-:W-:Y:S02]  /*1bb0*/  @!P0 IMAD.MOV.U32 R27, RZ, RZ, -0x40 ;  /* 0xffffffc0ff1b8424 */ /* 0x000fe400078e00ff */
[----:B------:R-:W-:-:S03]  /*1bc0*/  @!P1 FFMA R5, R5, 1.84467440737095516160e+19, RZ ;  /* 0x5f80000005059823 */ /* 0x000fc600000000ff */
[----:B------:R-:W-:-:S07]  /*1bd0*/  @!P1 IADD3 R27, PT, PT, R27, 0x40, RZ ;  /* 0x000000401b1b9810 */ /* 0x000fce0007ffe0ff */
.L_x_276:
[----:B------:R-:W-:Y:S01]  /*1be0*/  LEA R28, R26, 0xc0800000, 0x17 ;  /* 0xc08000001a1c7811 */ /* 0x000fe200078eb8ff */
[----:B------:R-:W-:Y:S01]  /*1bf0*/  VIADD R29, R29, 0xffffff81 ;  /* 0xffffff811d1d7836 */ /* 0x000fe20000000000 */
[----:B------:R-:W-:Y:S03]  /*1c00*/  BSSY.RECONVERGENT B2, `(.L_x_281) ;  /* 0x0000035000027945 */ /* 0x000fe60003800200 */
[----:B------:R-:W-:Y:S01]  /*1c10*/  IMAD.IADD R30, R5, 0x1, -R28 ;  /* 0x00000001051e7824 */ /* 0x000fe200078e0a1c */
[C---:B------:R-:W-:Y:S01]  /*1c20*/  IADD3 R26, PT, PT, R29.reuse, 0x7f, -R26 ;  /* 0x0000007f1d1a7810 */ /* 0x040fe20007ffe81a */
[----:B------:R-:W-:Y:S02]  /*1c30*/  IMAD R4, R29, -0x800000, R4 ;  /* 0xff8000001d047824 */ /* 0x000fe400078e0204 */
[----:B------:R-:W0:Y:S01]  /*1c40*/  MUFU.RCP R28, R30 ;  /* 0x0000001e001c7308 */ /* 0x000e220000001000 */
[----:B------:R-:W-:Y:S01]  /*1c50*/  FADD.FTZ R5, -R30, -RZ ;  /* 0x800000ff1e057221 */ /* 0x000fe20000010100 */
[----:B------:R-:W-:-:S03]  /*1c60*/  IADD3 R27, PT, PT, R26, R27, RZ ;  /* 0x0000001b1a1b7210 */ /* 0x000fc60007ffe0ff */
[----:B0-----:R-:W-:-:S04]  /*1c70*/  FFMA R29, R28, R5, 1 ;  /* 0x3f8000001c1d7423 */ /* 0x001fc80000000005 */
[----:B------:R-:W-:-:S04]  /*1c80*/  FFMA R29, R28, R29, R28 ;  /* 0x0000001d1c1d7223 */ /* 0x000fc8000000001c */
[----:B------:R-:W-:-:S04]  /*1c90*/  FFMA R26, R4, R29, RZ ;  /* 0x0000001d041a7223 */ /* 0x000fc800000000ff */
[----:B------:R-:W-:-:S04]  /*1ca0*/  FFMA R28, R5, R26, R4 ;  /* 0x0000001a051c7223 */ /* 0x000fc80000000004 */
[----:B------:R-:W-:-:S04]  /*1cb0*/  FFMA R26, R29, R28, R26 ;  /* 0x0000001c1d1a7223 */ /* 0x000fc8000000001a */
[----:B------:R-:W-:-:S04]  /*1cc0*/  FFMA R31, R5, R26, R4 ;  /* 0x0000001a051f7223 */ /* 0x000fc80000000004 */
[----:B------:R-:W-:-:S05]  /*1cd0*/  FFMA R4, R29, R31, R26 ;  /* 0x0000001f1d047223 */ /* 0x000fca000000001a */
[----:B------:R-:W-:-:S04]  /*1ce0*/  SHF.R.U32.HI R5, RZ, 0x17, R4 ;  /* 0x00000017ff057819 */ /* 0x000fc80000011604 */
[----:B------:R-:W-:-:S05]  /*1cf0*/  LOP3.LUT R28, R5, 0xff, RZ, 0xc0, !PT ;  /* 0x000000ff051c7812 */ /* 0x000fca00078ec0ff */
[----:B------:R-:W-:-:S04]  /*1d00*/  IMAD.IADD R5, R28, 0x1, R27 ;  /* 0x000000011c057824 */ /* 0x000fc800078e021b */
[----:B------:R-:W-:-:S05]  /*1d10*/  VIADD R28, R5, 0xffffffff ;  /* 0xffffffff051c7836 */ /* 0x000fca0000000000 */
        /* <DEDUP_REMOVED lines=9> */
[CCC-:B------:R-:W-:Y:S01]  /*1db0*/  FFMA.RP R27, R29.reuse, R31.reuse, R26.reuse ;  /* 0x0000001f1d1b7223 */ /* 0x1c0fe2000000801a */
[CCC-:B------:R-:W-:Y:S01]  /*1dc0*/  FFMA.RM R28, R29.reuse, R31.reuse, R26.reuse ;  /* 0x0000001f1d1c7223 */ /* 0x1c0fe2000000401a */
[----:B------:R-:W-:Y:S01]  /*1dd0*/  FFMA.RZ R26, R29, R31, R26 ;  /* 0x0000001f1d1a7223 */ /* 0x000fe2000000c01a */
[C---:B------:R-:W-:Y:S02]  /*1de0*/  ISETP.NE.AND P2, PT, R5.reuse, RZ, PT ;  /* 0x000000ff0500720c */ /* 0x040fe40003f45270 */
[----:B------:R-:W-:Y:S02]  /*1df0*/  ISETP.NE.AND P1, PT, R5, RZ, PT ;  /* 0x000000ff0500720c */ /* 0x000fe40003f25270 */
[----:B------:R-:W-:Y:S02]  /*1e00*/  LOP3.LUT R26, R26, 0x7fffff, RZ, 0xc0, !PT ;  /* 0x007fffff1a1a7812 */ /* 0x000fe400078ec0ff */
[----:B------:R-:W-:Y:S02]  /*1e10*/  FSETP.NEU.FTZ.AND P0, PT, R27, R28, PT ;  /* 0x0000001c1b00720b */ /* 0x000fe40003f1d000 */
[----:B------:R-:W-:Y:S01]  /*1e20*/  IADD3 R27, PT, PT, R5, 0x20, RZ ;  /* 0x00000020051b7810 */ /* 0x000fe20007ffe0ff */
[----:B------:R-:W-:Y:S01]  /*1e30*/  IMAD.MOV R5, RZ, RZ, -R5 ;  /* 0x000000ffff057224 */ /* 0x000fe200078e0a05 */
[----:B------:R-:W-:-:S04]  /*1e40*/  LOP3.LUT R26, R26, 0x800000, RZ, 0xfc, !PT ;  /* 0x008000001a1a7812 */ /* 0x000fc800078efcff */
[----:B------:R-:W-:Y:S02]  /*1e50*/  SHF.L.U32 R27, R26, R27, RZ ;  /* 0x0000001b1a1b7219 */ /* 0x000fe400000006ff */
[----:B------:R-:W-:Y:S02]  /*1e60*/  SEL R5, R5, RZ, P2 ;  /* 0x000000ff05057207 */ /* 0x000fe40001000000 */
[----:B------:R-:W-:Y:S02]  /*1e70*/  ISETP.NE.AND P1, PT, R27, RZ, P1 ;  /* 0x000000ff1b00720c */ /* 0x000fe40000f25270 */
[----:B------:R-:W-:Y:S02]  /*1e80*/  SHF.R.U32.HI R5, RZ, R5, R26 ;  /* 0x00000005ff057219 */ /* 0x000fe4000001161a */
[----:B------:R-:W-:Y:S02]  /*1e90*/  PLOP3.LUT P0, PT, P0, P1, PT, 0xf8, 0x8f ;  /* 0x00000000008f781c */ /* 0x000fe40000703f70 */
[----:B------:R-:W-:-:S02]  /*1ea0*/  SHF.R.U32.HI R27, RZ, 0x1, R5 ;  /* 0x00000001ff1b7819 */ /* 0x000fc40000011605 */
[----:B------:R-:W-:-:S04]  /*1eb0*/  SEL R26, RZ, 0x1, !P0 ;  /* 0x00000001ff1a7807 */ /* 0x000fc80004000000 */
[----:B------:R-:W-:-:S04]  /*1ec0*/  LOP3.LUT R26, R26, 0x1, R27, 0xf8, !PT ;  /* 0x000000011a1a7812 */ /* 0x000fc800078ef81b */
[----:B------:R-:W-:-:S05]  /*1ed0*/  LOP3.LUT R26, R26, R5, RZ, 0xc0, !PT ;  /* 0x000000051a1a7212 */ /* 0x000fca00078ec0ff */
[----:B------:R-:W-:-:S05]  /*1ee0*/  IMAD.IADD R27, R27, 0x1, R26 ;  /* 0x000000011b1b7824 */ /* 0x000fca00078e021a */
[----:B------:R-:W-:Y:S01]  /*1ef0*/  LOP3.LUT R4, R27, R4, RZ, 0xfc, !PT ;  /* 0x000000041b047212 */ /* 0x000fe200078efcff */
[----:B------:R-:W-:Y:S06]  /*1f00*/  BRA `(.L_x_284) ;  /* 0x0000000000107947 */ /* 0x000fec0003800000 */
.L_x_283:
[----:B------:R-:W-:-:S04]  /*1f10*/  LOP3.LUT R4, R4, 0x80000000, RZ, 0xc0, !PT ;  /* 0x8000000004047812 */ /* 0x000fc800078ec0ff */
[----:B------:R-:W-:Y:S01]  /*1f20*/  LOP3.LUT R4, R4, 0x7f800000, RZ, 0xfc, !PT ;  /* 0x7f80000004047812 */ /* 0x000fe200078efcff */
[----:B------:R-:W-:Y:S06]  /*1f30*/  BRA `(.L_x_284) ;  /* 0x0000000000047947 */ /* 0x000fec0003800000 */
.L_x_282:
[----:B------:R-:W-:-:S07]  /*1f40*/  LEA R4, R27, R4, 0x17 ;  /* 0x000000041b047211 */ /* 0x000fce00078eb8ff */
.L_x_284:
[----:B------:R-:W-:Y:S05]  /*1f50*/  BSYNC.RECONVERGENT B2 ;  /* 0x0000000000027941 */ /* 0x000fea0003800200 */
.L_x_281:
[----:B------:R-:W-:Y:S05]  /*1f60*/  BRA `(.L_x_285) ;  /* 0x0000000000207947 */ /* 0x000fea0003800000 */
.L_x_280:
[----:B------:R-:W-:-:S04]  /*1f70*/  LOP3.LUT R4, R5, 0x80000000, R4, 0x48, !PT ;  /* 0x8000000005047812 */ /* 0x000fc800078e4804 */
[----:B------:R-:W-:Y:S01]  /*1f80*/  LOP3.LUT R4, R4, 0x7f800000, RZ, 0xfc, !PT ;  /* 0x7f80000004047812 */ /* 0x000fe200078efcff */
[----:B------:R-:W-:Y:S06]  /*1f90*/  BRA `(.L_x_285) ;  /* 0x0000000000147947 */ /* 0x000fec0003800000 */
.L_x_279:
[----:B------:R-:W-:Y:S01]  /*1fa0*/  LOP3.LUT R4, R5, 0x80000000, R4, 0x48, !PT ;  /* 0x8000000005047812 */ /* 0x000fe200078e4804 */
[----:B------:R-:W-:Y:S06]  /*1fb0*/  BRA `(.L_x_285) ;  /* 0x00000000000c7947 */ /* 0x000fec0003800000 */
.L_x_278:
[----:B------:R-:W0:Y:S01]  /*1fc0*/  MUFU.RSQ R4, -QNAN ;  /* 0xffc0000000047908 */ /* 0x000e220000001400 */
[----:B------:R-:W-:Y:S05]  /*1fd0*/  BRA `(.L_x_285) ;  /* 0x0000000000047947 */ /* 0x000fea0003800000 */
.L_x_277:
[----:B------:R-:W-:-:S07]  /*1fe0*/  FADD.FTZ R4, R4, R5 ;  /* 0x0000000504047221 */ /* 0x000fce0000010000 */
.L_x_285:
[----:B------:R-:W-:Y:S05]  /*1ff0*/  BSYNC.RECONVERGENT B1 ;  /* 0x0000000000017941 */ /* 0x000fea0003800200 */
.L_x_275:
[----:B------:R-:W-:Y:S02]  /*2000*/  HFMA2 R5, -RZ, RZ, 0, 0 ;  /* 0x00000000ff057431 */ /* 0x000fe400000001ff */
[----:B0-----:R-:W-:Y:S02]  /*2010*/  IMAD.MOV.U32 R26, RZ, RZ, R4 ;  /* 0x000000ffff1a7224 */ /* 0x001fe400078e0004 */
[----:B------:R-:W-:-:S04]  /*2020*/  IMAD.MOV.U32 R4, RZ, RZ, R24 ;  /* 0x000000ffff047224 */ /* 0x000fc800078e0018 */
[----:B------:R-:W-:Y:S05]  /*2030*/  RET.REL.NODEC R4 `(_Z21updateFanAccessKernelPhPK6float3PKhi) ;  /* 0xffffffdc04f07950 */ /* 0x000fea0003c3ffff */
.L_x_286:
        /* <DEDUP_REMOVED lines=12> */
.L_x_670:


//--------------------- .text._Z13diffuseKernelPKfPfS0_PKhf --------------------------
	.section	.text._Z13diffuseKernelPKfPfS0_PKhf,"ax",@progbits
	.align	128
        .global         _Z13diffuseKernelPKfPfS0_PKhf
        .type           _Z13diffuseKernelPKfPfS0_PKhf,@function
        .size           _Z13diffuseKernelPKfPfS0_PKhf,(.L_x_671 - _Z13diffuseKernelPKfPfS0_PKhf)
        .other          _Z13diffuseKernelPKfPfS0_PKhf,@"STO_CUDA_ENTRY STV_DEFAULT"
_Z13diffuseKernelPKfPfS0_PKhf:
.text._Z13diffuseKernelPKfPfS0_PKhf:
[----:B------:R-:W-:Y:S01]  /*0000*/  LDC R1, c[0x0][0x37c] ;  /* 0x0000df00ff017b82 */ /* 0x000fe20000000800 */
[----:B------:R-:W0:Y:S07]  /*0010*/  S2R R3, SR_TID.Y ;  /* 0x0000000000037919 */ /* 0x000e2e0000002200 */
[----:B------:R-:W1:Y:S01]  /*0020*/  LDC R5, c[0x0][0x360] ;  /* 0x0000d800ff057b82 */ /* 0x000e620000000800 */
[----:B------:R-:W2:Y:S01]  /*0030*/  LDCU.64 UR8, c[0x3][URZ] ;  /* 0x00c00000ff0877ac */ /* 0x000ea20008000a00 */
[----:B------:R-:W1:Y:S01]  /*0040*/  S2R R0, SR_TID.X ;  /* 0x0000000000007919 */ /* 0x000e620000002100 */
[----:B------:R-:W3:Y:S01]  /*0050*/  LDCU UR7, c[0x3][0x8] ;  /* 0x00c00100ff0777ac */ /* 0x000ee20008000800 */
[----:B------:R-:W4:Y:S04]  /*0060*/  S2R R7, SR_TID.Z ;  /* 0x0000000000077919 */ /* 0x000f280000002300 */
[----:B------:R-:W0:Y:S08]  /*0070*/  S2UR UR5, SR_CTAID.Y ;  /* 0x00000000000579c3 */ /* 0x000e300000002600 */
[----:B------:R-:W0:Y:S08]  /*0080*/  LDC R4, c[0x0][0x364] ;  /* 0x0000d900ff047b82 */ /* 0x000e300000000800 */
[----:B------:R-:W1:Y:S08]  /*0090*/  S2UR UR4, SR_CTAID.X ;  /* 0x00000000000479c3 */ /* 0x000e700000002500 */
[----:B------:R-:W4:Y:S08]  /*00a0*/  S2UR UR6, SR_CTAID.Z ;  /* 0x00000000000679c3 */ /* 0x000f300000002700 */
[----:B------:R-:W4:Y:S01]  /*00b0*/  LDC R6, c[0x0][0x368] ;  /* 0x0000da00ff067b82 */ /* 0x000f220000000800 */
[----:B0-----:R-:W-:-:S05]  /*00c0*/  IMAD R4, R4, UR5, R3 ;  /* 0x0000000504047c24 */ /* 0x001fca000f8e0203 */
[----:B--2---:R-:W-:Y:S01]  /*00d0*/  ISETP.GE.AND P0, PT, R4, UR9, PT ;  /* 0x0000000904007c0c */ /* 0x004fe2000bf06270 */
[----:B-1----:R-:W-:-:S05]  /*00e0*/  IMAD R5, R5, UR4, R0 ;  /* 0x0000000405057c24 */ /* 0x002fca000f8e0200 */
[----:B------:R-:W-:Y:S01]  /*00f0*/  ISETP.GE.OR P0, PT, R5, UR8, P0 ;  /* 0x0000000805007c0c */ /* 0x000fe20008706670 */
[----:B----4-:R-:W-:-:S05]  /*0100*/  IMAD R6, R6, UR6, R7 ;  /* 0x0000000606067c24 */ /* 0x010fca000f8e0207 */
[----:B---3--:R-:W-:-:S13]  /*0110*/  ISETP.GE.OR P0, PT, R6, UR7, P0 ;  /* 0x0000000706007c0c */ /* 0x008fda0008706670 */
[----:B------:R-:W-:Y:S05]  /*0120*/  @P0 EXIT ;  /* 0x000000000000094d */ /* 0x000fea0003800000 */
[----:B------:R-:W0:Y:S01]  /*0130*/  LDC.64 R2, c[0x0][0x390] ;  /* 0x0000e400ff027b82 */ /* 0x000e220000000a00 */
[----:B------:R-:W1:Y:S01]  /*0140*/  LDCU.64 UR4, c[0x0][0x358] ;  /* 0x00006b00ff0477ac */ /* 0x000e620008000a00 */
[----:B------:R-:W-:Y:S01]  /*0150*/  IMAD R8, R6, UR9, R4 ;  /* 0x0000000906087c24 */ /* 0x000fe2000f8e0204 */
[----:B------:R-:W2:Y:S03]  /*0160*/  LDCU UR6, c[0x3][0xc] ;  /* 0x00c00180ff0677ac */ /* 0x000ea60008000800 */
[----:B------:R-:W-:Y:S02]  /*0170*/  IMAD R7, R8, UR8, R5 ;  /* 0x0000000808077c24 */ /* 0x000fe4000f8e0205 */
[----:B------:R-:W3:Y:S08]  /*0180*/  LDC.64 R16, c[0x0][0x380] ;  /* 0x0000e000ff107b82 */ /* 0x000ef00000000a00 */
[----:B------:R-:W2:Y:S01]  /*0190*/  LDC.64 R10, c[0x3][0x10] ;  /* 0x00c00400ff0a7b82 */ /* 0x000ea20000000a00 */
[----:B0-----:R-:W-:-:S06]  /*01a0*/  IMAD.WIDE R2, R7, 0x4, R2 ;  /* 0x0000000407027825 */ /* 0x001fcc00078e0202 */
[----:B-1----:R-:W4:Y:S01]  /*01b0*/  LDG.E.CONSTANT R3, desc[UR4][R2.64] ;  /* 0x0000000402037981 */ /* 0x002f22000c1e9900 */
[----:B---3--:R-:W-:-:S05]  /*01c0*/  IMAD.WIDE R16, R7, 0x4, R16 ;  /* 0x0000000407107825 */ /* 0x008fca00078e0210 */
[----:B------:R0:W5:Y:S01]  /*01d0*/  LDG.E.CONSTANT R9, desc[UR4][R16.64] ;  /* 0x0000000410097981 */ /* 0x000162000c1e9900 */
[----:B------:R-:W-:Y:S01]  /*01e0*/  BSSY.RECONVERGENT B2, `(.L_x_287) ;  /* 0x0000011000027945 */ /* 0x000fe20003800200 */
[----:B--2---:R-:W-:Y:S01]  /*01f0*/  FMUL R0, R10, UR6 ;  /* 0x000000060a007c20 */ /* 0x004fe20008400000 */
[----:B------:R-:W4:Y:S03]  /*0200*/  LDCU UR6, c[0x3][0x38] ;  /* 0x00c00700ff0677ac */ /* 0x000f260008000800 */
[----:B------:R-:W-:-:S04]  /*0210*/  FMUL R0, R0, R11 ;  /* 0x0000000b00007220 */ /* 0x000fc80000400000 */
[----:B------:R-:W-:-:S04]  /*0220*/  FMUL R0, R0, 1231.125 ;  /* 0x4499e40000007820 */ /* 0x000fc80000400000 */
[----:B------:R-:W1:Y:S02]  /*0230*/  MUFU.RCP R11, R0 ;  /* 0x00000000000b7308 */ /* 0x000e640000001000 */
[----:B-1----:R-:W-:-:S04]  /*0240*/  FFMA R10, -R0, R11, 1 ;  /* 0x3f800000000a7423 */ /* 0x002fc8000000010b */
[----:B------:R-:W-:Y:S01]  /*0250*/  FFMA R10, R11, R10, R11 ;  /* 0x0000000a0b0a7223 */ /* 0x000fe2000000000b */
[----:B----4-:R-:W-:-:S04]  /*0260*/  FMUL R3, R3, UR6 ;  /* 0x0000000603037c20 */ /* 0x010fc80008400000 */
[----:B------:R-:W1:Y:S01]  /*0270*/  FCHK P0, R3, R0 ;  /* 0x0000000003007302 */ /* 0x000e620000000000 */
[----:B------:R-:W-:-:S04]  /*0280*/  FFMA R11, R3, R10, RZ ;  /* 0x0000000a030b7223 */ /* 0x000fc800000000ff */
[----:B------:R-:W-:-:S04]  /*0290*/  FFMA R2, -R0, R11, R3 ;  /* 0x0000000b00027223 */ /* 0x000fc80000000103 */
[----:B------:R-:W-:Y:S01]  /*02a0*/  FFMA R10, R10, R2, R11 ;  /* 0x000000020a0a7223 */ /* 0x000fe2000000000b */
[----:B01----:R-:W-:Y:S06]  /*02b0*/  @!P0 BRA `(.L_x_288) ;  /* 0x00000000000c8947 */ /* 0x003fec0003800000 */
[----:B------:R-:W-:-:S07]  /*02c0*/  MOV R2, 0x2e0 ;  /* 0x000002e000027802 */ /* 0x000fce0000000f00 */
[----:B-----5:R-:W-:Y:S05]  /*02d0*/  CALL.REL.NOINC `($__internal_5_$__cuda_sm3x_div_rn_noftz_f32_slowpath) ;  /* 0x0000001400587944 */ /* 0x020fea0003c00000 */
[----:B------:R-:W-:-:S07]  /*02e0*/  MOV R10, R0 ;  /* 0x00000000000a7202 */ /* 0x000fce0000000f00 */
.L_x_288:
[----:B------:R-:W-:Y:S05]  /*02f0*/  BSYNC.RECONVERGENT B2 ;  /* 0x0000000000027941 */ /* 0x000fea0003800200 */
.L_x_287:
[----:B------:R-:W0:Y:S01]  /*0300*/  LDCU.64 UR6, c[0x0][0x398] ;  /* 0x00007300ff0677ac */ /* 0x000e220008000a00 */
[----:B------:R-:W1:Y:S01]  /*0310*/  LDC R19, c[0x3][0x30] ;  /* 0x00c00c00ff137b82 */ /* 0x000e620000000800 */
[----:B------:R-:W-:Y:S01]  /*0320*/  ISETP.GE.AND P0, PT, R5, 0x1, PT ;  /* 0x000000010500780c */ /* 0x000fe20003f06270 */
[----:B------:R-:W-:Y:S01]  /*0330*/  BSSY.RECONVERGENT B2, `(.L_x_289) ;  /* 0x000002c000027945 */ /* 0x000fe20003800200 */
[----:B------:R-:W2:Y:S01]  /*0340*/  LDCU UR8, c[0x3][0x30] ;  /* 0x00c00600ff0877ac */ /* 0x000ea20008000800 */
[----:B------:R-:W-:Y:S02]  /*0350*/  HFMA2 R12, -RZ, RZ, 0, 0 ;  /* 0x00000000ff0c7431 */ /* 0x000fe400000001ff */
[----:B------:R-:W-:Y:S01]  /*0360*/  IMAD.MOV.U32 R11, RZ, RZ, RZ ;  /* 0x000000ffff0b7224 */ /* 0x000fe200078e00ff */
[----:B0-----:R-:W-:-:S04]  /*0370*/  IADD3 R14, P1, PT, R7, UR6, RZ ;  /* 0x00000006070e7c10 */ /* 0x001fc8000ff3e0ff */
[----:B------:R-:W-:Y:S01]  /*0380*/  LEA.HI.X.SX32 R15, R7, UR7, 0x1, P1 ;  /* 0x00000007070f7c11 */ /* 0x000fe200088f0eff */
[----:B--2---:R-:W-:Y:S02]  /*0390*/  IMAD.U32 R13, RZ, RZ, UR8 ;  /* 0x00000008ff0d7e24 */ /* 0x004fe4000f8e00ff */
[C---:B-1----:R-:W-:Y:S01]  /*03a0*/  FMUL R18, R19.reuse, 50 ;  /* 0x4248000013127820 */ /* 0x042fe20000400000 */
[----:B------:R-:W-:Y:S01]  /*03b0*/  FMUL R19, R19, 10 ;  /* 0x4120000013137820 */ /* 0x000fe20000400000 */
[----:B------:R-:W-:Y:S06]  /*03c0*/  @!P0 BRA `(.L_x_290) ;  /* 0x0000000000888947 */ /* 0x000fec0003800000 */
[----:B------:R-:W2:Y:S04]  /*03d0*/  LDG.E.U8.CONSTANT R0, desc[UR4][R14.64] ;  /* 0x000000040e007981 */ /* 0x000ea8000c1e9100 */
[----:B------:R0:W5:Y:S01]  /*03e0*/  LDG.E.CONSTANT R12, desc[UR4][R16.64+-0x4] ;  /* 0xfffffc04100c7981 */ /* 0x000162000c1e9900 */
[----:B------:R-:W-:Y:S01]  /*03f0*/  BSSY.RECONVERGENT B0, `(.L_x_291) ;  /* 0x000000d000007945 */ /* 0x000fe20003800200 */
[----:B--2---:R-:W-:-:S13]  /*0400*/  ISETP.NE.AND P0, PT, R0, RZ, PT ;  /* 0x000000ff0000720c */ /* 0x004fda0003f05270 */
[----:B0-----:R-:W-:Y:S05]  /*0410*/  @P0 BRA `(.L_x_292) ;  /* 0x0000000000140947 */ /* 0x001fea0003800000 */
[----:B------:R-:W2:Y:S01]  /*0420*/  LDG.E.U8.CONSTANT R0, desc[UR4][R14.64+-0x1] ;  /* 0xffffff040e007981 */ /* 0x000ea2000c1e9100 */
[----:B------:R-:W-:Y:S02]  /*0430*/  MOV R3, UR8 ;  /* 0x0000000800037c02 */ /* 0x000fe40008000f00 */
[----:B--2---:R-:W-:-:S13]  /*0440*/  ISETP.NE.AND P0, PT, R0, RZ, PT ;  /* 0x000000ff0000720c */ /* 0x004fda0003f05270 */
[----:B------:R-:W-:Y:S05]  /*0450*/  @!P0 BRA `(.L_x_293) ;  /* 0x0000000000188947 */ /* 0x000fea0003800000 */
[----:B------:R-:W-:Y:S05]  /*0460*/  BRA `(.L_x_294) ;  /* 0x0000000000107947 */ /* 0x000fea0003800000 */
.L_x_292:
[----:B------:R-:W2:Y:S01]  /*0470*/  LDG.E.U8.CONSTANT R0, desc[UR4][R14.64+-0x1] ;  /* 0xffffff040e007981 */ /* 0x000ea2000c1e9100 */
[----:B------:R-:W-:Y:S01]  /*0480*/  IMAD.MOV.U32 R3, RZ, RZ, R18 ;  /* 0x000000ffff037224 */ /* 0x000fe200078e0012 */
[----:B--2---:R-:W-:-:S13]  /*0490*/  ISETP.NE.AND P0, PT, R0, RZ, PT ;  /* 0x000000ff0000720c */ /* 0x004fda0003f05270 */
[----:B------:R-:W-:Y:S05]  /*04a0*/  @P0 BRA `(.L_x_293) ;  /* 0x0000000000040947 */ /* 0x000fea0003800000 */
.L_x_294:
[----:B------:R-:W-:-:S07]  /*04b0*/  MOV R3, R19 ;  /* 0x0000001300037202 */ /* 0x000fce0000000f00 */
.L_x_293:
[----:B------:R-:W-:Y:S05]  /*04c0*/  BSYNC.RECONVERGENT B0 ;  /* 0x0000000000007941 */ /* 0x000fea0003800200 */
.L_x_291:
[----:B------:R-:W0:Y:S01]  /*04d0*/  LDC R2, c[0x3][0xc] ;  /* 0x00c00300ff027b82 */ /* 0x000e220000000800 */
[----:B------:R-:W-:Y:S01]  /*04e0*/  BSSY.RECONVERGENT B3, `(.L_x_295) ;  /* 0x000000d000037945 */ /* 0x000fe20003800200 */
[----:B0-----:R-:W-:-:S04]  /*04f0*/  FMUL R2, R2, R2 ;  /* 0x0000000202027220 */ /* 0x001fc80000400000 */
        /* <DEDUP_REMOVED lines=8> */
[----:B------:R-:W-:Y:S01]  /*0580*/  IMAD.MOV.U32 R0, RZ, RZ, R2 ;  /* 0x000000ffff007224 */ /* 0x000fe200078e0002 */
[----:B------:R-:W-:-:S07]  /*0590*/  MOV R2, 0x5b0 ;  /* 0x000005b000027802 */ /* 0x000fce0000000f00 */
[----:B-----5:R-:W-:Y:S05]  /*05a0*/  CALL.REL.NOINC `($__internal_5_$__cuda_sm3x_div_rn_noftz_f32_slowpath) ;  /* 0x0000001000a47944 */ /* 0x020fea0003c00000 */
.L_x_296:
[----:B------:R-:W-:Y:S05]  /*05b0*/  BSYNC.RECONVERGENT B3 ;  /* 0x0000000000037941 */ /* 0x000fea0003800200 */
.L_x_295:
[----:B-----5:R-:W-:Y:S01]  /*05c0*/  FADD R11, -R9, R12 ;  /* 0x0000000c090b7221 */ /* 0x020fe20000000100 */
[----:B------:R-:W-:-:S03]  /*05d0*/  FADD R12, RZ, R0 ;  /* 0x00000000ff0c7221 */ /* 0x000fc60000000000 */
[----:B------:R-:W-:-:S07]  /*05e0*/  FFMA R11, R11, R0, RZ ;  /* 0x000000000b0b7223 */ /* 0x000fce00000000ff */
.L_x_290:
[----:B------:R-:W-:Y:S05]  /*05f0*/  BSYNC.RECONVERGENT B2 ;  /* 0x0000000000027941 */ /* 0x000fea0003800200 */
.L_x_289:
[----:B------:R-:W0:Y:S01]  /*0600*/  LDCU UR6, c[0x3][URZ] ;  /* 0x00c00000ff0677ac */ /* 0x000e220008000800 */
[----:B------:R-:W-:Y:S01]  /*0610*/  IADD3 R0, PT, PT, R5, 0x1, RZ ;  /* 0x0000000105007810 */ /* 0x000fe20007ffe0ff */
[----:B------:R-:W-:Y:S03]  /*0620*/  BSSY.RECONVERGENT B2, `(.L_x_297) ;  /* 0x0000027000027945 */ /* 0x000fe60003800200 */
[----:B0-----:R-:W-:-:S04]  /*0630*/  ISETP.GE.AND P0, PT, R0, UR6, PT ;  /* 0x0000000600007c0c */ /* 0x001fc8000bf06270 */
[----:B------:R-:W-:-:S13]  /*0640*/  ISETP.LT.OR P0, PT, R5, -0x1, P0 ;  /* 0xffffffff0500780c */ /* 0x000fda0000701670 */
[----:B------:R-:W-:Y:S05]  /*0650*/  @P0 BRA `(.L_x_298) ;  /* 0x00000000008c0947 */ /* 0x000fea0003800000 */
[----:B------:R-:W2:Y:S04]  /*0660*/  LDG.E.U8.CONSTANT R0, desc[UR4][R14.64] ;  /* 0x000000040e007981 */ /* 0x000ea8000c1e9100 */
[----:B------:R0:W5:Y:S01]  /*0670*/  LDG.E.CONSTANT R26, desc[UR4][R16.64+0x4] ;  /* 0x00000404101a7981 */ /* 0x000162000c1e9900 */
[----:B------:R-:W-:Y:S01]  /*0680*/  BSSY.RECONVERGENT B0, `(.L_x_299) ;  /* 0x000000e000007945 */ /* 0x000fe20003800200 */
[----:B--2---:R-:W-:-:S13]  /*0690*/  ISETP.NE.AND P0, PT, R0, RZ, PT ;  /* 0x000000ff0000720c */ /* 0x004fda0003f05270 */
[----:B0-----:R-:W-:Y:S05]  /*06a0*/  @P0 BRA `(.L_x_300) ;  /* 0x0000000000180947 */ /* 0x001fea0003800000 */
[----:B------:R-:W2:Y:S01]  /*06b0*/  LDG.E.U8.CONSTANT R0, desc[UR4][R14.64+0x1] ;  /* 0x000001040e007981 */ /* 0x000ea2000c1e9100 */
[----:B------:R-:W0:Y:S02]  /*06c0*/  LDCU UR6, c[0x3][0x30] ;  /* 0x00c00600ff0677ac */ /* 0x000e240008000800 */
[----:B0-----:R-:W-:Y:S01]  /*06d0*/  IMAD.U32 R3, RZ, RZ, UR6 ;  /* 0x00000006ff037e24 */ /* 0x001fe2000f8e00ff */
[----:B--2---:R-:W-:-:S13]  /*06e0*/  ISETP.NE.AND P0, PT, R0, RZ, PT ;  /* 0x000000ff0000720c */ /* 0x004fda0003f05270 */
[----:B------:R-:W-:Y:S05]  /*06f0*/  @!P0 BRA `(.L_x_301) ;  /* 0x0000000000188947 */ /* 0x000fea0003800000 */
[----:B------:R-:W-:Y:S05]  /*0700*/  BRA `(.L_x_302) ;  /* 0x0000000000107947 */ /* 0x000fea0003800000 */
.L_x_300:
[----:B------:R-:W2:Y:S01]  /*0710*/  LDG.E.U8.CONSTANT R0, desc[UR4][R14.64+0x1] ;  /* 0x000001040e007981 */ /* 0x000ea2000c1e9100 */
[----:B------:R-:W-:Y:S02]  /*0720*/  MOV R3, R18 ;  /* 0x0000001200037202 */ /* 0x000fe40000000f00 */
[----:B--2---:R-:W-:-:S13]  /*0730*/  ISETP.NE.AND P0, PT, R0, RZ, PT ;  /* 0x000000ff0000720c */ /* 0x004fda0003f05270 */
[----:B------:R-:W-:Y:S05]  /*0740*/  @P0 BRA `(.L_x_301) ;  /* 0x0000000000040947 */ /* 0x000fea0003800000 */
.L_x_302:
[----:B------:R-:W-:-:S07]  /*0750*/  IMAD.MOV.U32 R3, RZ, RZ, R19 ;  /* 0x000000ffff037224 */ /* 0x000fce00078e0013 */
.L_x_301:
[----:B------:R-:W-:Y:S05]  /*0760*/  BSYNC.RECONVERGENT B0 ;  /* 0x0000000000007941 */ /* 0x000fea0003800200 */
.L_x_299:
        /* <DEDUP_REMOVED lines=13> */
[----:B-----5:R-:W-:Y:S05]  /*0840*/  CALL.REL.NOINC `($__internal_5_$__cuda_sm3x_div_rn_noftz_f32_slowpath) ;  /* 0x0000000c00fc7944 */ /* 0x020fea0003c00000 */
.L_x_304:
[----:B------:R-:W-:Y:S05]  /*0850*/  BSYNC.RECONVERGENT B3 ;  /* 0x0000000000037941 */ /* 0x000fea0003800200 */
.L_x_303:
[----:B-----5:R-:W-:Y:S01]  /*0860*/  FADD R26, -R9, R26 ;  /* 0x0000001a091a7221 */ /* 0x020fe20000000100 */
[----:B------:R-:W-:-:S03]  /*0870*/  FADD R12, R12, R0 ;  /* 0x000000000c0c7221 */ /* 0x000fc60000000000 */
[----:B------:R-:W-:-:S07]  /*0880*/  FFMA R11, R26, R0, R11 ;  /* 0x000000001a0b7223 */ /* 0x000fce000000000b */
.L_x_298:
[----:B------:R-:W-:Y:S05]  /*0890*/  BSYNC.RECONVERGENT B2 ;  /* 0x0000000000027941 */ /* 0x000fea0003800200 */
.L_x_297:
[----:B------:R-:W0:Y:S01]  /*08a0*/  LDCU UR6, c[0x3][0x4] ;  /* 0x00c00080ff0677ac */ /* 0x000e220008000800 */
[----:B------:R-:W-:Y:S01]  /*08b0*/  ISETP.GE.AND P0, PT, R5, RZ, PT ;  /* 0x000000ff0500720c */ /* 0x000fe20003f06270 */
[----:B------:R-:W-:Y:S03]  /*08c0*/  BSSY.RECONVERGENT B2, `(.L_x_305) ;  /* 0x0000033000027945 */ /* 0x000fe60003800200 */
[----:B------:R-:W-:-:S04]  /*08d0*/  ISETP.EQ.OR P1, PT, R4, RZ, !P0 ;  /* 0x000000ff0400720c */ /* 0x000fc80004722670 */
[----:B0-----:R-:W-:-:S13]  /*08e0*/  ISETP.GT.U32.OR P1, PT, R4, UR6, P1 ;  /* 0x0000000604007c0c */ /* 0x001fda0008f24470 */
[----:B------:R-:W-:Y:S05]  /*08f0*/  @P1 BRA `(.L_x_306) ;  /* 0x0000000000bc1947 */ /* 0x000fea0003800000 */
[----:B------:R-:W0:Y:S01]  /*0900*/  LDC.64 R2, c[0x0][0x380] ;  /* 0x0000e000ff027b82 */ /* 0x000e220000000a00 */
[----:B------:R-:W1:Y:S01]  /*0910*/  LDCU UR6, c[0x3][URZ] ;  /* 0x00c00000ff0677ac */ /* 0x000e620008000800 */
[----:B------:R-:W2:Y:S01]  /*0920*/  LDG.E.U8.CONSTANT R20, desc[UR4][R14.64] ;  /* 0x000000040e147981 */ /* 0x000ea2000c1e9100 */
[----:B------:R-:W-:-:S04]  /*0930*/  VIADD R0, R8, 0xffffffff ;  /* 0xffffffff08007836 */ /* 0x000fc80000000000 */
[----:B-1----:R-:W-:-:S04]  /*0940*/  IMAD R21, R0, UR6, R5 ;  /* 0x0000000600157c24 */ /* 0x002fc8000f8e0205 */
[----:B0-----:R-:W-:-:S05]  /*0950*/  IMAD.WIDE R2, R21, 0x4, R2 ;  /* 0x0000000415027825 */ /* 0x001fca00078e0202 */
[----:B------:R0:W5:Y:S01]  /*0960*/  LDG.E.CONSTANT R26, desc[UR4][R2.64] ;  /* 0x00000004021a7981 */ /* 0x000162000c1e9900 */
[----:B------:R-:W-:Y:S01]  /*0970*/  BSSY.RECONVERGENT B0, `(.L_x_307) ;  /* 0x0000014000007945 */ /* 0x000fe20003800200 */
[----:B--2---:R-:W-:-:S13]  /*0980*/  ISETP.NE.AND P1, PT, R20, RZ, PT ;  /* 0x000000ff1400720c */ /* 0x004fda0003f25270 */
[----:B0-----:R-:W-:Y:S05]  /*0990*/  @P1 BRA `(.L_x_308) ;  /* 0x0000000000241947 */ /* 0x001fea0003800000 */
[----:B------:R-:W0:Y:S02]  /*09a0*/  LDCU.64 UR6, c[0x0][0x398] ;  /* 0x00007300ff0677ac */ /* 0x000e240008000a00 */
[----:B0-----:R-:W-:-:S04]  /*09b0*/  IADD3 R2, P1, PT, R21, UR6, RZ ;  /* 0x0000000615027c10 */ /* 0x001fc8000ff3e0ff */
[----:B------:R-:W-:-:S05]  /*09c0*/  LEA.HI.X.SX32 R3, R21, UR7, 0x1, P1 ;  /* 0x0000000715037c11 */ /* 0x000fca00088f0eff */
[----:B------:R-:W2:Y:S01]  /*09d0*/  LDG.E.U8.CONSTANT R2, desc[UR4][R2.64] ;  /* 0x0000000402027981 */ /* 0x000ea2000c1e9100 */
[----:B------:R-:W0:Y:S02]  /*09e0*/  LDCU UR6, c[0x3][0x30] ;  /* 0x00c00600ff0677ac */ /* 0x000e240008000800 */
[----:B0-----:R-:W-:Y:S02]  /*09f0*/  MOV R21, UR6 ;  /* 0x0000000600157c02 */ /* 0x001fe40008000f00 */
[----:B--2---:R-:W-:-:S13]  /*0a00*/  ISETP.NE.AND P1, PT, R2, RZ, PT ;  /* 0x000000ff0200720c */ /* 0x004fda0003f25270 */
[----:B------:R-:W-:Y:S05]  /*0a10*/  @!P1 BRA `(.L_x_309) ;  /* 0x0000000000249947 */ /* 0x000fea0003800000 */
[----:B------:R-:W-:Y:S05]  /*0a20*/  BRA `(.L_x_310) ;  /* 0x00000000001c7947 */ /* 0x000fea0003800000 */
.L_x_308:
[----:B------:R-:W0:Y:S02]  /*0a30*/  LDCU.64 UR6, c[0x0][0x398] ;  /* 0x00007300ff0677ac */ /* 0x000e240008000a00 */
[----:B0-----:R-:W-:-:S04]  /*0a40*/  IADD3 R2, P1, PT, R21, UR6, RZ ;  /* 0x0000000615027c10 */ /* 0x001fc8000ff3e0ff */
[----:B------:R-:W-:-:S05]  /*0a50*/  LEA.HI.X.SX32 R3, R21, UR7, 0x1, P1 ;  /* 0x0000000715037c11 */ /* 0x000fca00088f0eff */
[----:B------:R-:W2:Y:S01]  /*0a60*/  LDG.E.U8.CONSTANT R2, desc[UR4][R2.64] ;  /* 0x0000000402027981 */ /* 0x000ea2000c1e9100 */
[----:B------:R-:W-:Y:S01]  /*0a70*/  IMAD.MOV.U32 R21, RZ, RZ, R18 ;  /* 0x000000ffff157224 */ /* 0x000fe200078e0012 */
[----:B--2---:R-:W-:-:S13]  /*0a80*/  ISETP.NE.AND P1, PT, R2, RZ, PT ;  /* 0x000000ff0200720c */ /* 0x004fda0003f25270 */
[----:B------:R-:W-:Y:S05]  /*0a90*/  @P1 BRA `(.L_x_309) ;  /* 0x0000000000041947 */ /* 0x000fea0003800000 */
.L_x_310:
[----:B------:R-:W-:-:S07]  /*0aa0*/  MOV R21, R19 ;  /* 0x0000001300157202 */ /* 0x000fce0000000f00 */
.L_x_309:
[----:B------:R-:W-:Y:S05]  /*0ab0*/  BSYNC.RECONVERGENT B0 ;  /* 0x0000000000007941 */ /* 0x000fea0003800200 */
.L_x_307:
        /* <DEDUP_REMOVED lines=14> */
[----:B-----5:R-:W-:Y:S05]  /*0ba0*/  CALL.REL.NOINC `($__internal_5_$__cuda_sm3x_div_rn_noftz_f32_slowpath) ;  /* 0x0000000c00247944 */ /* 0x020fea0003c00000 */
.L_x_312:
[----:B------:R-:W-:Y:S05]  /*0bb0*/  BSYNC.RECONVERGENT B3 ;  /* 0x0000000000037941 */ /* 0x000fea0003800200 */
.L_x_311:
[----:B-----5:R-:W-:Y:S01]  /*0bc0*/  FADD R26, -R9, R26 ;  /* 0x0000001a091a7221 */ /* 0x020fe20000000100 */
[----:B------:R-:W-:-:S03]  /*0bd0*/  FADD R12, R12, R0 ;  /* 0x000000000c0c7221 */ /* 0x000fc60000000000 */
[----:B------:R-:W-:-:S07]  /*0be0*/  FFMA R11, R26, R0, R11 ;  /* 0x000000001a0b7223 */ /* 0x000fce000000000b */
.L_x_306:
[----:B------:R-:W-:Y:S05]  /*0bf0*/  BSYNC.RECONVERGENT B2 ;  /* 0x0000000000027941 */ /* 0x000fea0003800200 */
.L_x_305:
[----:B------:R-:W0:Y:S01]  /*0c00*/  LDCU UR6, c[0x3][0x4] ;  /* 0x00c00080ff0677ac */ /* 0x000e220008000800 */
[----:B------:R-:W-:Y:S01]  /*0c10*/  VIADD R0, R4, 0x1 ;  /* 0x0000000104007836 */ /* 0x000fe20000000000 */
[----:B------:R-:W-:Y:S04]  /*0c20*/  BSSY.RECONVERGENT B2, `(.L_x_313) ;  /* 0x000002d000027945 */ /* 0x000fe80003800200 */
[----:B0-----:R-:W-:-:S13]  /*0c30*/  ISETP.GE.U32.OR P0, PT, R0, UR6, !P0 ;  /* 0x0000000600007c0c */ /* 0x001fda000c706470 */
[----:B------:R-:W-:Y:S05]  /*0c40*/  @P0 BRA `(.L_x_314) ;  /* 0x0000000000a80947 */ /* 0x000fea0003800000 */
[----:B------:R-:W0:Y:S01]  /*0c50*/  LDC R3, c[0x3][RZ] ;  /* 0x00c00000ff037b82 */ /* 0x000e220000000800 */
[----:B------:R-:W2:Y:S01]  /*0c60*/  LDG.E.U8.CONSTANT R0, desc[UR4][R14.64] ;  /* 0x000000040e007981 */ /* 0x000ea2000c1e9100 */
[----:B0-----:R-:W-:-:S06]  /*0c70*/  IMAD.WIDE R16, R3, 0x4, R16 ;  /* 0x0000000403107825 */ /* 0x001fcc00078e0210 */
[----:B------:R0:W5:Y:S01]  /*0c80*/  LDG.E.CONSTANT R16, desc[UR4][R16.64] ;  /* 0x0000000410107981 */ /* 0x000162000c1e9900 */
[----:B------:R-:W-:Y:S01]  /*0c90*/  BSSY.RECONVERGENT B0, `(.L_x_315) ;  /* 0x0000012000007945 */ /* 0x000fe20003800200 */
[----:B--2---:R-:W-:-:S13]  /*0ca0*/  ISETP.NE.AND P0, PT, R0, RZ, PT ;  /* 0x000000ff0000720c */ /* 0x004fda0003f05270 */
[----:B0-----:R-:W-:Y:S05]  /*0cb0*/  @P0 BRA `(.L_x_316) ;  /* 0x0000000000200947 */ /* 0x001fea0003800000 */
[----:B------:R-:W-:-:S04]  /*0cc0*/  IADD3 R2, P0, PT, R14, R3, RZ ;  /* 0x000000030e027210 */ /* 0x000fc80007f1e0ff */
[----:B------:R-:W-:-:S05]  /*0cd0*/  LEA.HI.X.SX32 R3, R3, R15, 0x1, P0 ;  /* 0x0000000f03037211 */ /* 0x000fca00000f0eff */
[----:B------:R-:W2:Y:S01]  /*0ce0*/  LDG.E.U8.CONSTANT R2, desc[UR4][R2.64] ;  /* 0x0000000402027981 */ /* 0x000ea2000c1e9100 */
[----:B------:R-:W0:Y:S02]  /*0cf0*/  LDCU UR6, c[0x3][0x30] ;  /* 0x00c00600ff0677ac */ /* 0x000e240008000800 */
[----:B0-----:R-:W-:Y:S02]  /*0d00*/  MOV R17, UR6 ;  /* 0x0000000600117c02 */ /* 0x001fe40008000f00 */
[----:B--2---:R-:W-:-:S13]  /*0d10*/  ISETP.NE.AND P0, PT, R2, RZ, PT ;  /* 0x000000ff0200720c */ /* 0x004fda0003f05270 */
[----:B------:R-:W-:Y:S05]  /*0d20*/  @!P0 BRA `(.L_x_317) ;  /* 0x0000000000208947 */ /* 0x000fea0003800000 */
[----:B------:R-:W-:Y:S05]  /*0d30*/  BRA `(.L_x_318) ;  /* 0x0000000000187947 */ /* 0x000fea0003800000 */
.L_x_316:
[----:B------:R-:W-:-:S04]  /*0d40*/  IADD3 R2, P0, PT, R14, R3, RZ ;  /* 0x000000030e027210 */ /* 0x000fc80007f1e0ff */
[----:B------:R-:W-:-:S05]  /*0d50*/  LEA.HI.X.SX32 R3, R3, R15, 0x1, P0 ;  /* 0x0000000f03037211 */ /* 0x000fca00000f0eff */
[----:B------:R-:W2:Y:S01]  /*0d60*/  LDG.E.U8.CONSTANT R2, desc[UR4][R2.64] ;  /* 0x0000000402027981 */ /* 0x000ea2000c1e9100 */
[----:B------:R-:W-:Y:S01]  /*0d70*/  IMAD.MOV.U32 R17, RZ, RZ, R18 ;  /* 0x000000ffff117224 */ /* 0x000fe200078e0012 */
[----:B--2---:R-:W-:-:S13]  /*0d80*/  ISETP.NE.AND P0, PT, R2, RZ, PT ;  /* 0x000000ff0200720c */ /* 0x004fda0003f05270 */
[----:B------:R-:W-:Y:S05]  /*0d90*/  @P0 BRA `(.L_x_317) ;  /* 0x0000000000040947 */ /* 0x000fea0003800000 */
.L_x_318:
[----:B------:R-:W-:-:S07]  /*0da0*/  MOV R17, R19 ;  /* 0x0000001300117202 */ /* 0x000fce0000000f00 */
.L_x_317:
[----:B------:R-:W-:Y:S05]  /*0db0*/  BSYNC.RECONVERGENT B0 ;  /* 0x0000000000007941 */ /* 0x000fea0003800200 */
.L_x_315:
        /* <DEDUP_REMOVED lines=12> */
[----:B------:R-:W-:Y:S02]  /*0e80*/  MOV R0, R20 ;  /* 0x0000001400007202 */ /* 0x000fe40000000f00 */
[----:B------:R-:W-:-:S07]  /*0e90*/  MOV R2, 0xeb0 ;  /* 0x00000eb000027802 */ /* 0x000fce0000000f00 */
[----:B-----5:R-:W-:Y:S05]  /*0ea0*/  CALL.REL.NOINC `($__internal_5_$__cuda_sm3x_div_rn_noftz_f32_slowpath) ;  /* 0x0000000800647944 */ /* 0x020fea0003c00000 */
.L_x_320:
[----:B------:R-:W-:Y:S05]  /*0eb0*/  BSYNC.RECONVERGENT B3 ;  /* 0x0000000000037941 */ /* 0x000fea0003800200 */
.L_x_319:
[----:B-----5:R-:W-:Y:S01]  /*0ec0*/  FADD R16, -R9, R16 ;  /* 0x0000001009107221 */ /* 0x020fe20000000100 */
[----:B------:R-:W-:-:S03]  /*0ed0*/  FADD R12, R12, R0 ;  /* 0x000000000c0c7221 */ /* 0x000fc60000000000 */
[----:B------:R-:W-:-:S07]  /*0ee0*/  FFMA R11, R16, R0, R11 ;  /* 0x00000000100b7223 */ /* 0x000fce000000000b */
.L_x_314:
[----:B------:R-:W-:Y:S05]  /*0ef0*/  BSYNC.RECONVERGENT B2 ;  /* 0x0000000000027941 */ /* 0x000fea0003800200 */
.L_x_313:
[----:B------:R-:W0:Y:S01]  /*0f00*/  LDCU UR6, c[0x3][0x8] ;  /* 0x00c00100ff0677ac */ /* 0x000e220008000800 */
[----:B------:R-:W-:Y:S01]  /*0f10*/  ISETP.NE.AND P0, PT, R6, RZ, PT ;  /* 0x000000ff0600720c */ /* 0x000fe20003f05270 */
[----:B------:R-:W-:Y:S03]  /*0f20*/  BSSY.RECONVERGENT B2, `(.L_x_321) ;  /* 0x0000034000027945 */ /* 0x000fe60003800200 */
[----:B------:R-:W-:-:S04]  /*0f30*/  ISETP.LT.OR P0, PT, R5, RZ, !P0 ;  /* 0x000000ff0500720c */ /* 0x000fc80004701670 */
[----:B0-----:R-:W-:-:S13]  /*0f40*/  ISETP.GT.U32.OR P0, PT, R6, UR6, P0 ;  /* 0x0000000606007c0c */ /* 0x001fda0008704470 */
[----:B------:R-:W-:Y:S05]  /*0f50*/  @P0 BRA `(.L_x_322) ;  /* 0x0000000000c00947 */ /* 0x000fea0003800000 */
[----:B------:R-:W0:Y:S01]  /*0f60*/  LDC.64 R2, c[0x3][RZ] ;  /* 0x00c00000ff027b82 */ /* 0x000e220000000a00 */
[----:B------:R-:W2:Y:S07]  /*0f70*/  LDG.E.U8.CONSTANT R0, desc[UR4][R14.64] ;  /* 0x000000040e007981 */ /* 0x000eae000c1e9100 */
[----:B------:R-:W1:Y:S01]  /*0f80*/  LDC.64 R16, c[0x0][0x380] ;  /* 0x0000e000ff107b82 */ /* 0x000e620000000a00 */
[----:B0-----:R-:W-:-:S04]  /*0f90*/  IMAD R3, R6, R3, -R3 ;  /* 0x0000000306037224 */ /* 0x001fc800078e0a03 */
[----:B------:R-:W-:-:S04]  /*0fa0*/  IMAD.IADD R3, R4, 0x1, R3 ;  /* 0x0000000104037824 */ /* 0x000fc800078e0203 */
[----:B------:R-:W-:-:S04]  /*0fb0*/  IMAD R3, R3, R2, R5 ;  /* 0x0000000203037224 */ /* 0x000fc800078e0205 */
[----:B-1----:R-:W-:-:S05]  /*0fc0*/  IMAD.WIDE R16, R3, 0x4, R16 ;  /* 0x0000000403107825 */ /* 0x002fca00078e0210 */
        /* <DEDUP_REMOVED lines=13> */
.L_x_324:
[----:B------:R-:W0:Y:S02]  /*10a0*/  LDCU.64 UR6, c[0x0][0x398] ;  /* 0x00007300ff0677ac */ /* 0x000e240008000a00 */
[----:B0-----:R-:W-:-:S04]  /*10b0*/  IADD3 R2, P0, PT, R3, UR6, RZ ;  /* 0x0000000603027c10 */ /* 0x001fc8000ff1e0ff */
[----:B------:R-:W-:-:S05]  /*10c0*/  LEA.HI.X.SX32 R3, R3, UR7, 0x1, P0 ;  /* 0x0000000703037c11 */ /* 0x000fca00080f0eff */
[----:B------:R-:W2:Y:S01]  /*10d0*/  LDG.E.U8.CONSTANT R2, desc[UR4][R2.64] ;  /* 0x0000000402027981 */ /* 0x000ea2000c1e9100 */
[----:B------:R-:W-:Y:S01]  /*10e0*/  IMAD.MOV.U32 R17, RZ, RZ, R18 ;  /* 0x000000ffff117224 */ /* 0x000fe200078e0012 */
[----:B--2---:R-:W-:-:S13]  /*10f0*/  ISETP.NE.AND P0, PT, R2, RZ, PT ;  /* 0x000000ff0200720c */ /* 0x004fda0003f05270 */
[----:B------:R-:W-:Y:S05]  /*1100*/  @P0 BRA `(.L_x_325) ;  /* 0x0000000000040947 */ /* 0x000fea0003800000 */
.L_x_326:
[----:B------:R-:W-:-:S07]  /*1110*/  MOV R17, R19 ;  /* 0x0000001300117202 */ /* 0x000fce0000000f00 */
.L_x_325:
[----:B------:R-:W-:Y:S05]  /*1120*/  BSYNC.RECONVERGENT B0 ;  /* 0x0000000000007941 */ /* 0x000fea0003800200 */
.L_x_323:
        /* <DEDUP_REMOVED lines=15> */
.L_x_328:
[----:B------:R-:W-:Y:S05]  /*1220*/  BSYNC.RECONVERGENT B3 ;  /* 0x0000000000037941 */ /* 0x000fea0003800200 */
.L_x_327:
[----:B-----5:R-:W-:Y:S01]  /*1230*/  FADD R4, -R9, R4 ;  /* 0x0000000409047221 */ /* 0x020fe20000000100 */
[----:B------:R-:W-:-:S03]  /*1240*/  FADD R12, R12, R0 ;  /* 0x000000000c0c7221 */ /* 0x000fc60000000000 */
[----:B------:R-:W-:-:S07]  /*1250*/  FFMA R11, R4, R0, R11 ;  /* 0x00000000040b7223 */ /* 0x000fce000000000b */
.L_x_322:
[----:B------:R-:W-:Y:S05]  /*1260*/  BSYNC.RECONVERGENT B2 ;  /* 0x0000000000027941 */ /* 0x000fea0003800200 */
.L_x_321:
[----:B------:R-:W0:Y:S01]  /*1270*/  LDCU UR6, c[0x3][0x8] ;  /* 0x00c00100ff0677ac */ /* 0x000e220008000800 */
[----:B------:R-:W-:Y:S01]  /*1280*/  VIADD R6, R6, 0x1 ;  /* 0x0000000106067836 */ /* 0x000fe20000000000 */
[----:B------:R-:W-:Y:S04]  /*1290*/  BSSY.RECONVERGENT B2, `(.L_x_329) ;  /* 0x0000031000027945 */ /* 0x000fe80003800200 */
[----:B0-----:R-:W-:-:S04]  /*12a0*/  ISETP.GE.U32.AND P0, PT, R6, UR6, PT ;  /* 0x0000000606007c0c */ /* 0x001fc8000bf06070 */
[----:B------:R-:W-:-:S13]  /*12b0*/  ISETP.LT.OR P0, PT, R5, RZ, P0 ;  /* 0x000000ff0500720c */ /* 0x000fda0000701670 */
[----:B------:R-:W-:Y:S05]  /*12c0*/  @P0 BRA `(.L_x_330) ;  /* 0x0000000000b40947 */ /* 0x000fea0003800000 */
[----:B------:R-:W0:Y:S01]  /*12d0*/  LDCU.64 UR6, c[0x3][URZ] ;  /* 0x00c00000ff0677ac */ /* 0x000e220008000a00 */
[----:B------:R-:W1:Y:S01]  /*12e0*/  LDC.64 R2, c[0x0][0x380] ;  /* 0x0000e000ff027b82 */ /* 0x000e620000000a00 */
[----:B------:R-:W2:Y:S01]  /*12f0*/  LDG.E.U8.CONSTANT R14, desc[UR4][R14.64] ;  /* 0x000000040e0e7981 */ /* 0x000ea2000c1e9100 */
[----:B0-----:R-:W-:-:S05]  /*1300*/  IADD3 R8, PT, PT, R8, UR7, RZ ;  /* 0x0000000708087c10 */ /* 0x001fca000fffe0ff */
[----:B------:R-:W-:-:S04]  /*1310*/  IMAD R5, R8, UR6, R5 ;  /* 0x0000000608057c24 */ /* 0x000fc8000f8e0205 */
        /* <DEDUP_REMOVED lines=8> */
[----:B------:R-:W2:Y:S02]  /*13a0*/  LDG.E.U8.CONSTANT R2, desc[UR4][R2.64] ;  /* 0x0000000402027981 */ /* 0x000ea4000c1e9100 */
[----:B--2---:R-:W-:-:S13]  /*13b0*/  ISETP.NE.AND P0, PT, R2, RZ, PT ;  /* 0x000000ff0200720c */ /* 0x004fda0003f05270 */
[----:B------:R-:W-:Y:S05]  /*13c0*/  @!P0 BRA `(.L_x_333) ;  /* 0x0000000000248947 */ /* 0x000fea0003800000 */
[----:B------:R-:W-:Y:S05]  /*13d0*/  BRA `(.L_x_334) ;  /* 0x00000000001c7947 */ /* 0x000fea0003800000 */
.L_x_332:
[----:B------:R-:W0:Y:S02]  /*13e0*/  LDCU.64 UR6, c[0x0][0x398] ;  /* 0x00007300ff0677ac */ /* 0x000e240008000a00 */
[----:B0-----:R-:W-:-:S04]  /*13f0*/  IADD3 R2, P0, PT, R5, UR6, RZ ;  /* 0x0000000605027c10 */ /* 0x001fc8000ff1e0ff */
[----:B------:R-:W-:-:S05]  /*1400*/  LEA.HI.X.SX32 R3, R5, UR7, 0x1, P0 ;  /* 0x0000000705037c11 */ /* 0x000fca00080f0eff */
[----:B------:R-:W2:Y:S01]  /*1410*/  LDG.E.U8.CONSTANT R2, desc[UR4][R2.64] ;  /* 0x0000000402027981 */ /* 0x000ea2000c1e9100 */
[----:B------:R-:W-:Y:S01]  /*1420*/  IMAD.MOV.U32 R13, RZ, RZ, R18 ;  /* 0x000000ffff0d7224 */ /* 0x000fe200078e0012 */
[----:B--2---:R-:W-:-:S13]  /*1430*/  ISETP.NE.AND P0, PT, R2, RZ, PT ;  /* 0x000000ff0200720c */ /* 0x004fda0003f05270 */
[----:B------:R-:W-:Y:S05]  /*1440*/  @P0 BRA `(.L_x_333) ;  /* 0x0000000000040947 */ /* 0x000fea0003800000 */
.L_x_334:
[----:B------:R-:W-:-:S07]  /*1450*/  MOV R13, R19 ;  /* 0x00000013000d7202 */ /* 0x000fce0000000f00 */
.L_x_333:
[----:B------:R-:W-:Y:S05]  /*1460*/  BSYNC.RECONVERGENT B0 ;  /* 0x0000000000007941 */ /* 0x000fea0003800200 */
.L_x_331:
        /* <DEDUP_REMOVED lines=15> */
.L_x_336:
[----:B------:R-:W-:Y:S05]  /*1560*/  BSYNC.RECONVERGENT B3 ;  /* 0x0000000000037941 */ /* 0x000fea0003800200 */
.L_x_335:
[----:B-----5:R-:W-:Y:S01]  /*1570*/  FADD R4, -R9, R4 ;  /* 0x0000000409047221 */ /* 0x020fe20000000100 */
[----:B------:R-:W-:-:S03]  /*1580*/  FADD R12, R12, R0 ;  /* 0x000000000c0c7221 */ /* 0x000fc60000000000 */
[----:B------:R-:W-:-:S07]  /*1590*/  FFMA R11, R4, R0, R11 ;  /* 0x00000000040b7223 */ /* 0x000fce000000000b */
.L_x_330:
[----:B------:R-:W-:Y:S05]  /*15a0*/  BSYNC.RECONVERGENT B2 ;  /* 0x0000000000027941 */ /* 0x000fea0003800200 */
.L_x_329:
[----:B------:R-:W0:Y:S01]  /*15b0*/  MUFU.RCP R3, R12 ;  /* 0x0000000c00037308 */ /* 0x000e220000001000 */
[----:B------:R-:W1:Y:S01]  /*15c0*/  LDCU UR6, c[0x0][0x3a0] ;  /* 0x00007400ff0677ac */ /* 0x000e620008000800 */
[----:B------:R-:W-:Y:S06]  /*15d0*/  BSSY.RECONVERGENT B2, `(.L_x_337) ;  /* 0x000000d000027945 */ /* 0x000fec0003800200 */
[----:B------:R-:W2:Y:S01]  /*15e0*/  FCHK P0, R11, R12 ;  /* 0x0000000c0b007302 */ /* 0x000ea20000000000 */
[----:B0-----:R-:W-:Y:S01]  /*15f0*/  FFMA R0, R3, -R12, 1 ;  /* 0x3f80000003007423 */ /* 0x001fe2000000080c */
[----:B-1----:R-:W-:-:S03]  /*1600*/  FMUL R4, R12, UR6 ;  /* 0x000000060c047c20 */ /* 0x002fc60008400000 */
[----:B------:R-:W-:-:S04]  /*1610*/  FFMA R0, R3, R0, R3 ;  /* 0x0000000003007223 */ /* 0x000fc80000000003 */
[----:B------:R-:W-:-:S04]  /*1620*/  FFMA R2, R0, R11, RZ ;  /* 0x0000000b00027223 */ /* 0x000fc800000000ff */
[----:B------:R-:W-:-:S04]  /*1630*/  FFMA R3, R2, -R12, R11 ;  /* 0x8000000c02037223 */ /* 0x000fc8000000000b */
[----:B------:R-:W-:Y:S01]  /*1640*/  FFMA R0, R0, R3, R2 ;  /* 0x0000000300007223 */ /* 0x000fe20000000002 */
[----:B--2---:R-:W-:Y:S06]  /*1650*/  @!P0 BRA `(.L_x_338) ;  /* 0x0000000000108947 */ /* 0x004fec0003800000 */
[----:B------:R-:W-:Y:S01]  /*1660*/  IMAD.MOV.U32 R3, RZ, RZ, R11 ;  /* 0x000000ffff037224 */ /* 0x000fe200078e000b */
[----:B------:R-:W-:Y:S02]  /*1670*/  MOV R0, R12 ;  /* 0x0000000c00007202 */ /* 0x000fe40000000f00 */
[----:B------:R-:W-:-:S07]  /*1680*/  MOV R2, 0x16a0 ;  /* 0x000016a000027802 */ /* 0x000fce0000000f00 */
[----:B-----5:R-:W-:Y:S05]  /*1690*/  CALL.REL.NOINC `($__internal_5_$__cuda_sm3x_div_rn_noftz_f32_slowpath) ;  /* 0x0000000000687944 */ /* 0x020fea0003c00000 */
.L_x_338:
[----:B------:R-:W-:Y:S05]  /*16a0*/  BSYNC.RECONVERGENT B2 ;  /* 0x0000000000027941 */ /* 0x000fea0003800200 */
.L_x_337:
[C---:B------:R-:W-:Y:S01]  /*16b0*/  FADD R6, R4.reuse, 1 ;  /* 0x3f80000004067421 */ /* 0x040fe20000000000 */
[----:B-----5:R-:W-:Y:S01]  /*16c0*/  FFMA R3, R4, R0, R9 ;  /* 0x0000000004037223 */ /* 0x020fe20000000009 */
[----:B------:R-:W-:Y:S02]  /*16d0*/  BSSY.RECONVERGENT B2, `(.L_x_339) ;  /* 0x000000d000027945 */ /* 0x000fe40003800200 */
[----:B------:R-:W0:Y:S01]  /*16e0*/  MUFU.RCP R2, R6 ;  /* 0x0000000600027308 */ /* 0x000e220000001000 */
[----:B------:R-:W-:-:S07]  /*16f0*/  FADD R3, R3, R10 ;  /* 0x0000000a03037221 */ /* 0x000fce0000000000 */
        /* <DEDUP_REMOVED lines=9> */
[----:B------:R-:W-:Y:S05]  /*1790*/  CALL.REL.NOINC `($__internal_5_$__cuda_sm3x_div_rn_noftz_f32_slowpath) ;  /* 0x0000000000287944 */ /* 0x000fea0003c00000 */
.L_x_340:
[----:B------:R-:W-:Y:S05]  /*17a0*/  BSYNC.RECONVERGENT B2 ;  /* 0x0000000000027941 */ /* 0x000fea0003800200 */
.L_x_339:
[----:B------:R-:W0:Y:S08]  /*17b0*/  LDC R9, c[0x3][0x34] ;  /* 0x00c00d00ff097b82 */ /* 0x000e300000000800 */
[----:B------:R-:W1:Y:S01]  /*17c0*/  LDC.64 R2, c[0x0][0x388] ;  /* 0x0000e200ff027b82 */ /* 0x000e620000000a00 */
[C---:B0-----:R-:W-:Y:S01]  /*17d0*/  FADD R5, R9.reuse, -10 ;  /* 0xc120000009057421 */ /* 0x041fe20000000000 */
[----:B------:R-:W-:-:S04]  /*17e0*/  FADD R9, R9, 200 ;  /* 0x4348000009097421 */ /* 0x000fc80000000000 */
[----:B------:R-:W-:Y:S01]  /*17f0*/  FMNMX R0, R5, R0, !PT ;  /* 0x0000000005007209 */ /* 0x000fe20007800000 */
[----:B-1----:R-:W-:-:S03]  /*1800*/  IMAD.WIDE R2, R7, 0x4, R2 ;  /* 0x0000000407027825 */ /* 0x002fc600078e0202 */
[----:B------:R-:W-:-:S05]  /*1810*/  FMNMX R9, R0, R9, PT ;  /* 0x0000000900097209 */ /* 0x000fca0003800000 */
[----:B------:R-:W-:Y:S01]  /*1820*/  STG.E desc[UR4][R2.64], R9 ;  /* 0x0000000902007986 */ /* 0x000fe2000c101904 */
[----:B------:R-:W-:Y:S05]  /*1830*/  EXIT ;  /* 0x000000000000794d */ /* 0x000fea0003800000 */
        .weak           $__internal_5_$__cuda_sm3x_div_rn_noftz_f32_slowpath
        .type           $__internal_5_$__cuda_sm3x_div_rn_noftz_f32_slowpath,@function
        .size           $__internal_5_$__cuda_sm3x_div_rn_noftz_f32_slowpath,(.L_x_671 - $__internal_5_$__cuda_sm3x_div_rn_noftz_f32_slowpath)
$__internal_5_$__cuda_sm3x_div_rn_noftz_f32_slowpath:
[----:B------:R-:W-:Y:S01]  /*1840*/  SHF.R.U32.HI R20, RZ, 0x17, R0 ;  /* 0x00000017ff147819 */ /* 0x000fe20000011600 */
[----:B------:R-:W-:Y:S01]  /*1850*/  BSSY.RECONVERGENT B0, `(.L_x_341) ;  /* 0x0000062000007945 */ /* 0x000fe20003800200 */
[----:B------:R-:W-:Y:S02]  /*1860*/  SHF.R.U32.HI R22, RZ, 0x17, R3 ;  /* 0x00000017ff167819 */ /* 0x000fe40000011603 */
[----:B------:R-:W-:Y:S02]  /*1870*/  LOP3.LUT R20, R20, 0xff, RZ, 0xc0, !PT ;  /* 0x000000ff14147812 */ /* 0x000fe400078ec0ff */
[----:B------:R-:W-:Y:S02]  /*1880*/  LOP3.LUT R22, R22, 0xff, RZ, 0xc0, !PT ;  /* 0x000000ff16167812 */ /* 0x000fe400078ec0ff */
[----:B------:R-:W-:-:S03]  /*1890*/  IADD3 R23, PT, PT, R20, -0x1, RZ ;  /* 0xffffffff14177810 */ /* 0x000fc60007ffe0ff */
[----:B------:R-:W-:Y:S01]  /*18a0*/  VIADD R24, R22, 0xffffffff ;  /* 0xffffffff16187836 */ /* 0x000fe20000000000 */
        /* <DEDUP_REMOVED lines=22> */
[----:B------:R-:W-:Y:S01]  /*1a10*/  @P1 IMAD.MOV.U32 R21, RZ, RZ, RZ ;  /* 0x000000ffff151224 */ /* 0x000fe200078e00ff */
[----:B------:R-:W-:Y:S01]  /*1a20*/  @!P1 MOV R21, 0xffffffc0 ;  /* 0xffffffc000159802 */ /* 0x000fe20000000f00 */
[----:B------:R-:W-:Y:S01]  /*1a30*/  @!P1 FFMA R3, R3, 1.84467440737095516160e+19, RZ ;  /* 0x5f80000003039823 */ /* 0x000fe200000000ff */
[----:B------:R-:W-:-:S03]  /*1a40*/  @!P2 FFMA R0, R0, 1.84467440737095516160e+19, RZ ;  /* 0x5f8000000000a823 */ /* 0x000fc600000000ff */
[----:B------:R-:W-:-:S07]  /*1a50*/  @!P2 VIADD R21, R21, 0x40 ;  /* 0x000000401515a836 */ /* 0x000fce0000000000 */
.L_x_342:
[----:B------:R-:W-:Y:S01]  /*1a60*/  LEA R27, R20, 0xc0800000, 0x17 ;  /* 0xc0800000141b7811 */ /* 0x000fe200078eb8ff */
[----:B------:R-:W-:Y:S01]  /*1a70*/  VIADD R24, R22, 0xffffff81 ;  /* 0xffffff8116187836 */ /* 0x000fe20000000000 */
[----:B------:R-:W-:Y:S02]  /*1a80*/  BSSY.RECONVERGENT B1, `(.L_x_347) ;  /* 0x0000035000017945 */ /* 0x000fe40003800200 */
[----:B------:R-:W-:Y:S02]  /*1a90*/  IADD3 R27, PT, PT, -R27, R0, RZ ;  /* 0x000000001b1b7210 */ /* 0x000fe40007ffe1ff */
[----:B------:R-:W-:Y:S02]  /*1aa0*/  IADD3 R20, PT, PT, R24, 0x7f, -R20 ;  /* 0x0000007f18147810 */ /* 0x000fe40007ffe814 */
[----:B------:R-:W0:Y:S01]  /*1ab0*/  MUFU.RCP R23, R27 ;  /* 0x0000001b00177308 */ /* 0x000e220000001000 */
[----:B------:R-:W-:Y:S01]  /*1ac0*/  FADD.FTZ R0, -R27, -RZ ;  /* 0x800000ff1b007221 */ /* 0x000fe20000010100 */
[----:B------:R-:W-:-:S03]  /*1ad0*/  IADD3 R21, PT, PT, R20, R21, RZ ;  /* 0x0000001514157210 */ /* 0x000fc60007ffe0ff */
[----:B0-----:R-:W-:-:S04]  /*1ae0*/  FFMA R22, R23, R0, 1 ;  /* 0x3f80000017167423 */ /* 0x001fc80000000000 */
[----:B------:R-:W-:Y:S01]  /*1af0*/  FFMA R22, R23, R22, R23 ;  /* 0x0000001617167223 */ /* 0x000fe20000000017 */
[----:B------:R-:W-:-:S04]  /*1b00*/  IMAD R23, R24, -0x800000, R3 ;  /* 0xff80000018177824 */ /* 0x000fc800078e0203 */
[----:B------:R-:W-:-:S04]  /*1b10*/  FFMA R25, R23, R22, RZ ;  /* 0x0000001617197223 */ /* 0x000fc800000000ff */
[----:B------:R-:W-:-:S04]  /*1b20*/  FFMA R3, R0, R25, R23 ;  /* 0x0000001900037223 */ /* 0x000fc80000000017 */
[----:B------:R-:W-:-:S04]  /*1b30*/  FFMA R3, R22, R3, R25 ;  /* 0x0000000316037223 */ /* 0x000fc80000000019 */
[----:B------:R-:W-:-:S04]  /*1b40*/  FFMA R24, R0, R3, R23 ;  /* 0x0000000300187223 */ /* 0x000fc80000000017 */
[----:B------:R-:W-:-:S05]  /*1b50*/  FFMA R0, R22, R24, R3 ;  /* 0x0000001816007223 */ /* 0x000fca0000000003 */
[----:B------:R-:W-:-:S04]  /*1b60*/  SHF.R.U32.HI R20, RZ, 0x17, R0 ;  /* 0x00000017ff147819 */ /* 0x000fc80000011600 */
[----:B------:R-:W-:-:S05]  /*1b70*/  LOP3.LUT R20, R20, 0xff, RZ, 0xc0, !PT ;  /* 0x000000ff14147812 */ /* 0x000fca00078ec0ff */
[----:B------:R-:W-:-:S05]  /*1b80*/  IMAD.IADD R20, R20, 0x1, R21 ;  /* 0x0000000114147824 */ /* 0x000fca00078e0215 */
        /* <DEDUP_REMOVED lines=10> */
[CCC-:B------:R-:W-:Y:S01]  /*1c30*/  FFMA.RZ R21, R22.reuse, R24.reuse, R3.reuse ;  /* 0x0000001816157223 */ /* 0x1c0fe2000000c003 */
[CCC-:B------:R-:W-:Y:S01]  /*1c40*/  FFMA.RP R23, R22.reuse, R24.reuse, R3.reuse ;  /* 0x0000001816177223 */ /* 0x1c0fe20000008003 */
[----:B------:R-:W-:Y:S01]  /*1c50*/  FFMA.RM R22, R22, R24, R3 ;  /* 0x0000001816167223 */ /* 0x000fe20000004003 */
[C---:B------:R-:W-:Y:S01]  /*1c60*/  VIADD R3, R20.reuse, 0x20 ;  /* 0x0000002014037836 */ /* 0x040fe20000000000 */
[C---:B------:R-:W-:Y:S02]  /*1c70*/  ISETP.NE.AND P3, PT, R20.reuse, RZ, PT ;  /* 0x000000ff1400720c */ /* 0x040fe40003f65270 */
[----:B------:R-:W-:Y:S02]  /*1c80*/  LOP3.LUT R21, R21, 0x7fffff, RZ, 0xc0, !PT ;  /* 0x007fffff15157812 */ /* 0x000fe400078ec0ff */
[----:B------:R-:W-:Y:S02]  /*1c90*/  ISETP.NE.AND P2, PT, R20, RZ, PT ;  /* 0x000000ff1400720c */ /* 0x000fe40003f45270 */
[----:B------:R-:W-:-:S02]  /*1ca0*/  LOP3.LUT R24, R21, 0x800000, RZ, 0xfc, !PT ;  /* 0x0080000015187812 */ /* 0x000fc400078efcff */
[----:B------:R-:W-:Y:S02]  /*1cb0*/  IADD3 R20, PT, PT, -R20, RZ, RZ ;  /* 0x000000ff14147210 */ /* 0x000fe40007ffe1ff */
[----:B------:R-:W-:Y:S02]  /*1cc0*/  SHF.L.U32 R3, R24, R3, RZ ;  /* 0x0000000318037219 */ /* 0x000fe400000006ff */
[----:B------:R-:W-:Y:S02]  /*1cd0*/  FSETP.NEU.FTZ.AND P1, PT, R23, R22, PT ;  /* 0x000000161700720b */ /* 0x000fe40003f3d000 */
[----:B------:R-:W-:Y:S02]  /*1ce0*/  SEL R21, R20, RZ, P3 ;  /* 0x000000ff14157207 */ /* 0x000fe40001800000 */
[----:B------:R-:W-:Y:S02]  /*1cf0*/  ISETP.NE.AND P2, PT, R3, RZ, P2 ;  /* 0x000000ff0300720c */ /* 0x000fe40001745270 */
[----:B------:R-:W-:-:S02]  /*1d00*/  SHF.R.U32.HI R21, RZ, R21, R24 ;  /* 0x00000015ff157219 */ /* 0x000fc40000011618 */
[----:B------:R-:W-:Y:S02]  /*1d10*/  PLOP3.LUT P1, PT, P1, P2, PT, 0xf8, 0x8f ;  /* 0x00000000008f781c */ /* 0x000fe40000f25f70 */
[----:B------:R-:W-:Y:S02]  /*1d20*/  SHF.R.U32.HI R3, RZ, 0x1, R21 ;  /* 0x00000001ff037819 */ /* 0x000fe40000011615 */
[----:B------:R-:W-:-:S04]  /*1d30*/  SEL R20, RZ, 0x1, !P1 ;  /* 0x00000001ff147807 */ /* 0x000fc80004800000 */
[----:B------:R-:W-:-:S04]  /*1d40*/  LOP3.LUT R20, R20, 0x1, R3, 0xf8, !PT ;  /* 0x0000000114147812 */ /* 0x000fc800078ef803 */
[----:B------:R-:W-:-:S05]  /*1d50*/  LOP3.LUT R20, R20, R21, RZ, 0xc0, !PT ;  /* 0x0000001514147212 */ /* 0x000fca00078ec0ff */
[----:B------:R-:W-:-:S05]  /*1d60*/  IMAD.IADD R3, R3, 0x1, R20 ;  /* 0x0000000103037824 */ /* 0x000fca00078e0214 */
[----:B------:R-:W-:Y:S01]  /*1d70*/  LOP3.LUT R0, R3, R0, RZ, 0xfc, !PT ;  /* 0x0000000003007212 */ /* 0x000fe200078efcff */
[----:B------:R-:W-:Y:S06]  /*1d80*/  BRA `(.L_x_350) ;  /* 0x0000000000107947 */ /* 0x000fec0003800000 */
.L_x_349:
[----:B------:R-:W-:-:S04]  /*1d90*/  LOP3.LUT R0, R0, 0x80000000, RZ, 0xc0, !PT ;  /* 0x8000000000007812 */ /* 0x000fc800078ec0ff */
[----:B------:R-:W-:Y:S01]  /*1da0*/  LOP3.LUT R0, R0, 0x7f800000, RZ, 0xfc, !PT ;  /* 0x7f80000000007812 */ /* 0x000fe200078efcff */
[----:B------:R-:W-:Y:S06]  /*1db0*/  BRA `(.L_x_350) ;  /* 0x0000000000047947 */ /* 0x000fec0003800000 */
.L_x_348:
[----:B------:R-:W-:-:S07]  /*1dc0*/  LEA R0, R21, R0, 0x17 ;  /* 0x0000000015007211 */ /* 0x000fce00078eb8ff */
.L_x_350:
[----:B------:R-:W-:Y:S05]  /*1dd0*/  BSYNC.RECONVERGENT B1 ;  /* 0x0000000000017941 */ /* 0x000fea0003800200 */
.L_x_347:
[----:B------:R-:W-:Y:S05]  /*1de0*/  BRA `(.L_x_351) ;  /* 0x0000000000207947 */ /* 0x000fea0003800000 */
.L_x_346:
[----:B------:R-:W-:-:S04]  /*1df0*/  LOP3.LUT R0, R0, 0x80000000, R3, 0x48, !PT ;  /* 0x8000000000007812 */ /* 0x000fc800078e4803 */
[----:B------:R-:W-:Y:S01]  /*1e00*/  LOP3.LUT R0, R0, 0x7f800000, RZ, 0xfc, !PT ;  /* 0x7f80000000007812 */ /* 0x000fe200078efcff */
[----:B------:R-:W-:Y:S06]  /*1e10*/  BRA `(.L_x_351) ;  /* 0x0000000000147947 */ /* 0x000fec0003800000 */
.L_x_345:
[----:B------:R-:W-:Y:S01]  /*1e20*/  LOP3.LUT R0, R0, 0x80000000, R3, 0x48, !PT ;  /* 0x8000000000007812 */ /* 0x000fe200078e4803 */
[----:B------:R-:W-:Y:S06]  /*1e30*/  BRA `(.L_x_351) ;  /* 0x00000000000c7947 */ /* 0x000fec0003800000 */
.L_x_344:
[----:B------:R-:W0:Y:S01]  /*1e40*/  MUFU.RSQ R0, -QNAN ;  /* 0xffc0000000007908 */ /* 0x000e220000001400 */
[----:B------:R-:W-:Y:S05]  /*1e50*/  BRA `(.L_x_351) ;  /* 0x0000000000047947 */ /* 0x000fea0003800000 */
.L_x_343:
[----:B------:R-:W-:-:S07]  /*1e60*/  FADD.FTZ R0, R3, R0 ;  /* 0x0000000003007221 */ /* 0x000fce0000010000 */
.L_x_351:
[----:B------:R-:W-:Y:S05]  /*1e70*/  BSYNC.RECONVERGENT B0 ;  /* 0x0000000000007941 */ /* 0x000fea0003800200 */
.L_x_341:
[----:B------:R-:W-:-:S04]  /*1e80*/  HFMA2 R3, -RZ, RZ, 0, 0 ;  /* 0x00000000ff037431 */ /* 0x000fc800000001ff */
[----:B0-----:R-:W-:Y:S05]  /*1e90*/  RET.REL.NODEC R2 `(_Z13diffuseKernelPKfPfS0_PKhf) ;  /* 0xffffffe002587950 */ /* 0x001fea0003c3ffff */
.L_x_352:
        /* <DEDUP_REMOVED lines=14> */
.L_x_671:


//--------------------- .text._Z20convectiveHeatKernelPfPKfS1_PKhf --------------------------
	.section	.text._Z20convectiveHeatKernelPfPKfS1_PKhf,"ax",@progbits
	.align	128
        .global         _Z20convectiveHeatKernelPfPKfS1_PKhf
        .type           _Z20convectiveHeatKernelPfPKfS1_PKhf,@function
        .size           _Z20convectiveHeatKernelPfPKfS1_PKhf,(.L_x_673 - _Z20convectiveHeatKernelPfPKfS1_PKhf)
        .other          _Z20convectiveHeatKernelPfPKfS1_PKhf,@"STO_CUDA_ENTRY STV_DEFAULT"
_Z20convectiveHeatKernelPfPKfS1_PKhf:
.text._Z20convectiveHeatKernelPfPKfS1_PKhf:
        /* <DEDUP_REMOVED lines=23> */
[----:B------:R-:W-:-:S04]  /*0170*/  IMAD R5, R6, UR8, R3 ;  /* 0x0000000806057c24 */ /* 0x000fc8000f8e0203 */
[----:B0-----:R-:W-:-:S05]  /*0180*/  IMAD.WIDE R12, R5, 0x4, R12 ;  /* 0x00000004050c7825 */ /* 0x001fca00078e020c */
[----:B-1----:R-:W2:Y:S02]  /*0190*/  LDG.E R7, desc[UR4][R12.64] ;  /* 0x000000040c077981 */ /* 0x002ea4000c1e1900 */
[----:B--2---:R-:W-:-:S05]  /*01a0*/  FADD R8, R7, -UR6 ;  /* 0x8000000607087e21 */ /* 0x004fca0008000000 */
[----:B------:R-:W-:-:S13]  /*01b0*/  FSETP.GEU.AND P0, PT, |R8|, 1, PT ;  /* 0x3f8000000800780b */ /* 0x000fda0003f0e200 */
[----:B------:R-:W-:Y:S05]  /*01c0*/  @!P0 EXIT ;  /* 0x000000000000894d */ /* 0x000fea0003800000 */
[----:B------:R-:W0:Y:S01]  /*01d0*/  LDC.64 R14, c[0x0][0x388] ;  /* 0x0000e200ff0e7b82 */ /* 0x000e220000000a00 */
[----:B------:R-:W-:Y:S01]  /*01e0*/  LEA R9, R5, R5, 0x1 ;  /* 0x0000000505097211 */ /* 0x000fe200078e08ff */
[----:B------:R-:W1:Y:S04]  /*01f0*/  LDCU.64 UR6, c[0x0][0x398] ;  /* 0x00007300ff0677ac */ /* 0x000e680008000a00 */
[----:B0-----:R-:W-:-:S05]  /*0200*/  IMAD.WIDE R14, R9, 0x4, R14 ;  /* 0x00000004090e7825 */ /* 0x001fca00078e020e */
[----:B------:R0:W5:Y:S04]  /*0210*/  LDG.E.CONSTANT R9, desc[UR4][R14.64] ;  /* 0x000000040e097981 */ /* 0x000168000c1e9900 */
[----:B------:R0:W5:Y:S04]  /*0220*/  LDG.E.CONSTANT R10, desc[UR4][R14.64+0x4] ;  /* 0x000004040e0a7981 */ /* 0x000168000c1e9900 */
[----:B------:R0:W5:Y:S01]  /*0230*/  LDG.E.CONSTANT R11, desc[UR4][R14.64+0x8] ;  /* 0x000008040e0b7981 */ /* 0x000162000c1e9900 */
[----:B------:R-:W-:Y:S01]  /*0240*/  ISETP.GT.AND P0, PT, R3, UR8, PT ;  /* 0x0000000803007c0c */ /* 0x000fe2000bf04270 */
[----:B------:R-:W-:Y:S01]  /*0250*/  BSSY.RECONVERGENT B0, `(.L_x_353) ;  /* 0x000004b000007945 */ /* 0x000fe20003800200 */
[----:B-1----:R-:W-:-:S02]  /*0260*/  IADD3 R16, P1, PT, R5, UR6, RZ ;  /* 0x0000000605107c10 */ /* 0x002fc4000ff3e0ff */
[----:B------:R-:W-:Y:S02]  /*0270*/  CS2R R20, SRZ ;  /* 0x0000000000147805 */ /* 0x000fe4000001ff00 */
[----:B------:R-:W-:Y:S02]  /*0280*/  ISETP.LT.OR P0, PT, R3, 0x1, P0 ;  /* 0x000000010300780c */ /* 0x000fe40000701670 */
[----:B------:R-:W-:-:S11]  /*0290*/  LEA.HI.X.SX32 R17, R5, UR7, 0x1, P1 ;  /* 0x0000000705117c11 */ /* 0x000fd600088f0eff */
[----:B0-----:R-:W-:Y:S05]  /*02a0*/  @P0 BRA `(.L_x_354) ;  /* 0x0000000400140947 */ /* 0x001fea0003800000 */
[----:B------:R-:W0:Y:S01]  /*02b0*/  LDC.64 R22, c[0x0][0x390] ;  /* 0x0000e400ff167b82 */ /* 0x000e220000000a00 */
[----:B------:R-:W-:Y:S01]  /*02c0*/  IADD3 R19, PT, PT, R5, -0x1, RZ ;  /* 0xffffffff05137810 */ /* 0x000fe20007ffe0ff */
[----:B------:R-:W2:Y:S04]  /*02d0*/  LDG.E R24, desc[UR4][R12.64+-0x4] ;  /* 0xfffffc040c187981 */ /* 0x000ea8000c1e1900 */
[----:B------:R-:W3:Y:S04]  /*02e0*/  LDG.E.CONSTANT R0, desc[UR4][R14.64+-0xc] ;  /* 0xfffff4040e007981 */ /* 0x000ee8000c1e9900 */
[----:B------:R-:W4:Y:S04]  /*02f0*/  LDG.E.CONSTANT R20, desc[UR4][R14.64+-0x4] ;  /* 0xfffffc040e147981 */ /* 0x000f28000c1e9900 */
[----:B------:R-:W4:Y:S01]  /*0300*/  LDG.E.U8.CONSTANT R18, desc[UR4][R16.64] ;  /* 0x0000000410127981 */ /* 0x000f22000c1e9100 */
[----:B0-----:R-:W-:-:S03]  /*0310*/  IMAD.WIDE R22, R19, 0x4, R22 ;  /* 0x0000000413167825 */ /* 0x001fc600078e0216 */
[----:B------:R-:W4:Y:S04]  /*0320*/  LDG.E.CONSTANT R19, desc[UR4][R14.64+-0x8] ;  /* 0xfffff8040e137981 */ /* 0x000f28000c1e9900 */
[----:B------:R0:W4:Y:S02]  /*0330*/  LDG.E.CONSTANT R22, desc[UR4][R22.64] ;  /* 0x0000000416167981 */ /* 0x000124000c1e9900 */
[----:B0-----:R-:W-:Y:S01]  /*0340*/  HFMA2 R23, -RZ, RZ, 1.875, 0 ;  /* 0x3f800000ff177431 */ /* 0x001fe200000001ff */
[----:B--2---:R-:W-:Y:S01]  /*0350*/  FSETP.GEU.AND P0, PT, R24, R7, PT ;  /* 0x000000071800720b */ /* 0x004fe20003f0e000 */
[----:B---3-5:R-:W-:-:S03]  /*0360*/  FADD R0, R9, -R0 ;  /* 0x8000000009007221 */ /* 0x028fc60000000000 */
[----:B----4-:R-:W-:Y:S01]  /*0370*/  FSETP.LEU.OR P0, PT, R22, 1, P0 ;  /* 0x3f8000001600780b */ /* 0x010fe2000070b400 */
[----:B------:R-:W-:Y:S01]  /*0380*/  FADD R21, R10, -R19 ;  /* 0x800000130a157221 */ /* 0x000fe20000000000 */
[----:B------:R-:W-:-:S03]  /*0390*/  FADD R19, R11, -R20 ;  /* 0x800000140b137221 */ /* 0x000fc60000000000 */
[-C--:B------:R-:W-:Y:S01]  /*03a0*/  FFMA R20, RZ, R21.reuse, -R0 ;  /* 0x00000015ff147223 */ /* 0x080fe20000000800 */
[----:B------:R-:W-:-:S03]  /*03b0*/  FMUL R25, R21, R21 ;  /* 0x0000001515197220 */ /* 0x000fc60000400000 */
[----:B------:R-:W-:-:S04]  /*03c0*/  FFMA R20, RZ, R19, R20 ;  /* 0x00000013ff147223 */ /* 0x000fc80000000014 */
[----:B------:R-:W-:Y:S01]  /*03d0*/  @!P0 FMUL R21, R22, 0.30000001192092895508 ;  /* 0x3e99999a16158820 */ /* 0x000fe20000400000 */
[C---:B------:R-:W-:Y:S01]  /*03e0*/  @!P0 FFMA R23, R20.reuse, 0.5, R23 ;  /* 0x3f00000014178823 */ /* 0x040fe20000000017 */
[----:B------:R-:W-:-:S03]  /*03f0*/  @!P0 FSETP.GT.AND P1, PT, R20, RZ, PT ;  /* 0x000000ff1400820b */ /* 0x000fc60003f24000 */
[----:B------:R-:W-:Y:S02]  /*0400*/  @!P0 FMNMX R21, R21, 1.5, PT ;  /* 0x3fc0000015158809 */ /* 0x000fe40003800000 */
[----:B------:R-:W-:-:S03]  /*0410*/  @!P0 FSEL R26, R23, 1, P1 ;  /* 0x3f800000171a8808 */ /* 0x000fc60000800000 */
[----:B------:R-:W-:Y:S01]  /*0420*/  @!P0 FADD R23, R21, 1 ;  /* 0x3f80000015178421 */ /* 0x000fe20000000000 */
[----:B------:R-:W-:-:S03]  /*0430*/  MOV R21, 0x3f800000 ;  /* 0x3f80000000157802 */ /* 0x000fc60000000f00 */
[----:B------:R-:W-:Y:S01]  /*0440*/  @!P0 FMUL R21, R23, R26 ;  /* 0x0000001a17158220 */ /* 0x000fe20000400000 */
[----:B------:R-:W-:-:S13]  /*0450*/  ISETP.NE.AND P0, PT, R18, RZ, PT ;  /* 0x000000ff1200720c */ /* 0x000fda0003f05270 */
[----:B------:R-:W2:Y:S01]  /*0460*/  @P0 LDG.E.U8.CONSTANT R23, desc[UR4][R16.64+-0x1] ;  /* 0xffffff0410170981 */ /* 0x000ea2000c1e9100 */
[----:B------:R-:W-:-:S04]  /*0470*/  FFMA R0, R0, R0, R25 ;  /* 0x0000000000007223 */ /* 0x000fc80000000019 */
[----:B------:R-:W-:Y:S01]  /*0480*/  FFMA R0, R19, R19, R0 ;  /* 0x0000001313007223 */ /* 0x000fe20000000000 */
[----:B------:R-:W-:-:S04]  /*0490*/  FMUL R18, R22, 0.20000000298023223877 ;  /* 0x3e4ccccd16127820 */ /* 0x000fc80000400000 */
[----:B------:R-:W-:Y:S02]  /*04a0*/  IADD3 R19, PT, PT, R0, -0xd000000, RZ ;  /* 0xf300000000137810 */ /* 0x000fe40007ffe0ff */
[----:B------:R-:W-:Y:S02]  /*04b0*/  FMNMX R18, R18, 1, PT ;  /* 0x3f80000012127809 */ /* 0x000fe40003800000 */
[----:B------:R-:W-:Y:S02]  /*04c0*/  ISETP.GT.U32.AND P3, PT, R19, 0x727fffff, PT ;  /* 0x727fffff1300780c */ /* 0x000fe40003f64070 */
[----:B------:R-:W-:Y:S01]  /*04d0*/  FSETP.GT.AND P2, PT, R8, 5, PT ;  /* 0x40a000000800780b */ /* 0x000fe20003f44000 */
[----:B------:R0:W1:Y:S01]  /*04e0*/  MUFU.RSQ R19, R0 ;  /* 0x0000000000137308 */ /* 0x0000620000001400 */
[----:B------:R-:W-:Y:S01]  /*04f0*/  FADD R18, R18, 1 ;  /* 0x3f80000012127421 */ /* 0x000fe20000000000 */
[----:B------:R-:W-:Y:S01]  /*0500*/  FSETP.GT.AND P1, PT, R22, 0.5, PT ;  /* 0x3f0000001600780b */ /* 0x000fe20003f24000 */
[----:B------:R-:W-:Y:S02]  /*0510*/  BSSY.RECONVERGENT B1, `(.L_x_355) ;  /* 0x000000c000017945 */ /* 0x000fe40003800200 */
[----:B------:R-:W-:-:S07]  /*0520*/  FMUL R18, R18, R21 ;  /* 0x0000001512127220 */ /* 0x000fce0000400000 */
[----:B------:R-:W-:Y:S02]  /*0530*/  @P2 FSEL R21, R18, R21, P1 ;  /* 0x0000001512152208 */ /* 0x000fe40000800000 */
[----:B--2---:R-:W-:Y:S01]  /*0540*/  ISETP.EQ.AND P0, PT, R23, RZ, P0 ;  /* 0x000000ff1700720c */ /* 0x004fe20000702270 */
[----:B01----:R-:W-:-:S12]  /*0550*/  @!P3 BRA `(.L_x_356) ;  /* 0x00000000000cb947 */ /* 0x003fd80003800000 */
[----:B------:R-:W-:-:S07]  /*0560*/  MOV R18, 0x580 ;  /* 0x0000058000127802 */ /* 0x000fce0000000f00 */
[----:B------:R-:W-:Y:S05]  /*0570*/  CALL.REL.NOINC `($__internal_6_$__cuda_sm20_sqrt_rn_f32_slowpath) ;  /* 0x0000001c00487944 */ /* 0x000fea0003c00000 */
[----:B------:R-:W-:Y:S05]  /*0580*/  BRA `(.L_x_357) ;  /* 0x0000000000107947 */ /* 0x000fea0003800000 */
.L_x_356:
[----:B------:R-:W-:Y:S01]  /*0590*/  FMUL.FTZ R23, R0, R19 ;  /* 0x0000001300177220 */ /* 0x000fe20000410000 */
[----:B------:R-:W-:-:S03]  /*05a0*/  FMUL.FTZ R19, R19, 0.5 ;  /* 0x3f00000013137820 */ /* 0x000fc60000410000 */
[----:B------:R-:W-:-:S04]  /*05b0*/  FFMA R0, -R23, R23, R0 ;  /* 0x0000001717007223 */ /* 0x000fc80000000100 */
[----:B------:R-:W-:-:S07]  /*05c0*/  FFMA R19, R0, R19, R23 ;  /* 0x0000001300137223 */ /* 0x000fce0000000017 */
.L_x_357:
[----:B------:R-:W-:Y:S05]  /*05d0*/  BSYNC.RECONVERGENT B1 ;  /* 0x0000000000017941 */ /* 0x000fea0003800200 */
.L_x_355:
[----:B------:R-:W-:Y:S01]  /*05e0*/  FMUL R0, R19, 0.20000000298023223877 ;  /* 0x3e4ccccd13007820 */ /* 0x000fe20000400000 */
[C---:B------:R-:W-:Y:S01]  /*05f0*/  FSETP.GT.AND P1, PT, R20.reuse, 0.10000000149011611938, PT ;  /* 0x3dcccccd1400780b */ /* 0x040fe20003f24000 */
[----:B------:R-:W-:Y:S01]  /*0600*/  FADD R20, R20, 1 ;  /* 0x3f80000014147421 */ /* 0x000fe20000000000 */
[----:B------:R-:W-:Y:S02]  /*0610*/  FSETP.GT.AND P0, PT, R22, 0.20000000298023223877, P0 ;  /* 0x3e4ccccd1600780b */ /* 0x000fe40000704000 */
[----:B------:R-:W-:Y:S02]  /*0620*/  FMNMX R0, R0, 1, PT ;  /* 0x3f80000000007809 */ /* 0x000fe40003800000 */
[----:B------:R-:W-:-:S03]  /*0630*/  FSEL R20, R20, 1, P1 ;  /* 0x3f80000014147808 */ /* 0x000fc60000800000 */
[----:B------:R-:W-:Y:S01]  /*0640*/  FADD R23, R0, 0.10000000149011611938 ;  /* 0x3dcccccd00177421 */ /* 0x000fe20000000000 */
[----:B------:R-:W-:-:S03]  /*0650*/  HFMA2 R0, -RZ, RZ, 1.875, 0 ;  /* 0x3f800000ff007431 */ /* 0x000fc600000001ff */
[----:B------:R-:W-:Y:S01]  /*0660*/  FMUL R20, R20, R23 ;  /* 0x0000001714147220 */ /* 0x000fe20000400000 */
[----:B------:R-:W-:-:S03]  /*0670*/  FADD R23, -R7, R24 ;  /* 0x0000001807177221 */ /* 0x000fc60000000100 */
[----:B------:R-:W-:Y:S01]  /*0680*/  @P0 FADD R20, R20, R20 ;  /* 0x0000001414140221 */ /* 0x000fe20000000000 */
[----:B------:R-:W-:-:S03]  /*0690*/  FFMA R22, R22, 0.40000000596046447754, R0 ;  /* 0x3ecccccd16167823 */ /* 0x000fc60000000000 */
[----:B------:R-:W-:Y:S01]  /*06a0*/  FMUL R20, R20, R23 ;  /* 0x0000001714147220 */ /* 0x000fe20000400000 */
[----:B------:R-:W-:Y:S01]  /*06b0*/  FFMA R19, R19, 0.10000000149011611938, R0 ;  /* 0x3dcccccd13137823 */ /* 0x000fe20000000000 */
[----:B------:R-:W-:-:S04]  /*06c0*/  @P0 FMUL R21, R21, R22 ;  /* 0x0000001615150220 */ /* 0x000fc80000400000 */
[----:B------:R-:W-:Y:S01]  /*06d0*/  FMUL R20, R21, R20 ;  /* 0x0000001415147220 */ /* 0x000fe20000400000 */
[----:B------:R-:W-:-:S03]  /*06e0*/  FADD R21, RZ, R19 ;  /* 0x00000013ff157221 */ /* 0x000fc60000000000 */
[----:B------:R-:W-:-:S07]  /*06f0*/  FFMA R20, R20, R19, RZ ;  /* 0x0000001314147223 */ /* 0x000fce00000000ff */
.L_x_354:
[----:B------:R-:W-:Y:S05]  /*0700*/  BSYNC.RECONVERGENT B0 ;  /* 0x0000000000007941 */ /* 0x000fea0003800200 */
.L_x_353:
[----:B------:R-:W0:Y:S01]  /*0710*/  LDCU UR6, c[0x3][URZ] ;  /* 0x00c00000ff0677ac */ /* 0x000e220008000800 */
[----:B------:R-:W-:Y:S01]  /*0720*/  IADD3 R0, PT, PT, R3, 0x1, RZ ;  /* 0x0000000103007810 */ /* 0x000fe20007ffe0ff */
[----:B------:R-:W-:Y:S03]  /*0730*/  BSSY.RECONVERGENT B0, `(.L_x_358) ;  /* 0x0000048000007945 */ /* 0x000fe60003800200 */
[----:B0-----:R-:W-:-:S04]  /*0740*/  ISETP.GE.AND P0, PT, R0, UR6, PT ;  /* 0x0000000600007c0c */ /* 0x001fc8000bf06270 */
[----:B------:R-:W-:-:S13]  /*0750*/  ISETP.LT.OR P0, PT, R3, -0x1, P0 ;  /* 0xffffffff0300780c */ /* 0x000fda0000701670 */
[----:B------:R-:W-:Y:S05]  /*0760*/  @P0 BRA `(.L_x_359) ;  /* 0x0000000400100947 */ /* 0x000fea0003800000 */
[----:B------:R-:W0:Y:S01]  /*0770*/  LDC.64 R22, c[0x0][0x390] ;  /* 0x0000e400ff167b82 */ /* 0x000e220000000a00 */
[----:B------:R-:W-:Y:S01]  /*0780*/  IADD3 R19, PT, PT, R5, 0x1, RZ ;  /* 0x0000000105137810 */ /* 0x000fe20007ffe0ff */
[----:B------:R-:W2:Y:S04]  /*0790*/  LDG.E R25, desc[UR4][R12.64+0x4] ;  /* 0x000004040c197981 */ /* 0x000ea8000c1e1900 */
[----:B------:R-:W3:Y:S04]  /*07a0*/  LDG.E.CONSTANT R0, desc[UR4][R14.64+0xc] ;  /* 0x00000c040e007981 */ /* 0x000ee8000c1e9900 */
[----:B------:R-:W4:Y:S04]  /*07b0*/  LDG.E.CONSTANT R18, desc[UR4][R14.64+0x14] ;  /* 0x000014040e127981 */ /* 0x000f28000c1e9900 */
[----:B------:R-:W4:Y:S01]  /*07c0*/  LDG.E.U8.CONSTANT R26, desc[UR4][R16.64] ;  /* 0x00000004101a7981 */ /* 0x000f22000c1e9100 */
[----:B0-----:R-:W-:-:S03]  /*07d0*/  IMAD.WIDE R22, R19, 0x4, R22 ;  /* 0x0000000413167825 */ /* 0x001fc600078e0216 */
[----:B------:R-:W4:Y:S04]  /*07e0*/  LDG.E.CONSTANT R19, desc[UR4][R14.64+0x10] ;  /* 0x000010040e137981 */ /* 0x000f28000c1e9900 */
[----:B------:R-:W4:Y:S01]  /*07f0*/  LDG.E.CONSTANT R22, desc[UR4][R22.64] ;  /* 0x0000000416167981 */ /* 0x000f22000c1e9900 */
[----:B------:R-:W-:Y:S02]  /*0800*/  MOV R24, 0x3f800000 ;  /* 0x3f80000000187802 */ /* 0x000fe40000000f00 */
[----:B--2---:R-:W-:Y:S01]  /*0810*/  FSETP.GEU.AND P0, PT, R25, R7, PT ;  /* 0x000000071900720b */ /* 0x004fe20003f0e000 */
[----:B---3-5:R-:W-:Y:S01]  /*0820*/  FADD R0, R9, -R0 ;  /* 0x8000000009007221 */ /* 0x028fe20000000000 */
[----:B----4-:R-:W-:Y:S01]  /*0830*/  FADD R18, R11, -R18 ;  /* 0x800000120b127221 */ /* 0x010fe20000000000 */
[----:B------:R-:W-:Y:S01]  /*0840*/  FADD R19, R10, -R19 ;  /* 0x800000130a137221 */ /* 0x000fe20000000000 */
[----:B------:R-:W-:-:S03]  /*0850*/  FSETP.LEU.OR P0, PT, R22, 1, P0 ;  /* 0x3f8000001600780b */ /* 0x000fc6000070b400 */
[-C--:B------:R-:W-:Y:S01]  /*0860*/  FMUL R27, R19, R19.reuse ;  /* 0x00000013131b7220 */ /* 0x080fe20000400000 */
[----:B------:R-:W-:-:S03]  /*0870*/  FFMA R19, RZ, R19, R0 ;  /* 0x00000013ff137223 */ /* 0x000fc60000000000 */
[----:B------:R-:W-:Y:S01]  /*0880*/  FFMA R27, R0, R0, R27 ;  /* 0x00000000001b7223 */ /* 0x000fe2000000001b */
[----:B------:R-:W-:-:S03]  /*0890*/  FFMA R23, RZ, R18, R19 ;  /* 0x00000012ff177223 */ /* 0x000fc60000000013 */
[----:B------:R-:W-:Y:S02]  /*08a0*/  FFMA R0, R18, R18, R27 ;  /* 0x0000001212007223 */ /* 0x000fe4000000001b */
[----:B------:R-:W-:Y:S01]  /*08b0*/  @!P0 FMUL R18, R22, 0.30000001192092895508 ;  /* 0x3e99999a16128820 */ /* 0x000fe20000400000 */
[C---:B------:R-:W-:Y:S01]  /*08c0*/  @!P0 FFMA R19, R23.reuse, 0.5, R24 ;  /* 0x3f00000017138823 */ /* 0x040fe20000000018 */
[----:B------:R-:W-:-:S03]  /*08d0*/  @!P0 FSETP.GT.AND P1, PT, R23, RZ, PT ;  /* 0x000000ff1700820b */ /* 0x000fc60003f24000 */
[----:B------:R-:W-:Y:S02]  /*08e0*/  @!P0 FMNMX R18, R18, 1.5, PT ;  /* 0x3fc0000012128809 */ /* 0x000fe40003800000 */
[----:B------:R-:W-:-:S03]  /*08f0*/  @!P0 FSEL R19, R19, 1, P1 ;  /* 0x3f80000013138808 */ /* 0x000fc60000800000 */
[----:B------:R-:W-:-:S04]  /*0900*/  @!P0 FADD R18, R18, 1 ;  /* 0x3f80000012128421 */ /* 0x000fc80000000000 */
[----:B------:R-:W-:Y:S01]  /*0910*/  @!P0 FMUL R24, R18, R19 ;  /* 0x0000001312188220 */ /* 0x000fe20000400000 */
[----:B------:R-:W-:Y:S01]  /*0920*/  FMUL R18, R22, 0.20000000298023223877 ;  /* 0x3e4ccccd16127820 */ /* 0x000fe20000400000 */
[----:B------:R-:W-:-:S04]  /*0930*/  FSETP.GT.AND P1, PT, R8, 5, PT ;  /* 0x40a000000800780b */ /* 0x000fc80003f24000 */
[----:B------:R-:W-:-:S05]  /*0940*/  FMNMX R18, R18, 1, PT ;  /* 0x3f80000012127809 */ /* 0x000fca0003800000 */
[----:B------:R-:W-:Y:S01]  /*0950*/  FADD R19, R18, 1 ;  /* 0x3f80000012137421 */ /* 0x000fe20000000000 */
[----:B------:R-:W-:-:S03]  /*0960*/  FSETP.GT.AND P0, PT, R22, 0.5, PT ;  /* 0x3f0000001600780b */ /* 0x000fc60003f04000 */
[----:B------:R-:W-:-:S05]  /*0970*/  FMUL R19, R19, R24 ;  /* 0x0000001813137220 */ /* 0x000fca0000400000 */
[----:B------:R-:W-:Y:S02]  /*0980*/  @P1 FSEL R24, R19, R24, P0 ;  /* 0x0000001813181208 */ /* 0x000fe40000000000 */
[----:B------:R-:W-:-:S13]  /*0990*/  ISETP.NE.AND P0, PT, R26, RZ, PT ;  /* 0x000000ff1a00720c */ /* 0x000fda0003f05270 */
[----:B------:R-:W2:Y:S01]  /*09a0*/  @P0 LDG.E.U8.CONSTANT R18, desc[UR4][R16.64+0x1] ;  /* 0x0000010410120981 */ /* 0x000ea2000c1e9100 */
[----:B------:R0:W1:Y:S01]  /*09b0*/  MUFU.RSQ R19, R0 ;  /* 0x0000000000137308 */ /* 0x0000620000001400 */
[----:B------:R-:W-:Y:S01]  /*09c0*/  BSSY.RECONVERGENT B1, `(.L_x_360) ;  /* 0x000000c000017945 */ /* 0x000fe20003800200 */
[----:B--2---:R-:W-:Y:S02]  /*09d0*/  ISETP.EQ.AND P0, PT, R18, RZ, P0 ;  /* 0x000000ff1200720c */ /* 0x004fe40000702270 */
[----:B------:R-:W-:-:S04]  /*09e0*/  IADD3 R18, PT, PT, R0, -0xd000000, RZ ;  /* 0xf300000000127810 */ /* 0x000fc80007ffe0ff */
[----:B------:R-:W-:-:S13]  /*09f0*/  ISETP.GT.U32.AND P1, PT, R18, 0x727fffff, PT ;  /* 0x727fffff1200780c */ /* 0x000fda0003f24070 */
[----:B01----:R-:W-:Y:S05]  /*0a00*/  @!P1 BRA `(.L_x_361) ;  /* 0x00000000000c9947 */ /* 0x003fea0003800000 */
[----:B------:R-:W-:-:S07]  /*0a10*/  MOV R18, 0xa30 ;  /* 0x00000a3000127802 */ /* 0x000fce0000000f00 */
[----:B------:R-:W-:Y:S05]  /*0a20*/  CALL.REL.NOINC `($__internal_6_$__cuda_sm20_sqrt_rn_f32_slowpath) ;  /* 0x00000018001c7944 */ /* 0x000fea0003c00000 */
[----:B------:R-:W-:Y:S05]  /*0a30*/  BRA `(.L_x_362) ;  /* 0x0000000000107947 */ /* 0x000fea0003800000 */
.L_x_361:
[----:B------:R-:W-:Y:S01]  /*0a40*/  FMUL.FTZ R27, R0, R19 ;  /* 0x00000013001b7220 */ /* 0x000fe20000410000 */
[----:B------:R-:W-:-:S03]  /*0a50*/  FMUL.FTZ R19, R19, 0.5 ;  /* 0x3f00000013137820 */ /* 0x000fc60000410000 */
[----:B------:R-:W-:-:S04]  /*0a60*/  FFMA R0, -R27, R27, R0 ;  /* 0x0000001b1b007223 */ /* 0x000fc80000000100 */
[----:B------:R-:W-:-:S07]  /*0a70*/  FFMA R19, R0, R19, R27 ;  /* 0x0000001300137223 */ /* 0x000fce000000001b */
.L_x_362:
[----:B------:R-:W-:Y:S05]  /*0a80*/  BSYNC.RECONVERGENT B1 ;  /* 0x0000000000017941 */ /* 0x000fea0003800200 */
.L_x_360:
[----:B------:R-:W-:Y:S01]  /*0a90*/  FMUL R0, R19, 0.20000000298023223877 ;  /* 0x3e4ccccd13007820 */ /* 0x000fe20000400000 */
[C---:B------:R-:W-:Y:S01]  /*0aa0*/  FSETP.GT.AND P1, PT, R23.reuse, 0.10000000149011611938, PT ;  /* 0x3dcccccd1700780b */ /* 0x040fe20003f24000 */
[----:B------:R-:W-:Y:S01]  /*0ab0*/  FADD R23, R23, 1 ;  /* 0x3f80000017177421 */ /* 0x000fe20000000000 */
[----:B------:R-:W-:Y:S01]  /*0ac0*/  FSETP.GT.AND P0, PT, R22, 0.20000000298023223877, P0 ;  /* 0x3e4ccccd1600780b */ /* 0x000fe20000704000 */
[----:B------:R-:W-:Y:S01]  /*0ad0*/  HFMA2 R18, -RZ, RZ, 1.875, 0 ;  /* 0x3f800000ff127431 */ /* 0x000fe200000001ff */
[----:B------:R-:W-:Y:S01]  /*0ae0*/  FMNMX R0, R0, 1, PT ;  /* 0x3f80000000007809 */ /* 0x000fe20003800000 */
[----:B------:R-:W-:Y:S01]  /*0af0*/  FADD R25, -R7, R25 ;  /* 0x0000001907197221 */ /* 0x000fe20000000100 */
[----:B------:R-:W-:-:S03]  /*0b00*/  FSEL R23, R23, 1, P1 ;  /* 0x3f80000017177808 */ /* 0x000fc60000800000 */
[----:B------:R-:W-:-:S04]  /*0b10*/  FADD R0, R0, 0.10000000149011611938 ;  /* 0x3dcccccd00007421 */ /* 0x000fc80000000000 */
[----:B------:R-:W-:Y:S01]  /*0b20*/  FMUL R0, R23, R0 ;  /* 0x0000000017007220 */ /* 0x000fe20000400000 */
[----:B------:R-:W-:-:S03]  /*0b30*/  FFMA R23, R22, 0.40000000596046447754, R18 ;  /* 0x3ecccccd16177823 */ /* 0x000fc60000000012 */
[----:B------:R-:W-:Y:S01]  /*0b40*/  @P0 FADD R0, R0, R0 ;  /* 0x0000000000000221 */ /* 0x000fe20000000000 */
[----:B------:R-:W-:-:S03]  /*0b50*/  @P0 FMUL R24, R24, R23 ;  /* 0x0000001718180220 */ /* 0x000fc60000400000 */
[----:B------:R-:W-:Y:S01]  /*0b60*/  FMUL R25, R0, R25 ;  /* 0x0000001900197220 */ /* 0x000fe20000400000 */
[----:B------:R-:W-:-:S03]  /*0b70*/  FFMA R0, R19, 0.10000000149011611938, R18 ;  /* 0x3dcccccd13007823 */ /* 0x000fc60000000012 */
[----:B------:R-:W-:Y:S01]  /*0b80*/  FMUL R25, R24, R25 ;  /* 0x0000001918197220 */ /* 0x000fe20000400000 */
[----:B------:R-:W-:-:S03]  /*0b90*/  FADD R21, R21, R0 ;  /* 0x0000000015157221 */ /* 0x000fc60000000000 */
[----:B------:R-:W-:-:S07]  /*0ba0*/  FFMA R20, R25, R0, R20 ;  /* 0x0000000019147223 */ /* 0x000fce0000000014 */
.L_x_359:
[----:B------:R-:W-:Y:S05]  /*0bb0*/  BSYNC.RECONVERGENT B0 ;  /* 0x0000000000007941 */ /* 0x000fea0003800200 */
.L_x_358:
[----:B------:R-:W0:Y:S01]  /*0bc0*/  LDCU UR6, c[0x3][0x4] ;  /* 0x00c00080ff0677ac */ /* 0x000e220008000800 */
[----:B------:R-:W-:Y:S01]  /*0bd0*/  ISETP.NE.AND P0, PT, R2, RZ, PT ;  /* 0x000000ff0200720c */ /* 0x000fe20003f05270 */
[----:B------:R-:W-:Y:S03]  /*0be0*/  BSSY.RECONVERGENT B0, `(.L_x_363) ;  /* 0x0000053000007945 */ /* 0x000fe60003800200 */
[----:B------:R-:W-:-:S04]  /*0bf0*/  ISETP.LT.OR P0, PT, R3, RZ, !P0 ;  /* 0x000000ff0300720c */ /* 0x000fc80004701670 */
[----:B0-----:R-:W-:-:S13]  /*0c00*/  ISETP.GT.U32.OR P0, PT, R2, UR6, P0 ;  /* 0x0000000602007c0c */ /* 0x001fda0008704470 */
[----:B------:R-:W-:Y:S05]  /*0c10*/  @P0 BRA `(.L_x_364) ;  /* 0x00000004003c0947 */ /* 0x000fea0003800000 */
[----:B------:R-:W0:Y:S01]  /*0c20*/  LDCU UR6, c[0x3][URZ] ;  /* 0x00c00000ff0677ac */ /* 0x000e220008000800 */
[----:B------:R-:W1:Y:S01]  /*0c30*/  LDC.64 R18, c[0x0][0x388] ;  /* 0x0000e200ff127b82 */ /* 0x000e620000000a00 */
[----:B------:R-:W-:-:S05]  /*0c40*/  IADD3 R26, PT, PT, R6, -0x1, RZ ;  /* 0xffffffff061a7810 */ /* 0x000fca0007ffe0ff */
[----:B0-----:R-:W-:-:S05]  /*0c50*/  IMAD R26, R26, UR6, R3 ;  /* 0x000000061a1a7c24 */ /* 0x001fca000f8e0203 */
[----:B------:R-:W-:-:S05]  /*0c60*/  LEA R25, R26, R26, 0x1 ;  /* 0x0000001a1a197211 */ /* 0x000fca00078e08ff */
[----:B-1----:R-:W-:-:S05]  /*0c70*/  IMAD.WIDE R24, R25, 0x4, R18 ;  /* 0x0000000419187825 */ /* 0x002fca00078e0212 */
[----:B------:R-:W2:Y:S04]  /*0c80*/  LDG.E.CONSTANT R23, desc[UR4][R24.64+0x4] ;  /* 0x0000040418177981 */ /* 0x000ea8000c1e9900 */
[----:B------:R-:W3:Y:S04]  /*0c90*/  LDG.E.CONSTANT R18, desc[UR4][R24.64] ;  /* 0x0000000418127981 */ /* 0x000ee8000c1e9900 */
[----:B------:R-:W4:Y:S01]  /*0ca0*/  LDG.E.CONSTANT R0, desc[UR4][R24.64+0x8] ;  /* 0x0000080418007981 */ /* 0x000f22000c1e9900 */
[----:B--2--5:R-:W-:Y:S01]  /*0cb0*/  FADD R23, R10, -R23 ;  /* 0x800000170a177221 */ /* 0x024fe20000000000 */
[----:B---3--:R-:W-:-:S03]  /*0cc0*/  FADD R18, R9, -R18 ;  /* 0x8000001209127221 */ /* 0x008fc60000000000 */
[----:B------:R-:W-:Y:S01]  /*0cd0*/  FMUL R19, R23, R23 ;  /* 0x0000001717137220 */ /* 0x000fe20000400000 */
[----:B------:R-:W-:-:S03]  /*0ce0*/  FFMA R23, RZ, R18, -R23 ;  /* 0x00000012ff177223 */ /* 0x000fc60000000817 */
[----:B------:R-:W-:Y:S01]  /*0cf0*/  FFMA R27, R18, R18, R19 ;  /* 0x00000012121b7223 */ /* 0x000fe20000000013 */
[----:B----4-:R-:W-:Y:S01]  /*0d00*/  FADD R0, R11, -R0 ;  /* 0x800000000b007221 */ /* 0x010fe20000000000 */
[----:B------:R-:W0:Y:S02]  /*0d10*/  LDC.64 R18, c[0x0][0x380] ;  /* 0x0000e000ff127b82 */ /* 0x000e240000000a00 */
[----:B0-----:R-:W-:-:S06]  /*0d20*/  IMAD.WIDE R28, R26, 0x4, R18 ;  /* 0x000000041a1c7825 */ /* 0x001fcc00078e0212 */
[----:B------:R-:W0:Y:S01]  /*0d30*/  LDC.64 R18, c[0x0][0x390] ;  /* 0x0000e400ff127b82 */ /* 0x000e220000000a00 */
[----:B------:R-:W2:Y:S01]  /*0d40*/  LDG.E R22, desc[UR4][R28.64] ;  /* 0x000000041c167981 */ /* 0x000ea2000c1e1900 */
[-C--:B------:R-:W-:Y:S01]  /*0d50*/  FFMA R23, RZ, R0.reuse, R23 ;  /* 0x00000000ff177223 */ /* 0x080fe20000000017 */
[----:B------:R-:W-:Y:S01]  /*0d60*/  FFMA R0, R0, R0, R27 ;  /* 0x0000000000007223 */ /* 0x000fe2000000001b */
[----:B0-----:R-:W-:-:S05]  /*0d70*/  IMAD.WIDE R18, R26, 0x4, R18 ;  /* 0x000000041a127825 */ /* 0x001fca00078e0212 */
[----:B------:R-:W3:Y:S01]  /*0d80*/  LDG.E.CONSTANT R24, desc[UR4][R18.64] ;  /* 0x0000000412187981 */ /* 0x000ee2000c1e9900 */
[----:B------:R-:W-:Y:S02]  /*0d90*/  MOV R27, 0x3f800000 ;  /* 0x3f800000001b7802 */ /* 0x000fe40000000f00 */
[----:B--2---:R-:W-:-:S04]  /*0da0*/  FSETP.GEU.AND P0, PT, R22, R7, PT ;  /* 0x000000071600720b */ /* 0x004fc80003f0e000 */
[C---:B---3--:R-:W-:Y:S01]  /*0db0*/  FSETP.LEU.OR P0, PT, R24.reuse, 1, P0 ;  /* 0x3f8000001800780b */ /* 0x048fe2000070b400 */
[----:B------:R-:W-:-:S05]  /*0dc0*/  FMUL R18, R24, 0.20000000298023223877 ;  /* 0x3e4ccccd18127820 */ /* 0x000fca0000400000 */
[----:B------:R-:W-:-:S05]  /*0dd0*/  FMNMX R18, R18, 1, PT ;  /* 0x3f80000012127809 */ /* 0x000fca0003800000 */
[----:B------:R-:W-:Y:S02]  /*0de0*/  FADD R18, R18, 1 ;  /* 0x3f80000012127421 */ /* 0x000fe40000000000 */
[----:B------:R-:W-:Y:S01]  /*0df0*/  @!P0 FMUL R25, R24, 0.30000001192092895508 ;  /* 0x3e99999a18198820 */ /* 0x000fe20000400000 */
[C---:B------:R-:W-:Y:S01]  /*0e00*/  @!P0 FFMA R28, R23.reuse, 0.5, R27 ;  /* 0x3f000000171c8823 */ /* 0x040fe2000000001b */
[----:B------:R-:W-:-:S03]  /*0e10*/  @!P0 FSETP.GT.AND P1, PT, R23, RZ, PT ;  /* 0x000000ff1700820b */ /* 0x000fc60003f24000 */
[----:B------:R-:W-:Y:S02]  /*0e20*/  @!P0 FMNMX R25, R25, 1.5, PT ;  /* 0x3fc0000019198809 */ /* 0x000fe40003800000 */
[----:B------:R-:W-:Y:S02]  /*0e30*/  @!P0 FSEL R28, R28, 1, P1 ;  /* 0x3f8000001c1c8808 */ /* 0x000fe40000800000 */
[----:B------:R-:W-:Y:S01]  /*0e40*/  FSETP.GT.AND P1, PT, R8, 5, PT ;  /* 0x40a000000800780b */ /* 0x000fe20003f24000 */
[----:B------:R-:W-:Y:S01]  /*0e50*/  @!P0 FADD R27, R25, 1 ;  /* 0x3f800000191b8421 */ /* 0x000fe20000000000 */
[----:B------:R-:W-:-:S03]  /*0e60*/  HFMA2 R25, -RZ, RZ, 1.875, 0 ;  /* 0x3f800000ff197431 */ /* 0x000fc600000001ff */
[----:B------:R-:W-:Y:S01]  /*0e70*/  @!P0 FMUL R25, R27, R28 ;  /* 0x0000001c1b198220 */ /* 0x000fe20000400000 */
[----:B------:R-:W-:-:S03]  /*0e80*/  FSETP.GT.AND P0, PT, R24, 0.5, PT ;  /* 0x3f0000001800780b */ /* 0x000fc60003f04000 */
[----:B------:R-:W-:-:S05]  /*0e90*/  FMUL R18, R18, R25 ;  /* 0x0000001912127220 */ /* 0x000fca0000400000 */
[----:B------:R-:W-:Y:S02]  /*0ea0*/  @P1 FSEL R25, R18, R25, P0 ;  /* 0x0000001912191208 */ /* 0x000fe40000000000 */
[----:B------:R-:W2:Y:S02]  /*0eb0*/  LDG.E.U8.CONSTANT R18, desc[UR4][R16.64] ;  /* 0x0000000410127981 */ /* 0x000ea4000c1e9100 */
[----:B--2---:R-:W-:-:S13]  /*0ec0*/  ISETP.NE.AND P0, PT, R18, RZ, PT ;  /* 0x000000ff1200720c */ /* 0x004fda0003f05270 */
[----:B------:R-:W0:Y:S02]  /*0ed0*/  @P0 LDC.64 R18, c[0x0][0x398] ;  /* 0x0000e600ff120b82 */ /* 0x000e240000000a00 */
[----:B0-----:R-:W-:-:S04]  /*0ee0*/  @P0 IADD3 R18, P1, PT, R26, R18, RZ ;  /* 0x000000121a120210 */ /* 0x001fc80007f3e0ff */
[----:B------:R-:W-:-:S05]  /*0ef0*/  @P0 LEA.HI.X.SX32 R19, R26, R19, 0x1, P1 ;  /* 0x000000131a130211 */ /* 0x000fca00008f0eff */
[----:B------:R-:W2:Y:S01]  /*0f00*/  @P0 LDG.E.U8.CONSTANT R18, desc[UR4][R18.64] ;  /* 0x0000000412120981 */ /* 0x000ea2000c1e9100 */
[----:B------:R-:W-:Y:S01]  /*0f10*/  IADD3 R26, PT, PT, R0, -0xd000000, RZ ;  /* 0xf3000000001a7810 */ /* 0x000fe20007ffe0ff */
[----:B------:R0:W1:Y:S01]  /*0f20*/  MUFU.RSQ R27, R0 ;  /* 0x00000000001b7308 */ /* 0x0000620000001400 */
[----:B------:R-:W-:Y:S02]  /*0f30*/  BSSY.RECONVERGENT B1, `(.L_x_365) ;  /* 0x000000b000017945 */ /* 0x000fe40003800200 */
[----:B------:R-:W-:Y:S02]  /*0f40*/  ISETP.GT.U32.AND P1, PT, R26, 0x727fffff, PT ;  /* 0x727fffff1a00780c */ /* 0x000fe40003f24070 */
[----:B--2---:R-:W-:-:S11]  /*0f50*/  ISETP.EQ.AND P0, PT, R18, RZ, P0 ;  /* 0x000000ff1200720c */ /* 0x004fd60000702270 */
[----:B01----:R-:W-:Y:S05]  /*0f60*/  @!P1 BRA `(.L_x_366) ;  /* 0x00000000000c9947 */ /* 0x003fea0003800000 */
[----:B------:R-:W-:-:S07]  /*0f70*/  MOV R18, 0xf90 ;  /* 0x00000f9000127802 */ /* 0x000fce0000000f00 */
[----:B------:R-:W-:Y:S05]  /*0f80*/  CALL.REL.NOINC `($__internal_6_$__cuda_sm20_sqrt_rn_f32_slowpath) ;  /* 0x0000001000c47944 */ /* 0x000fea0003c00000 */
[----:B------:R-:W-:Y:S05]  /*0f90*/  BRA `(.L_x_367) ;  /* 0x0000000000107947 */ /* 0x000fea0003800000 */
.L_x_366:
[----:B------:R-:W-:Y:S01]  /*0fa0*/  FMUL.FTZ R19, R0, R27 ;  /* 0x0000001b00137220 */ /* 0x000fe20000410000 */
[----:B------:R-:W-:-:S03]  /*0fb0*/  FMUL.FTZ R27, R27, 0.5 ;  /* 0x3f0000001b1b7820 */ /* 0x000fc60000410000 */
[----:B------:R-:W-:-:S04]  /*0fc0*/  FFMA R0, -R19, R19, R0 ;  /* 0x0000001313007223 */ /* 0x000fc80000000100 */
[----:B------:R-:W-:-:S07]  /*0fd0*/  FFMA R19, R0, R27, R19 ;  /* 0x0000001b00137223 */ /* 0x000fce0000000013 */
.L_x_367:
[----:B------:R-:W-:Y:S05]  /*0fe0*/  BSYNC.RECONVERGENT B1 ;  /* 0x0000000000017941 */ /* 0x000fea0003800200 */
.L_x_365:
[----:B------:R-:W-:Y:S01]  /*0ff0*/  FMUL R0, R19, 0.20000000298023223877 ;  /* 0x3e4ccccd13007820 */ /* 0x000fe20000400000 */
[C---:B------:R-:W-:Y:S01]  /*1000*/  FSETP.GT.AND P1, PT, R23.reuse, 0.10000000149011611938, PT ;  /* 0x3dcccccd1700780b */ /* 0x040fe20003f24000 */
[----:B------:R-:W-:Y:S01]  /*1010*/  FADD R23, R23, 1 ;  /* 0x3f80000017177421 */ /* 0x000fe20000000000 */
[----:B------:R-:W-:Y:S02]  /*1020*/  FSETP.GT.AND P0, PT, R24, 0.20000000298023223877, P0 ;  /* 0x3e4ccccd1800780b */ /* 0x000fe40000704000 */
[----:B------:R-:W-:Y:S02]  /*1030*/  FMNMX R0, R0, 1, PT ;  /* 0x3f80000000007809 */ /* 0x000fe40003800000 */
[----:B------:R-:W-:Y:S02]  /*1040*/  FSEL R23, R23, 1, P1 ;  /* 0x3f80000017177808 */ /* 0x000fe40000800000 */
[----:B------:R-:W-:Y:S01]  /*1050*/  MOV R18, 0x3f800000 ;  /* 0x3f80000000127802 */ /* 0x000fe20000000f00 */
[----:B------:R-:W-:-:S04]  /*1060*/  FADD R0, R0, 0.10000000149011611938 ;  /* 0x3dcccccd00007421 */ /* 0x000fc80000000000 */
[----:B------:R-:W-:Y:S01]  /*1070*/  FMUL R0, R23, R0 ;  /* 0x0000000017007220 */ /* 0x000fe20000400000 */
[----:B------:R-:W-:Y:S01]  /*1080*/  FADD R23, -R7, R22 ;  /* 0x0000001607177221 */ /* 0x000fe20000000100 */
[--C-:B------:R-:W-:Y:S01]  /*1090*/  FFMA R24, R24, 0.40000000596046447754, R18.reuse ;  /* 0x3ecccccd18187823 */ /* 0x100fe20000000012 */
[----:B------:R-:W-:Y:S01]  /*10a0*/  FFMA R18, R19, 0.10000000149011611938, R18 ;  /* 0x3dcccccd13127823 */ /* 0x000fe20000000012 */
[----:B------:R-:W-:Y:S02]  /*10b0*/  @P0 FADD R0, R0, R0 ;  /* 0x0000000000000221 */ /* 0x000fe40000000000 */
[----:B------:R-:W-:Y:S01]  /*10c0*/  @P0 FMUL R25, R25, R24 ;  /* 0x0000001819190220 */ /* 0x000fe20000400000 */
[----:B------:R-:W-:Y:S01]  /*10d0*/  FADD R21, R21, R18 ;  /* 0x0000001215157221 */ /* 0x000fe20000000000 */
[----:B------:R-:W-:-:S04]  /*10e0*/  FMUL R0, R0, R23 ;  /* 0x0000001700007220 */ /* 0x000fc80000400000 */
[----:B------:R-:W-:-:S04]  /*10f0*/  FMUL R25, R25, R0 ;  /* 0x0000000019197220 */ /* 0x000fc80000400000 */
[----:B------:R-:W-:-:S07]  /*1100*/  FFMA R20, R25, R18, R20 ;  /* 0x0000001219147223 */ /* 0x000fce0000000014 */
.L_x_364:
[----:B------:R-:W-:Y:S05]  /*1110*/  BSYNC.RECONVERGENT B0 ;  /* 0x0000000000007941 */ /* 0x000fea0003800200 */
.L_x_363:
[----:B------:R-:W0:Y:S01]  /*1120*/  LDCU UR6, c[0x3][0x4] ;  /* 0x00c00080ff0677ac */ /* 0x000e220008000800 */
[----:B------:R-:W-:Y:S01]  /*1130*/  IADD3 R0, PT, PT, R2, 0x1, RZ ;  /* 0x0000000102007810 */ /* 0x000fe20007ffe0ff */
[----:B------:R-:W-:Y:S03]  /*1140*/  BSSY.RECONVERGENT B0, `(.L_x_368) ;  /* 0x000004f000007945 */ /* 0x000fe60003800200 */
[----:B0-----:R-:W-:-:S04]  /*1150*/  ISETP.GE.U32.AND P0, PT, R0, UR6, PT ;  /* 0x0000000600007c0c */ /* 0x001fc8000bf06070 */
[----:B------:R-:W-:-:S13]  /*1160*/  ISETP.LT.OR P0, PT, R3, RZ, P0 ;  /* 0x000000ff0300720c */ /* 0x000fda0000701670 */
[----:B------:R-:W-:Y:S05]  /*1170*/  @P0 BRA `(.L_x_369) ;  /* 0x00000004002c0947 */ /* 0x000fea0003800000 */
[----:B------:R-:W2:Y:S01]  /*1180*/  LDG.E.U8.CONSTANT R0, desc[UR4][R16.64] ;  /* 0x0000000410007981 */ /* 0x000ea2000c1e9100 */
[----:B------:R-:W0:Y:S08]  /*1190*/  LDC R23, c[0x3][RZ] ;  /* 0x00c00000ff177b82 */ /* 0x000e300000000800 */
[----:B------:R-:W1:Y:S01]  /*11a0*/  LDC.64 R18, c[0x0][0x390] ;  /* 0x0000e400ff127b82 */ /* 0x000e620000000a00 */
[----:B0-----:R-:W-:Y:S01]  /*11b0*/  IMAD.WIDE R24, R23, 0xc, R14 ;  /* 0x0000000c17187825 */ /* 0x001fe200078e020e */
[----:B------:R-:W-:-:S03]  /*11c0*/  IADD3 R5, PT, PT, R5, R23, RZ ;  /* 0x0000001705057210 */ /* 0x000fc60007ffe0ff */
[----:B------:R-:W-:Y:S01]  /*11d0*/  IMAD.WIDE R14, R23, 0x4, R12 ;  /* 0x00000004170e7825 */ /* 0x000fe200078e020c */
[----:B------:R-:W3:Y:S03]  /*11e0*/  LDG.E.CONSTANT R26, desc[UR4][R24.64] ;  /* 0x00000004181a7981 */ /* 0x000ee6000c1e9900 */
[----:B-1----:R-:W-:Y:S01]  /*11f0*/  IMAD.WIDE R18, R5, 0x4, R18 ;  /* 0x0000000405127825 */ /* 0x002fe200078e0212 */
[----:B------:R-:W4:Y:S04]  /*1200*/  LDG.E.CONSTANT R27, desc[UR4][R24.64+0x4] ;  /* 0x00000404181b7981 */ /* 0x000f28000c1e9900 */
[----:B------:R-:W4:Y:S04]  /*1210*/  LDG.E R14, desc[UR4][R14.64] ;  /* 0x000000040e0e7981 */ /* 0x000f28000c1e1900 */
[----:B------:R0:W4:Y:S04]  /*1220*/  LDG.E.CONSTANT R22, desc[UR4][R18.64] ;  /* 0x0000000412167981 */ /* 0x000128000c1e9900 */
[----:B------:R1:W4:Y:S01]  /*1230*/  LDG.E.CONSTANT R28, desc[UR4][R24.64+0x8] ;  /* 0x00000804181c7981 */ /* 0x000322000c1e9900 */
[----:B--2---:R-:W-:-:S13]  /*1240*/  ISETP.NE.AND P1, PT, R0, RZ, PT ;  /* 0x000000ff0000720c */ /* 0x004fda0003f25270 */
[----:B0-----:R-:W-:-:S04]  /*1250*/  @P1 IADD3 R18, P0, PT, R16, R23, RZ ;  /* 0x0000001710121210 */ /* 0x001fc80007f1e0ff */
[----:B------:R-:W-:-:S05]  /*1260*/  @P1 LEA.HI.X.SX32 R19, R23, R17, 0x1, P0 ;  /* 0x0000001117131211 */ /* 0x000fca00000f0eff */
[----:B------:R0:W2:Y:S01]  /*1270*/  @P1 LDG.E.U8.CONSTANT R0, desc[UR4][R18.64] ;  /* 0x0000000412001981 */ /* 0x0000a2000c1e9100 */
[----:B-1----:R-:W-:Y:S02]  /*1280*/  HFMA2 R24, -RZ, RZ, 1.875, 0 ;  /* 0x3f800000ff187431 */ /* 0x002fe400000001ff */
[----:B---3-5:R-:W-:Y:S01]  /*1290*/  FADD R26, R9, -R26 ;  /* 0x8000001a091a7221 */ /* 0x028fe20000000000 */
[----:B----4-:R-:W-:-:S04]  /*12a0*/  FSETP.GEU.AND P0, PT, R14, R7, PT ;  /* 0x000000070e00720b */ /* 0x010fc80003f0e000 */
[----:B------:R-:W-:Y:S01]  /*12b0*/  FSETP.LEU.OR P0, PT, R22, 1, P0 ;  /* 0x3f8000001600780b */ /* 0x000fe2000070b400 */
[----:B------:R-:W-:Y:S01]  /*12c0*/  FADD R27, R10, -R27 ;  /* 0x8000001b0a1b7221 */ /* 0x000fe20000000000 */
[----:B------:R-:W-:-:S03]  /*12d0*/  FADD R28, R11, -R28 ;  /* 0x8000001c0b1c7221 */ /* 0x000fc60000000000 */
[----:B------:R-:W-:Y:S01]  /*12e0*/  FFMA R15, RZ, R26, R27 ;  /* 0x0000001aff0f7223 */ /* 0x000fe2000000001b */
[----:B------:R-:W-:-:S03]  /*12f0*/  FMUL R27, R27, R27 ;  /* 0x0000001b1b1b7220 */ /* 0x000fc60000400000 */
[----:B------:R-:W-:Y:S01]  /*1300*/  FFMA R15, RZ, R28, R15 ;  /* 0x0000001cff0f7223 */ /* 0x000fe2000000000f */
[----:B------:R-:W-:-:S03]  /*1310*/  FFMA R27, R26, R26, R27 ;  /* 0x0000001a1a1b7223 */ /* 0x000fc6000000001b */
[----:B------:R-:W-:Y:S01]  /*1320*/  @!P0 FMUL R5, R22, 0.30000001192092895508 ;  /* 0x3e99999a16058820 */ /* 0x000fe20000400000 */
[C---:B------:R-:W-:Y:S01]  /*1330*/  @!P0 FFMA R23, R15.reuse, 0.5, R24 ;  /* 0x3f0000000f178823 */ /* 0x040fe20000000018 */
[----:B------:R-:W-:Y:S01]  /*1340*/  @!P0 FSETP.GT.AND P2, PT, R15, RZ, PT ;  /* 0x000000ff0f00820b */ /* 0x000fe20003f44000 */
[----:B0-----:R-:W-:Y:S02]  /*1350*/  FFMA R18, R28, R28, R27 ;  /* 0x0000001c1c127223 */ /* 0x001fe4000000001b */
[----:B------:R-:W-:Y:S01]  /*1360*/  @!P0 FMNMX R19, R5, 1.5, PT ;  /* 0x3fc0000005138809 */ /* 0x000fe20003800000 */
[----:B------:R-:W-:Y:S01]  /*1370*/  FMUL R25, R22, 0.20000000298023223877 ;  /* 0x3e4ccccd16197820 */ /* 0x000fe20000400000 */
[----:B------:R-:W-:Y:S02]  /*1380*/  @!P0 FSEL R24, R23, 1, P2 ;  /* 0x3f80000017188808 */ /* 0x000fe40001000000 */
[----:B------:R-:W-:Y:S01]  /*1390*/  IADD3 R23, PT, PT, R18, -0xd000000, RZ ;  /* 0xf300000012177810 */ /* 0x000fe20007ffe0ff */
[----:B------:R-:W-:Y:S01]  /*13a0*/  @!P0 FADD R19, R19, 1 ;  /* 0x3f80000013138421 */ /* 0x000fe20000000000 */
[----:B------:R-:W-:-:S02]  /*13b0*/  MOV R5, 0x3f800000 ;  /* 0x3f80000000057802 */ /* 0x000fc40000000f00 */
[----:B------:R-:W-:Y:S01]  /*13c0*/  ISETP.GT.U32.AND P2, PT, R23, 0x727fffff, PT ;  /* 0x727fffff1700780c */ /* 0x000fe20003f44070 */
[----:B------:R-:W-:Y:S01]  /*13d0*/  @!P0 FMUL R5, R19, R24 ;  /* 0x0000001813058220 */ /* 0x000fe20000400000 */
[----:B------:R-:W-:Y:S01]  /*13e0*/  FMNMX R25, R25, 1, PT ;  /* 0x3f80000019197809 */ /* 0x000fe20003800000 */
[----:B------:R0:W1:Y:S01]  /*13f0*/  MUFU.RSQ R19, R18 ;  /* 0x0000001200137308 */ /* 0x0000620000001400 */
[----:B------:R-:W-:-:S03]  /*1400*/  FSETP.GT.AND P3, PT, R8, 5, PT ;  /* 0x40a000000800780b */ /* 0x000fc60003f64000 */
[----:B------:R-:W-:Y:S01]  /*1410*/  FADD R24, R25, 1 ;  /* 0x3f80000019187421 */ /* 0x000fe20000000000 */
[----:B------:R-:W-:Y:S03]  /*1420*/  BSSY.RECONVERGENT B1, `(.L_x_370) ;  /* 0x000000e000017945 */ /* 0x000fe60003800200 */
[----:B------:R-:W-:Y:S01]  /*1430*/  FMUL R24, R24, R5 ;  /* 0x0000000518187220 */ /* 0x000fe20000400000 */
[----:B--2---:R-:W-:Y:S02]  /*1440*/  ISETP.EQ.AND P0, PT, R0, RZ, P1 ;  /* 0x000000ff0000720c */ /* 0x004fe40000f02270 */
[----:B------:R-:W-:-:S04]  /*1450*/  FSETP.GT.AND P1, PT, R22, 0.5, PT ;  /* 0x3f0000001600780b */ /* 0x000fc80003f24000 */
[----:B------:R-:W-:Y:S01]  /*1460*/  @P3 FSEL R5, R24, R5, P1 ;  /* 0x0000000518053208 */ /* 0x000fe20000800000 */
[----:B01----:R-:W-:Y:S08]  /*1470*/  @!P2 BRA `(.L_x_371) ;  /* 0x000000000010a947 */ /* 0x003ff00003800000 */
[----:B------:R-:W-:Y:S02]  /*1480*/  MOV R0, R18 ;  /* 0x0000001200007202 */ /* 0x000fe40000000f00 */
[----:B------:R-:W-:-:S07]  /*1490*/  MOV R18, 0x14b0 ;  /* 0x000014b000127802 */ /* 0x000fce0000000f00 */
[----:B------:R-:W-:Y:S05]  /*14a0*/  CALL.REL.NOINC `($__internal_6_$__cuda_sm20_sqrt_rn_f32_slowpath) ;  /* 0x0000000c007c7944 */ /* 0x000fea0003c00000 */
[----:B------:R-:W-:Y:S05]  /*14b0*/  BRA `(.L_x_372) ;  /* 0x0000000000107947 */ /* 0x000fea0003800000 */
.L_x_371:
[----:B------:R-:W-:Y:S01]  /*14c0*/  FMUL.FTZ R23, R18, R19 ;  /* 0x0000001312177220 */ /* 0x000fe20000410000 */
[----:B------:R-:W-:-:S03]  /*14d0*/  FMUL.FTZ R19, R19, 0.5 ;  /* 0x3f00000013137820 */ /* 0x000fc60000410000 */
[----:B------:R-:W-:-:S04]  /*14e0*/  FFMA R18, -R23, R23, R18 ;  /* 0x0000001717127223 */ /* 0x000fc80000000112 */
[----:B------:R-:W-:-:S07]  /*14f0*/  FFMA R19, R18, R19, R23 ;  /* 0x0000001312137223 */ /* 0x000fce0000000017 */
.L_x_372:
[----:B------:R-:W-:Y:S05]  /*1500*/  BSYNC.RECONVERGENT B1 ;  /* 0x0000000000017941 */ /* 0x000fea0003800200 */
.L_x_370:
[----:B------:R-:W-:Y:S01]  /*1510*/  FMUL R0, R19, 0.20000000298023223877 ;  /* 0x3e4ccccd13007820 */ /* 0x000fe20000400000 */
[C---:B------:R-:W-:Y:S01]  /*1520*/  FSETP.GT.AND P1, PT, R15.reuse, 0.10000000149011611938, PT ;  /* 0x3dcccccd0f00780b */ /* 0x040fe20003f24000 */
[----:B------:R-:W-:Y:S01]  /*1530*/  FADD R15, R15, 1 ;  /* 0x3f8000000f0f7421 */ /* 0x000fe20000000000 */
[----:B------:R-:W-:Y:S01]  /*1540*/  FSETP.GT.AND P0, PT, R22, 0.20000000298023223877, P0 ;  /* 0x3e4ccccd1600780b */ /* 0x000fe20000704000 */
[----:B------:R-:W-:Y:S01]  /*1550*/  HFMA2 R18, -RZ, RZ, 1.875, 0 ;  /* 0x3f800000ff127431 */ /* 0x000fe200000001ff */
[----:B------:R-:W-:Y:S02]  /*1560*/  FMNMX R0, R0, 1, PT ;  /* 0x3f80000000007809 */ /* 0x000fe40003800000 */
[----:B------:R-:W-:-:S03]  /*1570*/  FSEL R15, R15, 1, P1 ;  /* 0x3f8000000f0f7808 */ /* 0x000fc60000800000 */
        /* <DEDUP_REMOVED lines=11> */
.L_x_369:
[----:B------:R-:W-:Y:S05]  /*1630*/  BSYNC.RECONVERGENT B0 ;  /* 0x0000000000007941 */ /* 0x000fea0003800200 */
.L_x_368:
[----:B------:R-:W0:Y:S01]  /*1640*/  LDCU UR6, c[0x3][0x8] ;  /* 0x00c00100ff0677ac */ /* 0x000e220008000800 */
[----:B------:R-:W-:Y:S01]  /*1650*/  ISETP.NE.AND P0, PT, R4, RZ, PT ;  /* 0x000000ff0400720c */ /* 0x000fe20003f05270 */
[----:B------:R-:W-:Y:S03]  /*1660*/  BSSY.RECONVERGENT B0, `(.L_x_373) ;  /* 0x0000055000007945 */ /* 0x000fe60003800200 */
[----:B------:R-:W-:-:S04]  /*1670*/  ISETP.LT.OR P0, PT, R3, RZ, !P0 ;  /* 0x000000ff0300720c */ /* 0x000fc80004701670 */
[----:B0-----:R-:W-:-:S13]  /*1680*/  ISETP.GT.U32.OR P0, PT, R4, UR6, P0 ;  /* 0x0000000604007c0c */ /* 0x001fda0008704470 */
[----:B------:R-:W-:Y:S05]  /*1690*/  @P0 BRA `(.L_x_374) ;  /* 0x0000000400440947 */ /* 0x000fea0003800000 */
[----:B------:R-:W2:Y:S01]  /*16a0*/  LDG.E.U8.CONSTANT R0, desc[UR4][R16.64] ;  /* 0x0000000410007981 */ /* 0x000ea2000c1e9100 */
[----:B------:R-:W0:Y:S08]  /*16b0*/  LDC.64 R14, c[0x3][RZ] ;  /* 0x00c00000ff0e7b82 */ /* 0x000e300000000a00 */
[----:B------:R-:W1:Y:S08]  /*16c0*/  LDC.64 R24, c[0x0][0x380] ;  /* 0x0000e000ff187b82 */ /* 0x000e700000000a00 */
[----:B------:R-:W3:Y:S08]  /*16d0*/  LDC.64 R22, c[0x0][0x390] ;  /* 0x0000e400ff167b82 */ /* 0x000ef00000000a00 */
[----:B------:R-:W4:Y:S01]  /*16e0*/  LDC.64 R18, c[0x0][0x388] ;  /* 0x0000e200ff127b82 */ /* 0x000f220000000a00 */
[----:B0-----:R-:W-:-:S05]  /*16f0*/  IMAD R15, R4, R15, -R15 ;  /* 0x0000000f040f7224 */ /* 0x001fca00078e0a0f */
[----:B------:R-:W-:-:S05]  /*1700*/  IADD3 R5, PT, PT, R2, R15, RZ ;  /* 0x0000000f02057210 */ /* 0x000fca0007ffe0ff */
[----:B------:R-:W-:-:S04]  /*1710*/  IMAD R5, R5, R14, R3 ;  /* 0x0000000e05057224 */ /* 0x000fc800078e0203 */
[C---:B-1----:R-:W-:Y:S01]  /*1720*/  IMAD.WIDE R26, R5.reuse, 0x4, R24 ;  /* 0x00000004051a7825 */ /* 0x042fe200078e0218 */
[----:B------:R-:W-:-:S03]  /*1730*/  LEA R15, R5, R5, 0x1 ;  /* 0x00000005050f7211 */ /* 0x000fc600078e08ff */
[----:B---3--:R-:W-:Y:S02]  /*1740*/  IMAD.WIDE R24, R5, 0x4, R22 ;  /* 0x0000000405187825 */ /* 0x008fe400078e0216 */
[----:B------:R-:W3:Y:S02]  /*1750*/  LDG.E R22, desc[UR4][R26.64] ;  /* 0x000000041a167981 */ /* 0x000ee4000c1e1900 */
[----:B----4-:R-:W-:Y:S02]  /*1760*/  IMAD.WIDE R18, R15, 0x4, R18 ;  /* 0x000000040f127825 */ /* 0x010fe400078e0212 */
[----:B------:R-:W4:Y:S04]  /*1770*/  LDG.E.CONSTANT R2, desc[UR4][R24.64] ;  /* 0x0000000418027981 */ /* 0x000f28000c1e9900 */
[----:B------:R-:W4:Y:S04]  /*1780*/  LDG.E.CONSTANT R23, desc[UR4][R18.64+0x4] ;  /* 0x0000040412177981 */ /* 0x000f28000c1e9900 */
[----:B------:R-:W4:Y:S01]  /*1790*/  LDG.E.CONSTANT R28, desc[UR4][R18.64+0x8] ;  /* 0x00000804121c7981 */ /* 0x000f22000c1e9900 */
[----:B--2---:R-:W-:-:S03]  /*17a0*/  ISETP.NE.AND P1, PT, R0, RZ, PT ;  /* 0x000000ff0000720c */ /* 0x004fc60003f25270 */
[----:B------:R0:W2:Y:S10]  /*17b0*/  LDG.E.CONSTANT R0, desc[UR4][R18.64] ;  /* 0x0000000412007981 */ /* 0x0000b4000c1e9900 */
[----:B------:R-:W1:Y:S02]  /*17c0*/  @P1 LDC.64 R14, c[0x0][0x398] ;  /* 0x0000e600ff0e1b82 */ /* 0x000e640000000a00 */
[----:B-1----:R-:W-:-:S04]  /*17d0*/  @P1 IADD3 R14, P0, PT, R5, R14, RZ ;  /* 0x0000000e050e1210 */ /* 0x002fc80007f1e0ff */
[----:B------:R-:W-:-:S06]  /*17e0*/  @P1 LEA.HI.X.SX32 R15, R5, R15, 0x1, P0 ;  /* 0x0000000f050f1211 */ /* 0x000fcc00000f0eff */
[----:B------:R1:W2:Y:S01]  /*17f0*/  @P1 LDG.E.U8.CONSTANT R15, desc[UR4][R14.64] ;  /* 0x000000040e0f1981 */ /* 0x0002a2000c1e9100 */
[----:B---3--:R-:W-:-:S04]  /*1800*/  FSETP.GEU.AND P0, PT, R22, R7, PT ;  /* 0x000000071600720b */ /* 0x008fc80003f0e000 */
[----:B----4-:R-:W-:Y:S01]  /*1810*/  FSETP.LEU.OR P0, PT, R2, 1, P0 ;  /* 0x3f8000000200780b */ /* 0x010fe2000070b400 */
[----:B-----5:R-:W-:Y:S01]  /*1820*/  FADD R26, R10, -R23 ;  /* 0x800000170a1a7221 */ /* 0x020fe20000000000 */
[----:B0-----:R-:W-:Y:S01]  /*1830*/  MOV R19, 0x3f800000 ;  /* 0x3f80000000137802 */ /* 0x001fe20000000f00 */
[----:B------:R-:W-:-:S10]  /*1840*/  FADD R5, R11, -R28 ;  /* 0x8000001c0b057221 */ /* 0x000fd40000000000 */
[----:B------:R-:W-:-:S05]  /*1850*/  @!P0 FMUL R18, R2, 0.30000001192092895508 ;  /* 0x3e99999a02128820 */ /* 0x000fca0000400000 */
[----:B------:R-:W-:-:S05]  /*1860*/  @!P0 FMNMX R18, R18, 1.5, PT ;  /* 0x3fc0000012128809 */ /* 0x000fca0003800000 */
[----:B------:R-:W-:Y:S01]  /*1870*/  @!P0 FADD R18, R18, 1 ;  /* 0x3f80000012128421 */ /* 0x000fe20000000000 */
[----:B------:R-:W-:Y:S01]  /*1880*/  FSETP.GT.AND P3, PT, R8, 5, PT ;  /* 0x40a000000800780b */ /* 0x000fe20003f64000 */
[----:B------:R-:W-:Y:S01]  /*1890*/  BSSY.RECONVERGENT B1, `(.L_x_375) ;  /* 0x000001f000017945 */ /* 0x000fe20003800200 */
[----:B--2---:R-:W-:Y:S01]  /*18a0*/  FADD R23, R9, -R0 ;  /* 0x8000000009177221 */ /* 0x004fe20000000000 */
[-C--:B------:R-:W-:Y:S01]  /*18b0*/  FMUL R0, RZ, R26.reuse ;  /* 0x0000001aff007220 */ /* 0x080fe20000400000 */
[----:B------:R-:W-:-:S03]  /*18c0*/  FMUL R26, R26, R26 ;  /* 0x0000001a1a1a7220 */ /* 0x000fc60000400000 */
[-C--:B------:R-:W-:Y:S01]  /*18d0*/  FFMA R24, RZ, R23.reuse, R0 ;  /* 0x00000017ff187223 */ /* 0x080fe20000000000 */
[----:B------:R-:W-:-:S03]  /*18e0*/  FFMA R0, R23, R23, R26 ;  /* 0x0000001717007223 */ /* 0x000fc6000000001a */
[C---:B-1----:R-:W-:Y:S01]  /*18f0*/  FADD R14, -R5.reuse, R24 ;  /* 0x00000018050e7221 */ /* 0x042fe20000000100 */
[-C--:B------:R-:W-:Y:S01]  /*1900*/  FFMA R0, R5, R5.reuse, R0 ;  /* 0x0000000505007223 */ /* 0x080fe20000000000 */
[----:B------:R-:W-:Y:S02]  /*1910*/  @!P0 FSETP.GT.AND P2, PT, R24, R5, PT ;  /* 0x000000051800820b */ /* 0x000fe40003f44000 */
[----:B------:R-:W-:Y:S01]  /*1920*/  @!P0 FFMA R19, R14, 0.5, R19 ;  /* 0x3f0000000e138823 */ /* 0x000fe20000000013 */
[----:B------:R-:W-:Y:S01]  /*1930*/  FMUL R23, R2, 0.20000000298023223877 ;  /* 0x3e4ccccd02177820 */ /* 0x000fe20000400000 */
[----:B------:R-:W-:Y:S01]  /*1940*/  HFMA2 R5, -RZ, RZ, 1.875, 0 ;  /* 0x3f800000ff057431 */ /* 0x000fe200000001ff */
[----:B------:R-:W-:Y:S02]  /*1950*/  IADD3 R24, PT, PT, R0, -0xd000000, RZ ;  /* 0xf300000000187810 */ /* 0x000fe40007ffe0ff */
[----:B------:R-:W-:Y:S02]  /*1960*/  @!P0 FSEL R19, R19, 1, P2 ;  /* 0x3f80000013138808 */ /* 0x000fe40001000000 */
[----:B------:R-:W-:-:S02]  /*1970*/  ISETP.GT.U32.AND P2, PT, R24, 0x727fffff, PT ;  /* 0x727fffff1800780c */ /* 0x000fc40003f44070 */
[----:B------:R-:W-:Y:S01]  /*1980*/  FMNMX R23, R23, 1, PT ;  /* 0x3f80000017177809 */ /* 0x000fe20003800000 */
[----:B------:R-:W-:Y:S02]  /*1990*/  @!P0 FMUL R5, R18, R19 ;  /* 0x0000001312058220 */ /* 0x000fe40000400000 */
[----:B------:R0:W1:Y:S02]  /*19a0*/  MUFU.RSQ R19, R0 ;  /* 0x0000000000137308 */ /* 0x0000640000001400 */
[----:B------:R-:W-:-:S04]  /*19b0*/  FADD R18, R23, 1 ;  /* 0x3f80000017127421 */ /* 0x000fc80000000000 */
[----:B------:R-:W-:Y:S01]  /*19c0*/  FMUL R18, R18, R5 ;  /* 0x0000000512127220 */ /* 0x000fe20000400000 */
[----:B------:R-:W-:Y:S02]  /*19d0*/  ISETP.EQ.AND P0, PT, R15, RZ, P1 ;  /* 0x000000ff0f00720c */ /* 0x000fe40000f02270 */
[----:B------:R-:W-:-:S04]  /*19e0*/  FSETP.GT.AND P1, PT, R2, 0.5, PT ;  /* 0x3f0000000200780b */ /* 0x000fc80003f24000 */
[----:B------:R-:W-:Y:S01]  /*19f0*/  @P3 FSEL R5, R18, R5, P1 ;  /* 0x0000000512053208 */ /* 0x000fe20000800000 */
[----:B01----:R-:W-:Y:S08]  /*1a00*/  @!P2 BRA `(.L_x_376) ;  /* 0x00000000000ca947 */ /* 0x003ff00003800000 */
[----:B------:R-:W-:-:S07]  /*1a10*/  MOV R18, 0x1a30 ;  /* 0x00001a3000127802 */ /* 0x000fce0000000f00 */
[----:B------:R-:W-:Y:S05]  /*1a20*/  CALL.REL.NOINC `($__internal_6_$__cuda_sm20_sqrt_rn_f32_slowpath) ;  /* 0x00000008001c7944 */ /* 0x000fea0003c00000 */
[----:B------:R-:W-:Y:S05]  /*1a30*/  BRA `(.L_x_377) ;  /* 0x0000000000107947 */ /* 0x000fea0003800000 */
.L_x_376:
[----:B------:R-:W-:Y:S01]  /*1a40*/  FMUL.FTZ R15, R0, R19 ;  /* 0x00000013000f7220 */ /* 0x000fe20000410000 */
[----:B------:R-:W-:-:S03]  /*1a50*/  FMUL.FTZ R19, R19, 0.5 ;  /* 0x3f00000013137820 */ /* 0x000fc60000410000 */
[----:B------:R-:W-:-:S04]  /*1a60*/  FFMA R0, -R15, R15, R0 ;  /* 0x0000000f0f007223 */ /* 0x000fc80000000100 */
[----:B------:R-:W-:-:S07]  /*1a70*/  FFMA R19, R0, R19, R15 ;  /* 0x0000001300137223 */ /* 0x000fce000000000f */
.L_x_377:
[----:B------:R-:W-:Y:S05]  /*1a80*/  BSYNC.RECONVERGENT B1 ;  /* 0x0000000000017941 */ /* 0x000fea0003800200 */
.L_x_375:
[----:B------:R-:W-:Y:S01]  /*1a90*/  FMUL R0, R19, 0.20000000298023223877 ;  /* 0x3e4ccccd13007820 */ /* 0x000fe20000400000 */
[C---:B------:R-:W-:Y:S01]  /*1aa0*/  FSETP.GT.AND P1, PT, R14.reuse, 0.10000000149011611938, PT ;  /* 0x3dcccccd0e00780b */ /* 0x040fe20003f24000 */
[----:B------:R-:W-:Y:S01]  /*1ab0*/  FADD R14, R14, 1 ;  /* 0x3f8000000e0e7421 */ /* 0x000fe20000000000 */
[----:B------:R-:W-:Y:S02]  /*1ac0*/  FSETP.GT.AND P0, PT, R2, 0.20000000298023223877, P0 ;  /* 0x3e4ccccd0200780b */ /* 0x000fe40000704000 */
[----:B------:R-:W-:Y:S02]  /*1ad0*/  FMNMX R0, R0, 1, PT ;  /* 0x3f80000000007809 */ /* 0x000fe40003800000 */
[----:B------:R-:W-:-:S03]  /*1ae0*/  FSEL R14, R14, 1, P1 ;  /* 0x3f8000000e0e7808 */ /* 0x000fc60000800000 */
[----:B------:R-:W-:Y:S01]  /*1af0*/  FADD R15, R0, 0.10000000149011611938 ;  /* 0x3dcccccd000f7421 */ /* 0x000fe20000000000 */
[----:B------:R-:W-:-:S03]  /*1b00*/  MOV R0, 0x3f800000 ;  /* 0x3f80000000007802 */ /* 0x000fc60000000f00 */
        /* <DEDUP_REMOVED lines=10> */
.L_x_374:
[----:B------:R-:W-:Y:S05]  /*1bb0*/  BSYNC.RECONVERGENT B0 ;  /* 0x0000000000007941 */ /* 0x000fea0003800200 */
.L_x_373:
[----:B------:R-:W0:Y:S01]  /*1bc0*/  LDCU UR6, c[0x3][0x8] ;  /* 0x00c00100ff0677ac */ /* 0x000e220008000800 */
[----:B------:R-:W-:Y:S01]  /*1bd0*/  IADD3 R4, PT, PT, R4, 0x1, RZ ;  /* 0x0000000104047810 */ /* 0x000fe20007ffe0ff */
[----:B------:R-:W-:Y:S03]  /*1be0*/  BSSY.RECONVERGENT B0, `(.L_x_378) ;  /* 0x0000054000007945 */ /* 0x000fe60003800200 */
[----:B0-----:R-:W-:-:S04]  /*1bf0*/  ISETP.GE.U32.AND P0, PT, R4, UR6, PT ;  /* 0x0000000604007c0c */ /* 0x001fc8000bf06070 */
[----:B------:R-:W-:-:S13]  /*1c00*/  ISETP.LT.OR P0, PT, R3, RZ, P0 ;  /* 0x000000ff0300720c */ /* 0x000fda0000701670 */
[----:B------:R-:W-:Y:S05]  /*1c10*/  @P0 BRA `(.L_x_379) ;  /* 0x0000000400400947 */ /* 0x000fea0003800000 */
[----:B------:R-:W2:Y:S01]  /*1c20*/  LDG.E.U8.CONSTANT R16, desc[UR4][R16.64] ;  /* 0x0000000410107981 */ /* 0x000ea2000c1e9100 */
[----:B------:R-:W0:Y:S01]  /*1c30*/  LDCU.64 UR6, c[0x3][URZ] ;  /* 0x00c00000ff0677ac */ /* 0x000e220008000a00 */
[----:B------:R-:W1:Y:S08]  /*1c40*/  LDC.64 R18, c[0x0][0x380] ;  /* 0x0000e000ff127b82 */ /* 0x000e700000000a00 */
[----:B------:R-:W3:Y:S08]  /*1c50*/  LDC.64 R4, c[0x0][0x388] ;  /* 0x0000e200ff047b82 */ /* 0x000ef00000000a00 */
[----:B------:R-:W4:Y:S01]  /*1c60*/  LDC.64 R14, c[0x0][0x390] ;  /* 0x0000e400ff0e7b82 */ /* 0x000f220000000a00 */
[----:B0-----:R-:W-:-:S05]  /*1c70*/  IADD3 R6, PT, PT, R6, UR7, RZ ;  /* 0x0000000706067c10 */ /* 0x001fca000fffe0ff */
[----:B------:R-:W-:-:S04]  /*1c80*/  IMAD R23, R6, UR6, R3 ;  /* 0x0000000606177c24 */ /* 0x000fc8000f8e0203 */
[C---:B-1----:R-:W-:Y:S01]  /*1c90*/  IMAD.WIDE R18, R23.reuse, 0x4, R18 ;  /* 0x0000000417127825 */ /* 0x042fe200078e0212 */
[----:B------:R-:W-:-:S04]  /*1ca0*/  LEA R3, R23, R23, 0x1 ;  /* 0x0000001717037211 */ /* 0x000fc800078e08ff */
[----:B------:R-:W3:Y:S01]  /*1cb0*/  LDG.E R2, desc[UR4][R18.64] ;  /* 0x0000000412027981 */ /* 0x000ee2000c1e1900 */
[----:B----4-:R-:W-:Y:S01]  /*1cc0*/  IMAD.WIDE R14, R23, 0x4, R14 ;  /* 0x00000004170e7825 */ /* 0x010fe200078e020e */
[----:B--2---:R-:W-:-:S03]  /*1cd0*/  ISETP.NE.AND P1, PT, R16, RZ, PT ;  /* 0x000000ff1000720c */ /* 0x004fc60003f25270 */
[----:B---3--:R-:W-:Y:S02]  /*1ce0*/  IMAD.WIDE R16, R3, 0x4, R4 ;  /* 0x0000000403107825 */ /* 0x008fe400078e0204 */
[----:B------:R0:W2:Y:S04]  /*1cf0*/  LDG.E.CONSTANT R3, desc[UR4][R14.64] ;  /* 0x000000040e037981 */ /* 0x0000a8000c1e9900 */
[----:B------:R-:W3:Y:S04]  /*1d00*/  LDG.E.CONSTANT R25, desc[UR4][R16.64+0x4] ;  /* 0x0000040410197981 */ /* 0x000ee8000c1e9900 */
[----:B------:R-:W4:Y:S01]  /*1d10*/  LDG.E.CONSTANT R0, desc[UR4][R16.64] ;  /* 0x0000000410007981 */ /* 0x000f22000c1e9900 */
[----:B------:R-:W1:Y:S03]  /*1d20*/  @P1 LDC.64 R4, c[0x0][0x398] ;  /* 0x0000e600ff041b82 */ /* 0x000e660000000a00 */
[----:B------:R-:W4:Y:S01]  /*1d30*/  LDG.E.CONSTANT R6, desc[UR4][R16.64+0x8] ;  /* 0x0000080410067981 */ /* 0x000f22000c1e9900 */
[----:B-1----:R-:W-:-:S04]  /*1d40*/  @P1 IADD3 R4, P0, PT, R23, R4, RZ ;  /* 0x0000000417041210 */ /* 0x002fc80007f1e0ff */
[----:B------:R-:W-:-:S06]  /*1d50*/  @P1 LEA.HI.X.SX32 R5, R23, R5, 0x1, P0 ;  /* 0x0000000517051211 */ /* 0x000fcc00000f0eff */
[----:B------:R1:W4:Y:S01]  /*1d60*/  @P1 LDG.E.U8.CONSTANT R5, desc[UR4][R4.64] ;  /* 0x0000000404051981 */ /* 0x000322000c1e9100 */
[----:B------:R-:W-:Y:S01]  /*1d70*/  FSETP.GEU.AND P0, PT, R2, R7, PT ;  /* 0x000000070200720b */ /* 0x000fe20003f0e000 */
[----:B0-----:R-:W-:Y:S01]  /*1d80*/  HFMA2 R15, -RZ, RZ, 1.875, 0 ;  /* 0x3f800000ff0f7431 */ /* 0x001fe200000001ff */
[----:B------:R-:W-:Y:S01]  /*1d90*/  FSETP.GT.AND P3, PT, R8, 5, PT ;  /* 0x40a000000800780b */ /* 0x000fe20003f64000 */
[----:B------:R-:W-:Y:S01]  /*1da0*/  BSSY.RECONVERGENT B1, `(.L_x_380) ;  /* 0x0000025000017945 */ /* 0x000fe20003800200 */
[----:B--2---:R-:W-:Y:S01]  /*1db0*/  FSETP.LEU.OR P0, PT, R3, 1, P0 ;  /* 0x3f8000000300780b */ /* 0x004fe2000070b400 */
[----:B---3-5:R-:W-:Y:S01]  /*1dc0*/  FADD R25, R10, -R25 ;  /* 0x800000190a197221 */ /* 0x028fe20000000000 */
[----:B----4-:R-:W-:-:S03]  /*1dd0*/  FADD R9, R9, -R0 ;  /* 0x8000000009097221 */ /* 0x010fc60000000000 */
[----:B------:R-:W-:Y:S01]  /*1de0*/  FMUL R0, RZ, R25 ;  /* 0x00000019ff007220 */ /* 0x000fe20000400000 */
[----:B------:R-:W-:-:S03]  /*1df0*/  FADD R6, R11, -R6 ;  /* 0x800000060b067221 */ /* 0x000fc60000000000 */
[----:B------:R-:W-:Y:S01]  /*1e00*/  FFMA R11, RZ, R9, R0 ;  /* 0x00000009ff0b7223 */ /* 0x000fe20000000000 */
[----:B------:R-:W-:-:S03]  /*1e10*/  FMUL R0, R25, R25 ;  /* 0x0000001919007220 */ /* 0x000fc60000400000 */
[----:B------:R-:W-:Y:S01]  /*1e20*/  @!P0 FMUL R10, R3, 0.30000001192092895508 ;  /* 0x3e99999a030a8820 */ /* 0x000fe20000400000 */
[----:B-1----:R-:W-:Y:S01]  /*1e30*/  FADD R4, R6, R11 ;  /* 0x0000000b06047221 */ /* 0x002fe20000000000 */
[----:B------:R-:W-:Y:S01]  /*1e40*/  FFMA R9, R9, R9, R0 ;  /* 0x0000000909097223 */ /* 0x000fe20000000000 */
[-C--:B------:R-:W-:Y:S02]  /*1e50*/  @!P0 FSETP.GT.AND P2, PT, R11, -R6.reuse, PT ;  /* 0x800000060b00820b */ /* 0x080fe40003f44000 */
[----:B------:R-:W-:Y:S01]  /*1e60*/  @!P0 FFMA R11, R4, 0.5, R15 ;  /* 0x3f000000040b8823 */ /* 0x000fe2000000000f */
[----:B------:R-:W-:Y:S01]  /*1e70*/  FFMA R0, R6, R6, R9 ;  /* 0x0000000606007223 */ /* 0x000fe20000000009 */
[----:B------:R-:W-:Y:S01]  /*1e80*/  @!P0 FMNMX R10, R10, 1.5, PT ;  /* 0x3fc000000a0a8809 */ /* 0x000fe20003800000 */
[----:B------:R-:W-:Y:S02]  /*1e90*/  FMUL R14, R3, 0.20000000298023223877 ;  /* 0x3e4ccccd030e7820 */ /* 0x000fe40000400000 */
[----:B------:R-:W-:-:S02]  /*1ea0*/  @!P0 FSEL R11, R11, 1, P2 ;  /* 0x3f8000000b0b8808 */ /* 0x000fc40001000000 */
[----:B------:R-:W-:Y:S01]  /*1eb0*/  IADD3 R8, PT, PT, R0, -0xd000000, RZ ;  /* 0xf300000000087810 */ /* 0x000fe20007ffe0ff */
[----:B------:R-:W-:Y:S01]  /*1ec0*/  @!P0 FADD R10, R10, 1 ;  /* 0x3f8000000a0a8421 */ /* 0x000fe20000000000 */
[----:B------:R-:W-:Y:S02]  /*1ed0*/  MOV R6, 0x3f800000 ;  /* 0x3f80000000067802 */ /* 0x000fe40000000f00 */
[----:B------:R-:W-:Y:S01]  /*1ee0*/  ISETP.GT.U32.AND P2, PT, R8, 0x727fffff, PT ;  /* 0x727fffff0800780c */ /* 0x000fe20003f44070 */
[----:B------:R-:W-:Y:S01]  /*1ef0*/  @!P0 FMUL R6, R10, R11 ;  /* 0x0000000b0a068220 */ /* 0x000fe20000400000 */
[----:B------:R-:W-:Y:S01]  /*1f00*/  FMNMX R14, R14, 1, PT ;  /* 0x3f8000000e0e7809 */ /* 0x000fe20003800000 */
[----:B------:R0:W1:Y:S04]  /*1f10*/  MUFU.RSQ R11, R0 ;  /* 0x00000000000b7308 */ /* 0x0000680000001400 */
        /* <DEDUP_REMOVED lines=9> */
.L_x_381:
[----:B------:R-:W-:Y:S01]  /*1fb0*/  FMUL.FTZ R19, R0, R11 ;  /* 0x0000000b00137220 */ /* 0x000fe20000410000 */
[----:B------:R-:W-:-:S03]  /*1fc0*/  FMUL.FTZ R11, R11, 0.5 ;  /* 0x3f0000000b0b7820 */ /* 0x000fc60000410000 */
[----:B------:R-:W-:-:S04]  /*1fd0*/  FFMA R0, -R19, R19, R0 ;  /* 0x0000001313007223 */ /* 0x000fc80000000100 */
[----:B------:R-:W-:-:S07]  /*1fe0*/  FFMA R19, R0, R11, R19 ;  /* 0x0000000b00137223 */ /* 0x000fce0000000013 */
.L_x_382:
[----:B------:R-:W-:Y:S05]  /*1ff0*/  BSYNC.RECONVERGENT B1 ;  /* 0x0000000000017941 */ /* 0x000fea0003800200 */
.L_x_380:
        /* <DEDUP_REMOVED lines=14> */
[----:B------:R-:W-:-:S03]  /*20e0*/  @P0 FMUL R6, R6, R3 ;  /* 0x0000000306060220 */ /* 0x000fc60000400000 */
[----:B------:R-:W-:Y:S01]  /*20f0*/  FADD R21, R21, R0 ;  /* 0x0000000015157221 */ /* 0x000fe20000000000 */
[----:B------:R-:W-:-:S04]  /*2100*/  FMUL R5, R6, R5 ;  /* 0x0000000506057220 */ /* 0x000fc80000400000 */
[----:B------:R-:W-:-:S07]  /*2110*/  FFMA R20, R5, R0, R20 ;  /* 0x0000000005147223 */ /* 0x000fce0000000014 */
.L_x_379:
[----:B------:R-:W-:Y:S05]  /*2120*/  BSYNC.RECONVERGENT B0 ;  /* 0x0000000000007941 */ /* 0x000fea0003800200 */
.L_x_378:
[----:B------:R-:W-:-:S13]  /*2130*/  FSETP.GT.AND P0, PT, R21, RZ, PT ;  /* 0x000000ff1500720b */ /* 0x000fda0003f04000 */
[----:B------:R-:W-:Y:S05]  /*2140*/  @!P0 EXIT ;  /* 0x000000000000894d */ /* 0x000fea0003800000 */
        /* <DEDUP_REMOVED lines=10> */
[----:B-----5:R-:W-:Y:S05]  /*21f0*/  CALL.REL.NOINC `($__internal_7_$__cuda_sm3x_div_rn_noftz_f32_slowpath) ;  /* 0x0000000000807944 */ /* 0x020fea0003c00000 */
.L_x_384:
[----:B------:R-:W-:Y:S05]  /*2200*/  BSYNC.RECONVERGENT B0 ;  /* 0x0000000000007941 */ /* 0x000fea0003800200 */
.L_x_383:
[----:B------:R-:W0:Y:S01]  /*2210*/  LDCU UR7, c[0x3][0x34] ;  /* 0x00c00680ff0777ac */ /* 0x000e220008000800 */
[----:B------:R-:W1:Y:S01]  /*2220*/  LDCU UR6, c[0x0][0x3a0] ;  /* 0x00007400ff0677ac */ /* 0x000e620008000800 */
[----:B0-----:R-:W-:-:S04]  /*2230*/  FADD R3, R7, -UR7 ;  /* 0x8000000707037e21 */ /* 0x001fc80008000000 */
[----:B------:R-:W-:-:S05]  /*2240*/  FMUL R3, |R3|, 0.60000002384185791016 ;  /* 0x3f19999a03037820 */ /* 0x000fca0000400200 */
[----:B------:R-:W-:-:S04]  /*2250*/  FMNMX R0, -R3, R0, !PT ;  /* 0x0000000003007209 */ /* 0x000fc80007800100 */
[----:B------:R-:W-:-:S05]  /*2260*/  FMNMX R0, R3, R0, PT ;  /* 0x0000000003007209 */ /* 0x000fca0003800000 */
[----:B-1----:R-:W-:-:S05]  /*2270*/  FFMA R7, R0, UR6, R7 ;  /* 0x0000000600077c23 */ /* 0x002fca0008000007 */
[----:B------:R-:W-:Y:S01]  /*2280*/  STG.E desc[UR4][R12.64], R7 ;  /* 0x000000070c007986 */ /* 0x000fe2000c101904 */
[----:B------:R-:W-:Y:S05]  /*2290*/  EXIT ;  /* 0x000000000000794d */ /* 0x000fea0003800000 */
        .weak           $__internal_6_$__cuda_sm20_sqrt_rn_f32_slowpath
        .type           $__internal_6_$__cuda_sm20_sqrt_rn_f32_slowpath,@function
        .size           $__internal_6_$__cuda_sm20_sqrt_rn_f32_slowpath,($__internal_7_$__cuda_sm3x_div_rn_noftz_f32_slowpath - $__internal_6_$__cuda_sm20_sqrt_rn_f32_slowpath)
$__internal_6_$__cuda_sm20_sqrt_rn_f32_slowpath:
[----:B------:R-:W-:-:S13]  /*22a0*/  LOP3.LUT P1, RZ, R0, 0x7fffffff, RZ, 0xc0, !PT ;  /* 0x7fffffff00ff7812 */ /* 0x000fda000782c0ff */
[----:B------:R-:W-:Y:S01]  /*22b0*/  @!P1 MOV R19, R0 ;  /* 0x0000000000139202 */ /* 0x000fe20000000f00 */
        /* <DEDUP_REMOVED lines=13> */
[----:B------:R-:W-:-:S04]  /*2390*/  @P1 FFMA R27, R19, R27, R28 ;  /* 0x0000001b131b1223 */ /* 0x000fc8000000001c */
[----:B------:R-:W-:Y:S01]  /*23a0*/  @P1 FFMA R26, R27, R26, R19 ;  /* 0x0000001a1b1a1223 */ /* 0x000fe20000000013 */
[----:B------:R-:W-:-:S03]  /*23b0*/  @!P1 MOV R19, R0 ;  /* 0x0000000000139202 */ /* 0x000fc60000000f00 */
[----:B------:R-:W-:-:S07]  /*23c0*/  @P1 FMUL.FTZ R19, R26, 2.3283064365386962891e-10 ;  /* 0x2f8000001a131820 */ /* 0x000fce0000410000 */
.L_x_385:
[----:B------:R-:W-:Y:S01]  /*23d0*/  HFMA2 R27, -RZ, RZ, 0, 0 ;  /* 0x00000000ff1b7431 */ /* 0x000fe200000001ff */
[----:B------:R-:W-:-:S04]  /*23e0*/  MOV R26, R18 ;  /* 0x00000012001a7202 */ /* 0x000fc80000000f00 */
[----:B------:R-:W-:Y:S05]  /*23f0*/  RET.REL.NODEC R26 `(_Z20convectiveHeatKernelPfPKfS1_PKhf) ;  /* 0xffffffdc1a007950 */ /* 0x000fea0003c3ffff */
        .weak           $__internal_7_$__cuda_sm3x_div_rn_noftz_f32_slowpath
        .type           $__internal_7_$__cuda_sm3x_div_rn_noftz_f32_slowpath,@function
        .size           $__internal_7_$__cuda_sm3x_div_rn_noftz_f32_slowpath,(.L_x_673 - $__internal_7_$__cuda_sm3x_div_rn_noftz_f32_slowpath)
$__internal_7_$__cuda_sm3x_div_rn_noftz_f32_slowpath:
        /* <DEDUP_REMOVED lines=29> */
[----:B------:R-:W-:Y:S01]  /*25d0*/  @P0 MOV R3, RZ ;  /* 0x000000ff00030202 */ /* 0x000fe20000000f00 */
[----:B------:R-:W-:Y:S01]  /*25e0*/  @!P0 FFMA R20, R20, 1.84467440737095516160e+19, RZ ;  /* 0x5f80000014148823 */ /* 0x000fe200000000ff */
[----:B------:R-:W-:Y:S01]  /*25f0*/  @!P0 MOV R3, 0xffffffc0 ;  /* 0xffffffc000038802 */ /* 0x000fe20000000f00 */
[----:B------:R-:W-:-:S03]  /*2600*/  @!P1 FFMA R21, R21, 1.84467440737095516160e+19, RZ ;  /* 0x5f80000015159823 */ /* 0x000fc600000000ff */
[----:B------:R-:W-:-:S07]  /*2610*/  @!P1 IADD3 R3, PT, PT, R3, 0x40, RZ ;  /* 0x0000004003039810 */ /* 0x000fce0007ffe0ff */
.L_x_387:
[----:B------:R-:W-:Y:S01]  /*2620*/  LEA R0, R6, 0xc0800000, 0x17 ;  /* 0xc080000006007811 */ /* 0x000fe200078eb8ff */
[----:B------:R-:W-:Y:S01]  /*2630*/  BSSY.RECONVERGENT B2, `(.L_x_392) ;  /* 0x0000036000027945 */ /* 0x000fe20003800200 */
[----:B------:R-:W-:Y:S02]  /*2640*/  IADD3 R5, PT, PT, R5, -0x7f, RZ ;  /* 0xffffff8105057810 */ /* 0x000fe40007ffe0ff */
[----:B------:R-:W-:Y:S02]  /*2650*/  IADD3 R21, PT, PT, -R0, R21, RZ ;  /* 0x0000001500157210 */ /* 0x000fe40007ffe1ff */
[C---:B------:R-:W-:Y:S01]  /*2660*/  IADD3 R6, PT, PT, R5.reuse, 0x7f, -R6 ;  /* 0x0000007f05067810 */ /* 0x040fe20007ffe806 */
[----:B------:R-:W-:Y:S01]  /*2670*/  IMAD R0, R5, -0x800000, R20 ;  /* 0xff80000005007824 */ /* 0x000fe200078e0214 */
        /* <DEDUP_REMOVED lines=24> */
[C---:B------:R-:W-:Y:S01]  /*2800*/  IADD3 R6, PT, PT, R10.reuse, 0x20, RZ ;  /* 0x000000200a067810 */ /* 0x040fe20007ffe0ff */
[-CC-:B------:R-:W-:Y:S01]  /*2810*/  FFMA.RM R4, R15, R9.reuse, R8.reuse ;  /* 0x000000090f047223 */ /* 0x180fe20000004008 */
[C---:B------:R-:W-:Y:S02]  /*2820*/  ISETP.NE.AND P2, PT, R10.reuse, RZ, PT ;  /* 0x000000ff0a00720c */ /* 0x040fe40003f45270 */
[----:B------:R-:W-:Y:S01]  /*2830*/  LOP3.LUT R5, R3, 0x7fffff, RZ, 0xc0, !PT ;  /* 0x007fffff03057812 */ /* 0x000fe200078ec0ff */
[----:B------:R-:W-:Y:S01]  /*2840*/  FFMA.RP R3, R15, R9, R8 ;  /* 0x000000090f037223 */ /* 0x000fe20000008008 */
[C---:B------:R-:W-:Y:S02]  /*2850*/  ISETP.NE.AND P1, PT, R10.reuse, RZ, PT ;  /* 0x000000ff0a00720c */ /* 0x040fe40003f25270 */
[----:B------:R-:W-:Y:S02]  /*2860*/  LOP3.LUT R5, R5, 0x800000, RZ, 0xfc, !PT ;  /* 0x0080000005057812 */ /* 0x000fe400078efcff */
[----:B------:R-:W-:-:S02]  /*2870*/  IADD3 R8, PT, PT, -R10, RZ, RZ ;  /* 0x000000ff0a087210 */ /* 0x000fc40007ffe1ff */
[----:B------:R-:W-:Y:S02]  /*2880*/  SHF.L.U32 R6, R5, R6, RZ ;  /* 0x0000000605067219 */ /* 0x000fe400000006ff */
[----:B------:R-:W-:Y:S02]  /*2890*/  FSETP.NEU.FTZ.AND P0, PT, R3, R4, PT ;  /* 0x000000040300720b */ /* 0x000fe40003f1d000 */
[----:B------:R-:W-:Y:S02]  /*28a0*/  SEL R4, R8, RZ, P2 ;  /* 0x000000ff08047207 */ /* 0x000fe40001000000 */
[----:B------:R-:W-:Y:S02]  /*28b0*/  ISETP.NE.AND P1, PT, R6, RZ, P1 ;  /* 0x000000ff0600720c */ /* 0x000fe40000f25270 */
[----:B------:R-:W-:Y:S02]  /*28c0*/  SHF.R.U32.HI R4, RZ, R4, R5 ;  /* 0x00000004ff047219 */ /* 0x000fe40000011605 */
[----:B------:R-:W-:-:S02]  /*28d0*/  PLOP3.LUT P0, PT, P0, P1, PT, 0xf8, 0x8f ;  /* 0x00000000008f781c */ /* 0x000fc40000703f70 */
[----:B------:R-:W-:Y:S02]  /*28e0*/  SHF.R.U32.HI R6, RZ, 0x1, R4 ;  /* 0x00000001ff067819 */ /* 0x000fe40000011604 */
[----:B------:R-:W-:-:S04]  /*28f0*/  SEL R3, RZ, 0x1, !P0 ;  /* 0x00000001ff037807 */ /* 0x000fc80004000000 */
[----:B------:R-:W-:-:S04]  /*2900*/  LOP3.LUT R3, R3, 0x1, R6, 0xf8, !PT ;  /* 0x0000000103037812 */ /* 0x000fc800078ef806 */
[----:B------:R-:W-:-:S04]  /*2910*/  LOP3.LUT R3, R3, R4, RZ, 0xc0, !PT ;  /* 0x0000000403037212 */ /* 0x000fc800078ec0ff */
[----:B------:R-:W-:-:S04]  /*2920*/  IADD3 R3, PT, PT, R6, R3, RZ ;  /* 0x0000000306037210 */ /* 0x000fc80007ffe0ff */
[----:B------:R-:W-:Y:S01]  /*2930*/  LOP3.LUT R0, R3, R0, RZ, 0xfc, !PT ;  /* 0x0000000003007212 */ /* 0x000fe200078efcff */
[----:B------:R-:W-:Y:S06]  /*2940*/  BRA `(.L_x_395) ;  /* 0x0000000000107947 */ /* 0x000fec0003800000 */
.L_x_394:
[----:B------:R-:W-:-:S04]  /*2950*/  LOP3.LUT R0, R0, 0x80000000, RZ, 0xc0, !PT ;  /* 0x8000000000007812 */ /* 0x000fc800078ec0ff */
[----:B------:R-:W-:Y:S01]  /*2960*/  LOP3.LUT R0, R0, 0x7f800000, RZ, 0xfc, !PT ;  /* 0x7f80000000007812 */ /* 0x000fe200078efcff */
[----:B------:R-:W-:Y:S06]  /*2970*/  BRA `(.L_x_395) ;  /* 0x0000000000047947 */ /* 0x000fec0003800000 */
.L_x_393:
[----:B------:R-:W-:-:S07]  /*2980*/  LEA R0, R3, R0, 0x17 ;  /* 0x0000000003007211 */ /* 0x000fce00078eb8ff */
.L_x_395:
[----:B------:R-:W-:Y:S05]  /*2990*/  BSYNC.RECONVERGENT B2 ;  /* 0x0000000000027941 */ /* 0x000fea0003800200 */
.L_x_392:
[----:B------:R-:W-:Y:S05]  /*29a0*/  BRA `(.L_x_396) ;  /* 0x0000000000207947 */ /* 0x000fea0003800000 */
.L_x_391:
[----:B------:R-:W-:-:S04]  /*29b0*/  LOP3.LUT R0, R21, 0x80000000, R20, 0x48, !PT ;  /* 0x8000000015007812 */ /* 0x000fc800078e4814 */
[----:B------:R-:W-:Y:S01]  /*29c0*/  LOP3.LUT R0, R0, 0x7f800000, RZ, 0xfc, !PT ;  /* 0x7f80000000007812 */ /* 0x000fe200078efcff */
[----:B------:R-:W-:Y:S06]  /*29d0*/  BRA `(.L_x_396) ;  /* 0x0000000000147947 */ /* 0x000fec0003800000 */
.L_x_390:
[----:B------:R-:W-:Y:S01]  /*29e0*/  LOP3.LUT R0, R21, 0x80000000, R20, 0x48, !PT ;  /* 0x8000000015007812 */ /* 0x000fe200078e4814 */
[----:B------:R-:W-:Y:S06]  /*29f0*/  BRA `(.L_x_396) ;  /* 0x00000000000c7947 */ /* 0x000fec0003800000 */
.L_x_389:
[----:B------:R-:W0:Y:S01]  /*2a00*/  MUFU.RSQ R0, -QNAN ;  /* 0xffc0000000007908 */ /* 0x000e220000001400 */
[----:B------:R-:W-:Y:S05]  /*2a10*/  BRA `(.L_x_396) ;  /* 0x0000000000047947 */ /* 0x000fea0003800000 */
.L_x_388:
[----:B------:R-:W-:-:S07]  /*2a20*/  FADD.FTZ R0, R20, R21 ;  /* 0x0000001514007221 */ /* 0x000fce0000010000 */
.L_x_396:
[----:B------:R-:W-:Y:S05]  /*2a30*/  BSYNC.RECONVERGENT B1 ;  /* 0x0000000000017941 */ /* 0x000fea0003800200 */
.L_x_386:
[----:B------:R-:W-:-:S04]  /*2a40*/  HFMA2 R3, -RZ, RZ, 0, 0 ;  /* 0x00000000ff037431 */ /* 0x000fc800000001ff */
[----:B0-----:R-:W-:Y:S05]  /*2a50*/  RET.REL.NODEC R2 `(_Z20convectiveHeatKernelPfPKfS1_PKhf) ;  /* 0xffffffd402687950 */ /* 0x001fea0003c3ffff */
.L_x_397:
        /* <DEDUP_REMOVED lines=10> */
.L_x_673:


//--------------------- .text._Z24normalizeForwardAdvectedPfPKfS1_S1_S1_S1_PKh --------------------------
	.section	.text._Z24normalizeForwardAdvectedPfPKfS1_S1_S1_S1_PKh,"ax",@progbits
	.align	128
        .global         _Z24normalizeForwardAdvectedPfPKfS1_S1_S1_S1_PKh
        .type           _Z24normalizeForwardAdvectedPfPKfS1_S1_S1_S1_PKh,@function
        .size           _Z24normalizeForwardAdvectedPfPKfS1_S1_S1_S1_PKh,(.L_x_674 - _Z24normalizeForwardAdvectedPfPKfS1_S1_S1_S1_PKh)
        .other          _Z24normalizeForwardAdvectedPfPKfS1_S1_S1_S1_PKh,@"STO_CUDA_ENTRY STV_DEFAULT"
_Z24normalizeForwardAdvectedPfPKfS1_S1_S1_S1_PKh:
.text._Z24normalizeForwardAdvectedPfPKfS1_S1_S1_S1_PKh:
        /* <DEDUP_REMOVED lines=24> */
[----:B0-----:R-:W-:-:S06]  /*0180*/  IMAD.WIDE R4, R2, 0x4, R4 ;  /* 0x0000000402047825 */ /* 0x001fcc00078e0204 */
[----:B-1----:R-:W2:Y:S01]  /*0190*/  LDG.E.CONSTANT R4, desc[UR4][R4.64] ;  /* 0x0000000404047981 */ /* 0x002ea2000c1e9900 */
[----:B------:R-:W-:Y:S01]  /*01a0*/  IMAD.MOV.U32 R6, RZ, RZ, 0x3ca3d70a ;  /* 0x3ca3d70aff067424 */ /* 0x000fe200078e00ff */
[----:B------:R-:W-:Y:S01]  /*01b0*/  BSSY.RECONVERGENT B0, `(.L_x_398) ;  /* 0x000000d000007945 */ /* 0x000fe20003800200 */
[----:B------:R-:W-:-:S04]  /*01c0*/  IMAD.MOV.U32 R3, RZ, RZ, 0x42480000 ;  /* 0x42480000ff037424 */ /* 0x000fc800078e00ff */
[----:B------:R-:W-:-:S04]  /*01d0*/  FFMA R3, R6, -R3, 1 ;  /* 0x3f80000006037423 */ /* 0x000fc80000000803 */
[----:B------:R-:W-:Y:S01]  /*01e0*/  FFMA R3, R3, R6, 0.019999999552965164185 ;  /* 0x3ca3d70a03037423 */ /* 0x000fe20000000006 */
[----:B--2---:R-:W-:-:S04]  /*01f0*/  FADD R0, R4, -UR6 ;  /* 0x8000000604007e21 */ /* 0x004fc80008000000 */
[----:B------:R-:W0:Y:S01]  /*0200*/  FCHK P0, R0, 50 ;  /* 0x4248000000007902 */ /* 0x000e220000000000 */
[----:B------:R-:W-:-:S04]  /*0210*/  FFMA R6, R0, R3, RZ ;  /* 0x0000000300067223 */ /* 0x000fc800000000ff */
[----:B------:R-:W-:-:S04]  /*0220*/  FFMA R7, R6, -50, R0 ;  /* 0xc248000006077823 */ /* 0x000fc80000000000 */
[----:B------:R-:W-:Y:S01]  /*0230*/  FFMA R3, R3, R7, R6 ;  /* 0x0000000703037223 */ /* 0x000fe20000000006 */
[----:B0-----:R-:W-:Y:S06]  /*0240*/  @!P0 BRA `(.L_x_399) ;  /* 0x00000000000c8947 */ /* 0x001fec0003800000 */
[----:B------:R-:W-:Y:S01]  /*0250*/  HFMA2 R3, -RZ, RZ, 3.140625, 0 ;  /* 0x42480000ff037431 */ /* 0x000fe200000001ff */
[----:B------:R-:W-:-:S07]  /*0260*/  MOV R8, 0x280 ;  /* 0x0000028000087802 */ /* 0x000fce0000000f00 */
[----:B------:R-:W-:Y:S05]  /*0270*/  CALL.REL.NOINC `($__internal_8_$__cuda_sm3x_div_rn_noftz_f32_slowpath) ;  /* 0x0000000400147944 */ /* 0x000fea0003c00000 */
.L_x_399:
[----:B------:R-:W-:Y:S05]  /*0280*/  BSYNC.RECONVERGENT B0 ;  /* 0x0000000000007941 */ /* 0x000fea0003800200 */
.L_x_398:
[----:B------:R-:W0:Y:S02]  /*0290*/  LDC.64 R6, c[0x0][0x3a0] ;  /* 0x0000e800ff067b82 */ /* 0x000e240000000a00 */
[----:B0-----:R-:W-:-:S05]  /*02a0*/  IMAD.WIDE R6, R2, 0x4, R6 ;  /* 0x0000000402067825 */ /* 0x001fca00078e0206 */
[----:B------:R-:W2:Y:S01]  /*02b0*/  LDG.E.CONSTANT R0, desc[UR4][R6.64] ;  /* 0x0000000406007981 */ /* 0x000ea2000c1e9900 */
[----:B------:R-:W-:Y:S01]  /*02c0*/  FMNMX R9, R3, 1, PT ;  /* 0x3f80000003097809 */ /* 0x000fe20003800000 */
[----:B------:R-:W-:Y:S01]  /*02d0*/  IMAD.MOV.U32 R8, RZ, RZ, 0x3ca3d70a ;  /* 0x3ca3d70aff087424 */ /* 0x000fe200078e00ff */
[----:B------:R-:W-:Y:S03]  /*02e0*/  BSSY.RECONVERGENT B0, `(.L_x_400) ;  /* 0x0000017000007945 */ /* 0x000fe60003800200 */
[----:B------:R-:W-:Y:S01]  /*02f0*/  FFMA R5, R9, 0.079999998211860656738, R8 ;  /* 0x3da3d70a09057823 */ /* 0x000fe20000000008 */
[----:B--2---:R-:W-:-:S13]  /*0300*/  FSETP.GEU.AND P0, PT, R0, 0.10000000149011611938, PT ;  /* 0x3dcccccd0000780b */ /* 0x004fda0003f0e000 */
[----:B------:R-:W-:Y:S05]  /*0310*/  @P0 BRA `(.L_x_401) ;  /* 0x00000000004c0947 */ /* 0x000fea0003800000 */
[----:B------:R-:W-:Y:S01]  /*0320*/  MOV R3, 0x3dcccccd ;  /* 0x3dcccccd00037802 */ /* 0x000fe20000000f00 */
[----:B------:R-:W-:Y:S01]  /*0330*/  IMAD.MOV.U32 R6, RZ, RZ, 0x41200000 ;  /* 0x41200000ff067424 */ /* 0x000fe200078e00ff */
[----:B------:R-:W0:Y:S01]  /*0340*/  FCHK P0, R0, -0.10000000149011611938 ;  /* 0xbdcccccd00007902 */ /* 0x000e220000000000 */
[----:B------:R-:W-:Y:S02]  /*0350*/  BSSY.RECONVERGENT B1, `(.L_x_402) ;  /* 0x000000c000017945 */ /* 0x000fe40003800200 */
[----:B------:R-:W-:-:S04]  /*0360*/  FFMA R3, -R6, R3, 1 ;  /* 0x3f80000006037423 */ /* 0x000fc80000000103 */
[----:B------:R-:W-:Y:S01]  /*0370*/  FFMA R3, R3, -R6, -10 ;  /* 0xc120000003037423 */ /* 0x000fe20000000806 */
[----:B------:R-:W-:-:S03]  /*0380*/  IMAD.MOV.U32 R6, RZ, RZ, 0x3e99999a ;  /* 0x3e99999aff067424 */ /* 0x000fc600078e00ff */
[----:B------:R-:W-:Y:S01]  /*0390*/  FFMA R7, R0, R3, RZ ;  /* 0x0000000300077223 */ /* 0x000fe200000000ff */
[----:B------:R-:W-:-:S03]  /*03a0*/  FFMA R6, R9, R6, 0.30000001192092895508 ;  /* 0x3e99999a09067423 */ /* 0x000fc60000000006 */
[----:B------:R-:W-:-:S04]  /*03b0*/  FFMA R8, R7, 0.10000000149011611938, R0 ;  /* 0x3dcccccd07087823 */ /* 0x000fc80000000000 */
[----:B------:R-:W-:Y:S01]  /*03c0*/  FFMA R3, R3, R8, R7 ;  /* 0x0000000803037223 */ /* 0x000fe20000000007 */
[----:B0-----:R-:W-:Y:S06]  /*03d0*/  @!P0 BRA `(.L_x_403) ;  /* 0x00000000000c8947 */ /* 0x001fec0003800000 */
[----:B------:R-:W-:Y:S01]  /*03e0*/  IMAD.MOV.U32 R3, RZ, RZ, -0x42333333 ;  /* 0xbdcccccdff037424 */ /* 0x000fe200078e00ff */
[----:B------:R-:W-:-:S07]  /*03f0*/  MOV R8, 0x410 ;  /* 0x0000041000087802 */ /* 0x000fce0000000f00 */
[----:B------:R-:W-:Y:S05]  /*0400*/  CALL.REL.NOINC `($__internal_8_$__cuda_sm3x_div_rn_noftz_f32_slowpath) ;  /* 0x0000000000b07944 */ /* 0x000fea0003c00000 */
.L_x_403:
[----:B------:R-:W-:Y:S05]  /*0410*/  BSYNC.RECONVERGENT B1 ;  /* 0x0000000000017941 */ /* 0x000fea0003800200 */
.L_x_402:
[----:B------:R-:W-:Y:S01]  /*0420*/  FADD R0, R3, 1 ;  /* 0x3f80000003007421 */ /* 0x000fe20000000000 */
[----:B------:R-:W-:-:S04]  /*0430*/  FADD R6, -R5, R6 ;  /* 0x0000000605067221 */ /* 0x000fc80000000100 */
[----:B------:R-:W-:-:S07]  /*0440*/  FFMA R5, R0, R6, R5 ;  /* 0x0000000600057223 */ /* 0x000fce0000000005 */
.L_x_401:
[----:B------:R-:W-:Y:S05]  /*0450*/  BSYNC.RECONVERGENT B0 ;  /* 0x0000000000007941 */ /* 0x000fea0003800200 */
.L_x_400:
[----:B------:R-:W0:Y:S01]  /*0460*/  LDCU.64 UR6, c[0x0][0x3b0] ;  /* 0x00007600ff0677ac */ /* 0x000e220008000a00 */
[----:B------:R-:W1:Y:S01]  /*0470*/  LDC.64 R6, c[0x0][0x390] ;  /* 0x0000e400ff067b82 */ /* 0x000e620000000a00 */
[----:B0-----:R-:W-:-:S04]  /*0480*/  IADD3 R8, P0, PT, R2, UR6, RZ ;  /* 0x0000000602087c10 */ /* 0x001fc8000ff1e0ff */
[C---:B------:R-:W-:Y:S01]  /*0490*/  LEA.HI.X.SX32 R9, R2.reuse, UR7, 0x1, P0 ;  /* 0x0000000702097c11 */ /* 0x040fe200080f0eff */
[----:B-1----:R-:W-:-:S04]  /*04a0*/  IMAD.WIDE R6, R2, 0x4, R6 ;  /* 0x0000000402067825 */ /* 0x002fc800078e0206 */
[----:B------:R-:W2:Y:S04]  /*04b0*/  LDG.E.U8.CONSTANT R8, desc[UR4][R8.64] ;  /* 0x0000000408087981 */ /* 0x000ea8000c1e9100 */
[----:B------:R-:W3:Y:S01]  /*04c0*/  LDG.E.CONSTANT R3, desc[UR4][R6.64] ;  /* 0x0000000406037981 */ /* 0x000ee2000c1e9900 */
[----:B------:R-:W-:Y:S01]  /*04d0*/  BSSY.RECONVERGENT B0, `(.L_x_404) ;  /* 0x0000016000007945 */ /* 0x000fe20003800200 */
[----:B--2---:R-:W-:Y:S02]  /*04e0*/  ISETP.NE.AND P0, PT, R8, RZ, PT ;  /* 0x000000ff0800720c */ /* 0x004fe40003f05270 */
[----:B---3--:R-:W-:-:S11]  /*04f0*/  FSETP.GT.AND P1, PT, R3, 9.9999999747524270788e-07, PT ;  /* 0x358637bd0300780b */ /* 0x008fd60003f24000 */
[----:B------:R-:W-:-:S05]  /*0500*/  @P0 FMUL R5, R5, 0.5 ;  /* 0x3f00000005050820 */ /* 0x000fca0000400000 */
[----:B------:R-:W-:Y:S01]  /*0510*/  FMNMX R5, R5, 0.5, PT ;  /* 0x3f00000005057809 */ /* 0x000fe20003800000 */
[----:B------:R-:W-:Y:S06]  /*0520*/  @!P1 BRA `(.L_x_405) ;  /* 0x0000000000409947 */ /* 0x000fec0003800000 */
[----:B------:R-:W0:Y:S02]  /*0530*/  LDC.64 R6, c[0x0][0x388] ;  /* 0x0000e200ff067b82 */ /* 0x000e240000000a00 */
[----:B0-----:R-:W-:-:S05]  /*0540*/  IMAD.WIDE R6, R2, 0x4, R6 ;  /* 0x0000000402067825 */ /* 0x001fca00078e0206 */
[----:B------:R-:W2:Y:S01]  /*0550*/  LDG.E.CONSTANT R0, desc[UR4][R6.64] ;  /* 0x0000000406007981 */ /* 0x000ea2000c1e9900 */
[----:B------:R-:W0:Y:S01]  /*0560*/  MUFU.RCP R4, R3 ;  /* 0x0000000300047308 */ /* 0x000e220000001000 */
[----:B------:R-:W-:Y:S01]  /*0570*/  BSSY.RECONVERGENT B1, `(.L_x_405) ;  /* 0x000000b000017945 */ /* 0x000fe20003800200 */
[----:B0-----:R-:W-:-:S04]  /*0580*/  FFMA R9, -R3, R4, 1 ;  /* 0x3f80000003097423 */ /* 0x001fc80000000104 */
[----:B------:R-:W-:Y:S02]  /*0590*/  FFMA R9, R4, R9, R4 ;  /* 0x0000000904097223 */ /* 0x000fe40000000004 */
[----:B--2---:R-:W0:Y:S02]  /*05a0*/  FCHK P0, R0, R3 ;  /* 0x0000000300007302 */ /* 0x004e240000000000 */
[----:B------:R-:W-:-:S04]  /*05b0*/  FFMA R4, R0, R9, RZ ;  /* 0x0000000900047223 */ /* 0x000fc800000000ff */
[----:B------:R-:W-:-:S04]  /*05c0*/  FFMA R8, -R3, R4, R0 ;  /* 0x0000000403087223 */ /* 0x000fc80000000100 */
[----:B------:R-:W-:Y:S01]  /*05d0*/  FFMA R4, R9, R8, R4 ;  /* 0x0000000809047223 */ /* 0x000fe20000000004 */
[----:B0-----:R-:W-:Y:S06]  /*05e0*/  @!P0 BRA `(.L_x_406) ;  /* 0x00000000000c8947 */ /* 0x001fec0003800000 */
[----:B------:R-:W-:-:S07]  /*05f0*/  MOV R8, 0x610 ;  /* 0x0000061000087802 */ /* 0x000fce0000000f00 */
[----:B------:R-:W-:Y:S05]  /*0600*/  CALL.REL.NOINC `($__internal_8_$__cuda_sm3x_div_rn_noftz_f32_slowpath) ;  /* 0x0000000000307944 */ /* 0x000fea0003c00000 */
[----:B------:R-:W-:-:S07]  /*0610*/  MOV R4, R3 ;  /* 0x0000000300047202 */ /* 0x000fce0000000f00 */
.L_x_406:
[----:B------:R-:W-:Y:S05]  /*0620*/  BSYNC.RECONVERGENT B1 ;  /* 0x0000000000017941 */ /* 0x000fea0003800200 */
.L_x_405:
[----:B------:R-:W-:Y:S05]  /*0630*/  BSYNC.RECONVERGENT B0 ;  /* 0x0000000000007941 */ /* 0x000fea0003800200 */
.L_x_404:
[----:B------:R-:W0:Y:S08]  /*0640*/  LDC.64 R6, c[0x0][0x398] ;  /* 0x0000e600ff067b82 */ /* 0x000e300000000a00 */
[----:B------:R-:W1:Y:S01]  /*0650*/  LDC.64 R8, c[0x0][0x380] ;  /* 0x0000e000ff087b82 */ /* 0x000e620000000a00 */
[----:B0-----:R-:W-:-:S06]  /*0660*/  IMAD.WIDE R6, R2, 0x4, R6 ;  /* 0x0000000402067825 */ /* 0x001fcc00078e0206 */
[----:B------:R-:W2:Y:S01]  /*0670*/  LDG.E.CONSTANT R6, desc[UR4][R6.64] ;  /* 0x0000000406067981 */ /* 0x000ea2000c1e9900 */
[----:B------:R-:W-:Y:S01]  /*0680*/  FADD R5, -R5, 1 ;  /* 0x3f80000005057421 */ /* 0x000fe20000000100 */
[----:B-1----:R-:W-:-:S04]  /*0690*/  IMAD.WIDE R2, R2, 0x4, R8 ;  /* 0x0000000402027825 */ /* 0x002fc800078e0208 */
[----:B--2---:R-:W-:-:S05]  /*06a0*/  FFMA R5, R5, R4, R6 ;  /* 0x0000000405057223 */ /* 0x004fca0000000006 */
[----:B------:R-:W-:Y:S01]  /*06b0*/  STG.E desc[UR4][R2.64], R5 ;  /* 0x0000000502007986 */ /* 0x000fe2000c101904 */
[----:B------:R-:W-:Y:S05]  /*06c0*/  EXIT ;  /* 0x000000000000794d */ /* 0x000fea0003800000 */
        .weak           $__internal_8_$__cuda_sm3x_div_rn_noftz_f32_slowpath
        .type           $__internal_8_$__cuda_sm3x_div_rn_noftz_f32_slowpath,@function
        .size           $__internal_8_$__cuda_sm3x_div_rn_noftz_f32_slowpath,(.L_x_674 - $__internal_8_$__cuda_sm3x_div_rn_noftz_f32_slowpath)
$__internal_8_$__cuda_sm3x_div_rn_noftz_f32_slowpath:
        /* <DEDUP_REMOVED lines=34> */
.L_x_408:
[----:B------:R-:W-:Y:S01]  /*08f0*/  LEA R10, R14, 0xc0800000, 0x17 ;  /* 0xc08000000e0a7811 */ /* 0x000fe200078eb8ff */
[----:B------:R-:W-:Y:S04]  /*0900*/  BSSY.RECONVERGENT B3, `(.L_x_413) ;  /* 0x0000036000037945 */ /* 0x000fe80003800200 */
[----:B------:R-:W-:Y:S02]  /*0910*/  IMAD.IADD R10, R3, 0x1, -R10 ;  /* 0x00000001030a7824 */ /* 0x000fe400078e0a0a */
[----:B------:R-:W-:Y:S02]  /*0920*/  VIADD R3, R12, 0xffffff81 ;  /* 0xffffff810c037836 */ /* 0x000fe40000000000 */
[----:B------:R0:W1:Y:S01]  /*0930*/  MUFU.RCP R9, R10 ;  /* 0x0000000a00097308 */ /* 0x0000620000001000 */
[----:B------:R-:W-:Y:S01]  /*0940*/  FADD.FTZ R11, -R10, -RZ ;  /* 0x800000ff0a0b7221 */ /* 0x000fe20000010100 */
[C---:B------:R-:W-:Y:S01]  /*0950*/  IMAD R0, R3.reuse, -0x800000, R0 ;  /* 0xff80000003007824 */ /* 0x040fe200078e0200 */
[----:B0-----:R-:W-:-:S04]  /*0960*/  IADD3 R10, PT, PT, R3, 0x7f, -R14 ;  /* 0x0000007f030a7810 */ /* 0x001fc80007ffe80e */
[----:B------:R-:W-:Y:S01]  /*0970*/  IADD3 R10, PT, PT, R10, R7, RZ ;  /* 0x000000070a0a7210 */ /* 0x000fe20007ffe0ff */
        /* <DEDUP_REMOVED lines=21> */
[CCC-:B------:R-:W-:Y:S01]  /*0ad0*/  FFMA.RM R10, R16.reuse, R12.reuse, R9.reuse ;  /* 0x0000000c100a7223 */ /* 0x1c0fe20000004009 */
[C---:B------:R-:W-:Y:S02]  /*0ae0*/  ISETP.NE.AND P2, PT, R11.reuse, RZ, PT ;  /* 0x000000ff0b00720c */ /* 0x040fe40003f45270 */
[----:B------:R-:W-:Y:S02]  /*0af0*/  ISETP.NE.AND P1, PT, R11, RZ, PT ;  /* 0x000000ff0b00720c */ /* 0x000fe40003f25270 */
[----:B------:R-:W-:Y:S01]  /*0b00*/  LOP3.LUT R7, R3, 0x7fffff, RZ, 0xc0, !PT ;  /* 0x007fffff03077812 */ /* 0x000fe200078ec0ff */
[----:B------:R-:W-:Y:S01]  /*0b10*/  FFMA.RP R3, R16, R12, R9 ;  /* 0x0000000c10037223 */ /* 0x000fe20000008009 */
[----:B------:R-:W-:Y:S01]  /*0b20*/  IADD3 R12, PT, PT, R11, 0x20, RZ ;  /* 0x000000200b0c7810 */ /* 0x000fe20007ffe0ff */
[----:B------:R-:W-:Y:S01]  /*0b30*/  IMAD.MOV R9, RZ, RZ, -R11 ;  /* 0x000000ffff097224 */ /* 0x000fe200078e0a0b */
[----:B------:R-:W-:-:S02]  /*0b40*/  LOP3.LUT R7, R7, 0x800000, RZ, 0xfc, !PT ;  /* 0x0080000007077812 */ /* 0x000fc400078efcff */
[----:B------:R-:W-:Y:S02]  /*0b50*/  FSETP.NEU.FTZ.AND P0, PT, R3, R10, PT ;  /* 0x0000000a0300720b */ /* 0x000fe40003f1d000 */
[----:B------:R-:W-:Y:S02]  /*0b60*/  SHF.L.U32 R12, R7, R12, RZ ;  /* 0x0000000c070c7219 */ /* 0x000fe400000006ff */
[----:B------:R-:W-:Y:S02]  /*0b70*/  SEL R10, R9, RZ, P2 ;  /* 0x000000ff090a7207 */ /* 0x000fe40001000000 */
[----:B------:R-:W-:Y:S02]  /*0b80*/  ISETP.NE.AND P1, PT, R12, RZ, P1 ;  /* 0x000000ff0c00720c */ /* 0x000fe40000f25270 */
[----:B------:R-:W-:Y:S02]  /*0b90*/  SHF.R.U32.HI R10, RZ, R10, R7 ;  /* 0x0000000aff0a7219 */ /* 0x000fe40000011607 */
[----:B------:R-:W-:-:S02]  /*0ba0*/  PLOP3.LUT P0, PT, P0, P1, PT, 0xf8, 0x8f ;  /* 0x00000000008f781c */ /* 0x000fc40000703f70 */
[----:B------:R-:W-:Y:S02]  /*0bb0*/  SHF.R.U32.HI R12, RZ, 0x1, R10 ;  /* 0x00000001ff0c7819 */ /* 0x000fe4000001160a */
[----:B------:R-:W-:-:S04]  /*0bc0*/  SEL R3, RZ, 0x1, !P0 ;  /* 0x00000001ff037807 */ /* 0x000fc80004000000 */
[----:B------:R-:W-:-:S04]  /*0bd0*/  LOP3.LUT R3, R3, 0x1, R12, 0xf8, !PT ;  /* 0x0000000103037812 */ /* 0x000fc800078ef80c */
[----:B------:R-:W-:-:S05]  /*0be0*/  LOP3.LUT R3, R3, R10, RZ, 0xc0, !PT ;  /* 0x0000000a03037212 */ /* 0x000fca00078ec0ff */
[----:B------:R-:W-:-:S05]  /*0bf0*/  IMAD.IADD R3, R12, 0x1, R3 ;  /* 0x000000010c037824 */ /* 0x000fca00078e0203 */
[----:B------:R-:W-:Y:S01]  /*0c00*/  LOP3.LUT R0, R3, R0, RZ, 0xfc, !PT ;  /* 0x0000000003007212 */ /* 0x000fe200078efcff */
[----:B------:R-:W-:Y:S06]  /*0c10*/  BRA `(.L_x_416) ;  /* 0x0000000000107947 */ /* 0x000fec0003800000 */
.L_x_415:
[----:B------:R-:W-:-:S04]  /*0c20*/  LOP3.LUT R0, R0, 0x80000000, RZ, 0xc0, !PT ;  /* 0x8000000000007812 */ /* 0x000fc800078ec0ff */
[----:B------:R-:W-:Y:S01]  /*0c30*/  LOP3.LUT R0, R0, 0x7f800000, RZ, 0xfc, !PT ;  /* 0x7f80000000007812 */ /* 0x000fe200078efcff */
[----:B------:R-:W-:Y:S06]  /*0c40*/  BRA `(.L_x_416) ;  /* 0x0000000000047947 */ /* 0x000fec0003800000 */
.L_x_414:
[----:B------:R-:W-:-:S07]  /*0c50*/  LEA R0, R10, R0, 0x17 ;  /* 0x000000000a007211 */ /* 0x000fce00078eb8ff */
.L_x_416:
[----:B------:R-:W-:Y:S05]  /*0c60*/  BSYNC.RECONVERGENT B3 ;  /* 0x0000000000037941 */ /* 0x000fea0003800200 */
.L_x_413:
[----:B------:R-:W-:Y:S05]  /*0c70*/  BRA `(.L_x_417) ;  /* 0x0000000000207947 */ /* 0x000fea0003800000 */
.L_x_412:
[----:B------:R-:W-:-:S04]  /*0c80*/  LOP3.LUT R0, R3, 0x80000000, R0, 0x48, !PT ;  /* 0x8000000003007812 */ /* 0x000fc800078e4800 */
[----:B------:R-:W-:Y:S01]  /*0c90*/  LOP3.LUT R0, R0, 0x7f800000, RZ, 0xfc, !PT ;  /* 0x7f80000000007812 */ /* 0x000fe200078efcff */
[----:B------:R-:W-:Y:S06]  /*0ca0*/  BRA `(.L_x_417) ;  /* 0x0000000000147947 */ /* 0x000fec0003800000 */
.L_x_411:
[----:B------:R-:W-:Y:S01]  /*0cb0*/  LOP3.LUT R0, R3, 0x80000000, R0, 0x48, !PT ;  /* 0x8000000003007812 */ /* 0x000fe200078e4800 */
[----:B------:R-:W-:Y:S06]  /*0cc0*/  BRA `(.L_x_417) ;  /* 0x00000000000c7947 */ /* 0x000fec0003800000 */
.L_x_410:
[----:B------:R-:W0:Y:S01]  /*0cd0*/  MUFU.RSQ R0, -QNAN ;  /* 0xffc0000000007908 */ /* 0x000e220000001400 */
[----:B------:R-:W-:Y:S05]  /*0ce0*/  BRA `(.L_x_417) ;  /* 0x0000000000047947 */ /* 0x000fea0003800000 */
.L_x_409:
[----:B------:R-:W-:-:S07]  /*0cf0*/  FADD.FTZ R0, R0, R3 ;  /* 0x0000000300007221 */ /* 0x000fce0000010000 */
.L_x_417:
[----:B------:R-:W-:Y:S05]  /*0d00*/  BSYNC.RECONVERGENT B2 ;  /* 0x0000000000027941 */ /* 0x000fea0003800200 */
.L_x_407:
[----:B------:R-:W-:Y:S02]  /*0d10*/  HFMA2 R9, -RZ, RZ, 0, 0 ;  /* 0x00000000ff097431 */ /* 0x000fe400000001ff */
[----:B0-----:R-:W-:Y:S02]  /*0d20*/  IMAD.MOV.U32 R3, RZ, RZ, R0 ;  /* 0x000000ffff037224 */ /* 0x001fe400078e0000 */
[----:B------:R-:W-:Y:S05]  /*0d30*/  RET.REL.NODEC R8 `(_Z24normalizeForwardAdvectedPfPKfS1_S1_S1_S1_PKh) ;  /* 0xfffffff008b07950 */ /* 0x000fea0003c3ffff */
.L_x_418:
        /* <DEDUP_REMOVED lines=12> */
.L_x_674:


//--------------------- .text._Z12advectKernelPKfS0_PfS1_S1_S1_PKhf --------------------------
	.section	.text._Z12advectKernelPKfS0_PfS1_S1_S1_PKhf,"ax",@progbits
	.align	128
        .global         _Z12advectKernelPKfS0_PfS1_S1_S1_PKhf
        .type           _Z12advectKernelPKfS0_PfS1_S1_S1_PKhf,@function
        .size           _Z12advectKernelPKfS0_PfS1_S1_S1_PKhf,(.L_x_676 - _Z12advectKernelPKfS0_PfS1_S1_S1_PKhf)
        .other          _Z12advectKernelPKfS0_PfS1_S1_S1_PKhf,@"STO_CUDA_ENTRY STV_DEFAULT"
_Z12advectKernelPKfS0_PfS1_S1_S1_PKhf:
.text._Z12advectKernelPKfS0_PfS1_S1_S1_PKhf:
        /* <DEDUP_REMOVED lines=25> */
[----:B-1----:R-:W2:Y:S01]  /*0190*/  LDG.E.CONSTANT R2, desc[UR4][R4.64] ;  /* 0x0000000404027981 */ /* 0x002ea2000c1e9900 */
[----:B------:R-:W-:Y:S01]  /*01a0*/  HFMA2 R9, -RZ, RZ, 1.1591796875, -112.625 ;  /* 0x3ca3d70aff097431 */ /* 0x000fe200000001ff */
[----:B------:R-:W-:Y:S01]  /*01b0*/  MOV R0, 0x42480000 ;  /* 0x4248000000007802 */ /* 0x000fe20000000f00 */
[----:B------:R-:W-:Y:S04]  /*01c0*/  BSSY.RECONVERGENT B0, `(.L_x_419) ;  /* 0x000000d000007945 */ /* 0x000fe80003800200 */
        /* <DEDUP_REMOVED lines=8> */
[----:B------:R-:W-:Y:S02]  /*0250*/  MOV R5, 0x42480000 ;  /* 0x4248000000057802 */ /* 0x000fe40000000f00 */
[----:B------:R-:W-:-:S07]  /*0260*/  MOV R6, 0x280 ;  /* 0x0000028000067802 */ /* 0x000fce0000000f00 */
[----:B------:R-:W-:Y:S05]  /*0270*/  CALL.REL.NOINC `($__internal_10_$__cuda_sm3x_div_rn_noftz_f32_slowpath) ;  /* 0x0000003800207944 */ /* 0x000fea0003c00000 */
[----:B------:R-:W-:-:S07]  /*0280*/  MOV R0, R3 ;  /* 0x0000000300007202 */ /* 0x000fce0000000f00 */
.L_x_420:
[----:B------:R-:W-:Y:S05]  /*0290*/  BSYNC.RECONVERGENT B0 ;  /* 0x0000000000007941 */ /* 0x000fea0003800200 */
.L_x_419:
[----:B------:R-:W0:Y:S02]  /*02a0*/  LDC.64 R16, c[0x0][0x388] ;  /* 0x0000e200ff107b82 */ /* 0x000e240000000a00 */
[----:B0-----:R-:W-:-:S05]  /*02b0*/  IMAD.WIDE R16, R14, 0xc, R16 ;  /* 0x0000000c0e107825 */ /* 0x001fca00078e0210 */
[----:B------:R-:W2:Y:S04]  /*02c0*/  LDG.E.CONSTANT R9, desc[UR4][R16.64+0x4] ;  /* 0x0000040410097981 */ /* 0x000ea8000c1e9900 */
[----:B------:R-:W3:Y:S04]  /*02d0*/  LDG.E.CONSTANT R12, desc[UR4][R16.64] ;  /* 0x00000004100c7981 */ /* 0x000ee8000c1e9900 */
[----:B------:R-:W4:Y:S01]  /*02e0*/  LDG.E.CONSTANT R11, desc[UR4][R16.64+0x8] ;  /* 0x00000804100b7981 */ /* 0x000f22000c1e9900 */
[----:B------:R-:W-:Y:S01]  /*02f0*/  HFMA2 R13, -RZ, RZ, 1.1591796875, -112.625 ;  /* 0x3ca3d70aff0d7431 */ /* 0x000fe200000001ff */
[----:B------:R-:W-:Y:S01]  /*0300*/  BSSY.RECONVERGENT B0, `(.L_x_421) ;  /* 0x0000012000007945 */ /* 0x000fe20003800200 */
[----:B--2---:R-:W-:-:S04]  /*0310*/  FMUL R3, R9, R9 ;  /* 0x0000000909037220 */ /* 0x004fc80000400000 */
[----:B---3--:R-:W-:-:S04]  /*0320*/  FFMA R4, R12, R12, R3 ;  /* 0x0000000c0c047223 */ /* 0x008fc80000000003 */
[----:B----4-:R-:W-:Y:S01]  /*0330*/  FFMA R3, R11, R11, R4 ;  /* 0x0000000b0b037223 */ /* 0x010fe20000000004 */
[----:B------:R-:W-:-:S03]  /*0340*/  FMNMX R4, R0, 1, PT ;  /* 0x3f80000000047809 */ /* 0x000fc60003800000 */
[----:B------:R-:W-:Y:S01]  /*0350*/  VIADD R5, R3, 0xf3000000 ;  /* 0xf300000003057836 */ /* 0x000fe20000000000 */
[----:B------:R0:W1:Y:S01]  /*0360*/  MUFU.RSQ R6, R3 ;  /* 0x0000000300067308 */ /* 0x0000620000001400 */
[----:B------:R-:W-:-:S03]  /*0370*/  FFMA R13, R4, 0.079999998211860656738, R13 ;  /* 0x3da3d70a040d7823 */ /* 0x000fc6000000000d */
[----:B------:R-:W-:-:S13]  /*0380*/  ISETP.GT.U32.AND P0, PT, R5, 0x727fffff, PT ;  /* 0x727fffff0500780c */ /* 0x000fda0003f04070 */
[----:B01----:R-:W-:Y:S05]  /*0390*/  @!P0 BRA `(.L_x_422) ;  /* 0x0000000000108947 */ /* 0x003fea0003800000 */
[----:B------:R-:W-:-:S07]  /*03a0*/  MOV R18, 0x3c0 ;  /* 0x000003c000127802 */ /* 0x000fce0000000f00 */
[----:B------:R-:W-:Y:S05]  /*03b0*/  CALL.REL.NOINC `($__internal_9_$__cuda_sm20_sqrt_rn_f32_slowpath) ;  /* 0x0000003400787944 */ /* 0x000fea0003c00000 */
[----:B------:R-:W-:Y:S01]  /*03c0*/  MOV R5, R3 ;  /* 0x0000000300057202 */ /* 0x000fe20000000f00 */
[----:B------:R-:W-:Y:S06]  /*03d0*/  BRA `(.L_x_423) ;  /* 0x0000000000107947 */ /* 0x000fec0003800000 */
.L_x_422:
[----:B------:R-:W-:Y:S01]  /*03e0*/  FMUL.FTZ R0, R3, R6 ;  /* 0x0000000603007220 */ /* 0x000fe20000410000 */
[----:B------:R-:W-:-:S03]  /*03f0*/  FMUL.FTZ R5, R6, 0.5 ;  /* 0x3f00000006057820 */ /* 0x000fc60000410000 */
[----:B------:R-:W-:-:S04]  /*0400*/  FFMA R3, -R0, R0, R3 ;  /* 0x0000000000037223 */ /* 0x000fc80000000103 */
[----:B------:R-:W-:-:S07]  /*0410*/  FFMA R5, R3, R5, R0 ;  /* 0x0000000503057223 */ /* 0x000fce0000000000 */
.L_x_423:
[----:B------:R-:W-:Y:S05]  /*0420*/  BSYNC.RECONVERGENT B0 ;  /* 0x0000000000007941 */ /* 0x000fea0003800200 */
.L_x_421:
[----:B------:R-:W0:Y:S01]  /*0430*/  LDC.64 R16, c[0x0][0x390] ;  /* 0x0000e400ff107b82 */ /* 0x000e220000000a00 */
[----:B------:R-:W-:Y:S01]  /*0440*/  FSETP.GEU.AND P0, PT, R5, 0.10000000149011611938, PT ;  /* 0x3dcccccd0500780b */ /* 0x000fe20003f0e000 */
[----:B------:R-:W-:Y:S01]  /*0450*/  BSSY.RECONVERGENT B0, `(.L_x_424) ;  /* 0x0000018000007945 */ /* 0x000fe20003800200 */
[----:B0-----:R-:W-:-:S05]  /*0460*/  IMAD.WIDE R16, R14, 0x4, R16 ;  /* 0x000000040e107825 */ /* 0x001fca00078e0210 */
[----:B------:R0:W-:Y:S06]  /*0470*/  STG.E desc[UR4][R16.64], R5 ;  /* 0x0000000510007986 */ /* 0x0001ec000c101904 */
[----:B------:R-:W-:Y:S05]  /*0480*/  @P0 BRA `(.L_x_425) ;  /* 0x0000000000500947 */ /* 0x000fea0003800000 */
[----:B------:R-:W-:Y:S02]  /*0490*/  HFMA2 R0, -RZ, RZ, 2.5625, 0 ;  /* 0x41200000ff007431 */ /* 0x000fe400000001ff */
[----:B------:R-:W-:Y:S01]  /*04a0*/  IMAD.MOV.U32 R3, RZ, RZ, 0x3dcccccd ;  /* 0x3dcccccdff037424 */ /* 0x000fe200078e00ff */
[----:B------:R-:W1:Y:S01]  /*04b0*/  FCHK P0, R5, -0.10000000149011611938 ;  /* 0xbdcccccd05007902 */ /* 0x000e620000000000 */
[----:B0-----:R-:W-:Y:S01]  /*04c0*/  MOV R17, 0x3e99999a ;  /* 0x3e99999a00117802 */ /* 0x001fe20000000f00 */
[----:B------:R-:W-:Y:S01]  /*04d0*/  BSSY.RECONVERGENT B1, `(.L_x_426) ;  /* 0x000000c000017945 */ /* 0x000fe20003800200 */
[----:B------:R-:W-:-:S04]  /*04e0*/  FFMA R3, -R0, R3, 1 ;  /* 0x3f80000000037423 */ /* 0x000fc80000000103 */
[----:B------:R-:W-:Y:S01]  /*04f0*/  FFMA R3, R3, -R0, -10 ;  /* 0xc120000003037423 */ /* 0x000fe20000000800 */
[----:B------:R-:W-:-:S03]  /*0500*/  FFMA R0, R4, R17, 0.30000001192092895508 ;  /* 0x3e99999a04007423 */ /* 0x000fc60000000011 */
[----:B------:R-:W-:-:S04]  /*0510*/  FFMA R6, R3, R5, RZ ;  /* 0x0000000503067223 */ /* 0x000fc800000000ff */
[----:B------:R-:W-:-:S04]  /*0520*/  FFMA R15, R6, 0.10000000149011611938, R5 ;  /* 0x3dcccccd060f7823 */ /* 0x000fc80000000005 */
[----:B------:R-:W-:Y:S01]  /*0530*/  FFMA R3, R3, R15, R6 ;  /* 0x0000000f03037223 */ /* 0x000fe20000000006 */
[----:B-1----:R-:W-:Y:S06]  /*0540*/  @!P0 BRA `(.L_x_427) ;  /* 0x0000000000108947 */ /* 0x002fec0003800000 */
[----:B------:R-:W-:Y:S02]  /*0550*/  MOV R3, R5 ;  /* 0x0000000500037202 */ /* 0x000fe40000000f00 */
[----:B------:R-:W-:Y:S02]  /*0560*/  MOV R5, 0xbdcccccd ;  /* 0xbdcccccd00057802 */ /* 0x000fe40000000f00 */
[----:B------:R-:W-:-:S07]  /*0570*/  MOV R6, 0x590 ;  /* 0x0000059000067802 */ /* 0x000fce0000000f00 */
[----:B------:R-:W-:Y:S05]  /*0580*/  CALL.REL.NOINC `($__internal_10_$__cuda_sm3x_div_rn_noftz_f32_slowpath) ;  /* 0x00000034005c7944 */ /* 0x000fea0003c00000 */
.L_x_427:
[----:B------:R-:W-:Y:S05]  /*0590*/  BSYNC.RECONVERGENT B1 ;  /* 0x0000000000017941 */ /* 0x000fea0003800200 */
.L_x_426:
[----:B------:R-:W-:Y:S01]  /*05a0*/  FADD R4, R3, 1 ;  /* 0x3f80000003047421 */ /* 0x000fe20000000000 */
[----:B------:R-:W-:-:S04]  /*05b0*/  FADD R0, -R13, R0 ;  /* 0x000000000d007221 */ /* 0x000fc80000000100 */
[----:B------:R-:W-:-:S07]  /*05c0*/  FFMA R13, R4, R0, R13 ;  /* 0x00000000040d7223 */ /* 0x000fce000000000d */
.L_x_425:
[----:B------:R-:W-:Y:S05]  /*05d0*/  BSYNC.RECONVERGENT B0 ;  /* 0x0000000000007941 */ /* 0x000fea0003800200 */
.L_x_424:
[----:B------:R-:W1:Y:S01]  /*05e0*/  LDCU.64 UR6, c[0x0][0x3b0] ;  /* 0x00007600ff0677ac */ /* 0x000e620008000a00 */
[----:B0-----:R-:W0:Y:S01]  /*05f0*/  LDC R16, c[0x3][0xc] ;  /* 0x00c00300ff107b82 */ /* 0x001e220000000800 */
[C---:B-1----:R-:W-:Y:S01]  /*0600*/  IADD3 R4, P0, PT, R14.reuse, UR6, RZ ;  /* 0x000000060e047c10 */ /* 0x042fe2000ff1e0ff */
[----:B------:R-:W1:Y:S03]  /*0610*/  LDCU UR6, c[0x0][0x3b8] ;  /* 0x00007700ff0677ac */ /* 0x000e660008000800 */
[----:B------:R-:W-:-:S05]  /*0620*/  LEA.HI.X.SX32 R5, R14, UR7, 0x1, P0 ;  /* 0x000000070e057c11 */ /* 0x000fca00080f0eff */
[----:B------:R-:W2:Y:S01]  /*0630*/  LDG.E.U8.CONSTANT R4, desc[UR4][R4.64] ;  /* 0x0000000404047981 */ /* 0x000ea2000c1e9100 */
[----:B0-----:R-:W0:Y:S01]  /*0640*/  MUFU.RCP R0, R16 ;  /* 0x0000001000007308 */ /* 0x001e220000001000 */
[----:B------:R-:W-:Y:S01]  /*0650*/  BSSY.RECONVERGENT B0, `(.L_x_428) ;  /* 0x0000017000007945 */ /* 0x000fe20003800200 */
[----:B------:R-:W-:Y:S01]  /*0660*/  I2FP.F32.U32 R14, R7 ;  /* 0x00000007000e7245 */ /* 0x000fe20000201000 */
[----:B-1----:R-:W-:Y:S01]  /*0670*/  FMUL R3, R12, UR6 ;  /* 0x000000060c037c20 */ /* 0x002fe20008400000 */
[----:B------:R-:W-:Y:S02]  /*0680*/  IMAD.MOV.U32 R12, RZ, RZ, R13 ;  /* 0x000000ffff0c7224 */ /* 0x000fe400078e000d */
[----:B0-----:R-:W-:-:S04]  /*0690*/  FFMA R15, R0, -R16, 1 ;  /* 0x3f800000000f7423 */ /* 0x001fc80000000810 */
[----:B------:R-:W-:Y:S01]  /*06a0*/  FFMA R0, R0, R15, R0 ;  /* 0x0000000f00007223 */ /* 0x000fe20000000000 */
[----:B------:R-:W-:-:S03]  /*06b0*/  I2FP.F32.U32 R15, R10 ;  /* 0x0000000a000f7245 */ /* 0x000fc60000201000 */
[----:B------:R-:W-:-:S04]  /*06c0*/  FFMA R6, R3, R0, RZ ;  /* 0x0000000003067223 */ /* 0x000fc800000000ff */
[----:B------:R-:W-:-:S04]  /*06d0*/  FFMA R13, R6, -R16, R3 ;  /* 0x80000010060d7223 */ /* 0x000fc80000000003 */
[----:B------:R-:W-:Y:S01]  /*06e0*/  FFMA R17, R0, R13, R6 ;  /* 0x0000000d00117223 */ /* 0x000fe20000000006 */
[----:B--2---:R-:W-:-:S13]  /*06f0*/  ISETP.NE.AND P0, PT, R4, RZ, PT ;  /* 0x000000ff0400720c */ /* 0x004fda0003f05270 */
[----:B------:R-:W-:Y:S01]  /*0700*/  @P0 FMUL R12, R12, 0.5 ;  /* 0x3f0000000c0c0820 */ /* 0x000fe20000400000 */
[----:B------:R-:W0:Y:S04]  /*0710*/  FCHK P0, R3, R16 ;  /* 0x0000001003007302 */ /* 0x000e280000000000 */
[----:B------:R-:W-:Y:S02]  /*0720*/  FMNMX R5, R12, 0.5, PT ;  /* 0x3f0000000c057809 */ /* 0x000fe40003800000 */
[----:B------:R-:W-:-:S03]  /*0730*/  I2FP.F32.S32 R12, R8 ;  /* 0x00000008000c7245 */ /* 0x000fc60000201400 */
[----:B------:R-:W-:Y:S01]  /*0740*/  FADD R13, -R5, 1 ;  /* 0x3f800000050d7421 */ /* 0x000fe20000000100 */
[----:B------:R-:W-:Y:S01]  /*0750*/  FMUL R0, R2, R5 ;  /* 0x0000000502007220 */ /* 0x000fe20000400000 */
[----:B0-----:R-:W-:Y:S06]  /*0760*/  @!P0 BRA `(.L_x_429) ;  /* 0x0000000000148947 */ /* 0x001fec0003800000 */
[----:B------:R-:W0:Y:S01]  /*0770*/  LDCU UR6, c[0x3][0xc] ;  /* 0x00c00180ff0677ac */ /* 0x000e220008000800 */
[----:B------:R-:W-:Y:S02]  /*0780*/  MOV R6, 0x7b0 ;  /* 0x000007b000067802 */ /* 0x000fe40000000f00 */
[----:B0-----:R-:W-:-:S07]  /*0790*/  MOV R5, UR6 ;  /* 0x0000000600057c02 */ /* 0x001fce0008000f00 */
[----:B------:R-:W-:Y:S05]  /*07a0*/  CALL.REL.NOINC `($__internal_10_$__cuda_sm3x_div_rn_noftz_f32_slowpath) ;  /* 0x0000003000d47944 */ /* 0x000fea0003c00000 */
[----:B------:R-:W-:-:S07]  /*07b0*/  MOV R17, R3 ;  /* 0x0000000300117202 */ /* 0x000fce0000000f00 */
.L_x_429:
[----:B------:R-:W-:Y:S05]  /*07c0*/  BSYNC.RECONVERGENT B0 ;  /* 0x0000000000007941 */ /* 0x000fea0003800200 */
.L_x_428:
[----:B------:R-:W0:Y:S01]  /*07d0*/  LDC R16, c[0x3][0x10] ;  /* 0x00c00400ff107b82 */ /* 0x000e220000000800 */
[----:B------:R-:W1:Y:S01]  /*07e0*/  LDCU UR6, c[0x0][0x3b8] ;  /* 0x00007700ff0677ac */ /* 0x000e620008000800 */
[----:B------:R-:W-:Y:S01]  /*07f0*/  BSSY.RECONVERGENT B0, `(.L_x_430) ;  /* 0x0000010000007945 */ /* 0x000fe20003800200 */
[----:B------:R-:W-:Y:S01]  /*0800*/  FADD R12, R12, R17 ;  /* 0x000000110c0c7221 */ /* 0x000fe20000000000 */
[----:B-1----:R-:W-:Y:S01]  /*0810*/  FMUL R3, R9, UR6 ;  /* 0x0000000609037c20 */ /* 0x002fe20008400000 */
        /* <DEDUP_REMOVED lines=11> */
[----:B------:R-:W-:Y:S05]  /*08d0*/  CALL.REL.NOINC `($__internal_10_$__cuda_sm3x_div_rn_noftz_f32_slowpath) ;  /* 0x0000003000887944 */ /* 0x000fea0003c00000 */
[----:B------:R-:W-:-:S07]  /*08e0*/  IMAD.MOV.U32 R5, RZ, RZ, R3 ;  /* 0x000000ffff057224 */ /* 0x000fce00078e0003 */
.L_x_431:
[----:B------:R-:W-:Y:S05]  /*08f0*/  BSYNC.RECONVERGENT B0 ;  /* 0x0000000000007941 */ /* 0x000fea0003800200 */
.L_x_430:
        /* <DEDUP_REMOVED lines=17> */
[----:B------:R-:W-:-:S07]  /*0a10*/  MOV R16, R3 ;  /* 0x0000000300107202 */ /* 0x000fce0000000f00 */
.L_x_433:
[----:B------:R-:W-:Y:S05]  /*0a20*/  BSYNC.RECONVERGENT B0 ;  /* 0x0000000000007941 */ /* 0x000fea0003800200 */
.L_x_432:
[----:B------:R-:W0:Y:S01]  /*0a30*/  LDCU.64 UR6, c[0x3][URZ] ;  /* 0x00c00000ff0677ac */ /* 0x000e220008000a00 */
[----:B------:R-:W-:Y:S01]  /*0a40*/  FMNMX R12, RZ, R12, !PT ;  /* 0x0000000cff0c7209 */ /* 0x000fe20007800000 */
[----:B------:R-:W-:Y:S01]  /*0a50*/  FADD R15, R15, R16 ;  /* 0x000000100f0f7221 */ /* 0x000fe20000000000 */
[----:B------:R-:W-:Y:S01]  /*0a60*/  FMNMX R14, RZ, R14, !PT ;  /* 0x0000000eff0e7209 */ /* 0x000fe20007800000 */
[----:B------:R-:W1:Y:S01]  /*0a70*/  LDCU UR8, c[0x3][0x8] ;  /* 0x00c00100ff0877ac */ /* 0x000e620008000800 */
[----:B------:R-:W-:Y:S01]  /*0a80*/  BSSY.RECONVERGENT B0, `(.L_x_434) ;  /* 0x0000036000007945 */ /* 0x000fe20003800200 */
[----:B------:R-:W-:Y:S01]  /*0a90*/  FMUL R25, R2, R13 ;  /* 0x0000000d02197220 */ /* 0x000fe20000400000 */
[----:B------:R-:W-:Y:S02]  /*0aa0*/  FMNMX R15, RZ, R15, !PT ;  /* 0x0000000fff0f7209 */ /* 0x000fe40007800000 */
[----:B0-----:R-:W-:Y:S02]  /*0ab0*/  MOV R6, UR6 ;  /* 0x0000000600067c02 */ /* 0x001fe40008000f00 */
[----:B------:R-:W-:-:S02]  /*0ac0*/  MOV R4, UR7 ;  /* 0x0000000700047c02 */ /* 0x000fc40008000f00 */
[----:B-1----:R-:W-:Y:S01]  /*0ad0*/  MOV R5, UR8 ;  /* 0x0000000800057c02 */ /* 0x002fe20008000f00 */
[----:B------:R-:W-:Y:S01]  /*0ae0*/  VIADD R3, R6, 0xffffffff ;  /* 0xffffffff06037836 */ /* 0x000fe20000000000 */
[----:B------:R-:W-:Y:S01]  /*0af0*/  IADD3 R9, PT, PT, R4, -0x1, RZ ;  /* 0xffffffff04097810 */ /* 0x000fe20007ffe0ff */
[----:B------:R-:W-:Y:S01]  /*0b00*/  VIADD R26, R6, 0xfffffffe ;  /* 0xfffffffe061a7836 */ /* 0x000fe20000000000 */
[----:B------:R-:W-:Y:S02]  /*0b10*/  IADD3 R11, PT, PT, R5, -0x1, RZ ;  /* 0xffffffff050b7810 */ /* 0x000fe40007ffe0ff */
[----:B------:R-:W-:Y:S02]  /*0b20*/  I2FP.F32.S32 R3, R3 ;  /* 0x0000000300037245 */ /* 0x000fe40000201400 */
[----:B------:R-:W-:Y:S02]  /*0b30*/  I2FP.F32.U32 R9, R9 ;  /* 0x0000000900097245 */ /* 0x000fe40000201000 */
[----:B------:R-:W-:-:S02]  /*0b40*/  FMNMX R23, R12, R3, PT ;  /* 0x000000030c177209 */ /* 0x000fc40003800000 */
[----:B------:R-:W-:Y:S02]  /*0b50*/  FMNMX R22, R14, R9, PT ;  /* 0x000000090e167209 */ /* 0x000fe40003800000 */
[----:B------:R-:W-:Y:S01]  /*0b60*/  I2FP.F32.U32 R12, R11 ;  /* 0x0000000b000c7245 */ /* 0x000fe20000201000 */
[----:B------:R-:W0:Y:S01]  /*0b70*/  F2I.FLOOR.NTZ R3, R23 ;  /* 0x0000001700037305 */ /* 0x000e220000207100 */
[----:B------:R-:W-:Y:S02]  /*0b80*/  IADD3 R17, PT, PT, R4, -0x2, RZ ;  /* 0xfffffffe04117810 */ /* 0x000fe40007ffe0ff */
[----:B------:R-:W-:Y:S02]  /*0b90*/  FMNMX R21, R15, R12, PT ;  /* 0x0000000c0f157209 */ /* 0x000fe40003800000 */
[----:B------:R-:W-:-:S03]  /*0ba0*/  IADD3 R24, PT, PT, R5, -0x2, RZ ;  /* 0xfffffffe05187810 */ /* 0x000fc60007ffe0ff */
[----:B------:R-:W1:Y:S01]  /*0bb0*/  F2I.FLOOR.NTZ R14, R22 ;  /* 0x00000016000e7305 */ /* 0x000e620000207100 */
[----:B0-----:R-:W-:-:S07]  /*0bc0*/  VIMNMX.RELU R9, PT, PT, R3, R26, PT ;  /* 0x0000001a03097248 */ /* 0x001fce0003fe1100 */
[----:B------:R-:W0:Y:S01]  /*0bd0*/  F2I.FLOOR.NTZ R15, R21 ;  /* 0x00000015000f7305 */ /* 0x000e220000207100 */
[----:B------:R-:W-:Y:S02]  /*0be0*/  VIMNMX R13, PT, PT, R3, R26, PT ;  /* 0x0000001a030d7248 */ /* 0x000fe40003fe0100 */
[----:B------:R-:W-:Y:S02]  /*0bf0*/  I2FP.F32.U32 R16, R9 ;  /* 0x0000000900107245 */ /* 0x000fe40000201000 */
[----:B-1----:R-:W-:-:S03]  /*0c00*/  VIMNMX.RELU R11, PT, PT, R14, R17, PT ;  /* 0x000000110e0b7248 */ /* 0x002fc60003fe1100 */
[----:B------:R-:W-:Y:S01]  /*0c10*/  FADD.SAT R23, R23, -R16 ;  /* 0x8000001017177221 */ /* 0x000fe20000002000 */
[----:B------:R-:W-:Y:S02]  /*0c20*/  VIMNMX R14, PT, PT, R14, R17, PT ;  /* 0x000000110e0e7248 */ /* 0x000fe40003fe0100 */
[----:B------:R-:W-:Y:S01]  /*0c30*/  I2FP.F32.U32 R19, R11 ;  /* 0x0000000b00137245 */ /* 0x000fe20000201000 */
[----:B------:R-:W-:Y:S01]  /*0c40*/  FADD R27, -R23, 1 ;  /* 0x3f800000171b7421 */ /* 0x000fe20000000100 */
[----:B------:R-:W-:Y:S02]  /*0c50*/  ISETP.GE.U32.AND P0, PT, R11, R4, PT ;  /* 0x000000040b00720c */ /* 0x000fe40003f06070 */
[----:B0-----:R-:W-:Y:S01]  /*0c60*/  VIMNMX.RELU R12, PT, PT, R15, R24, PT ;  /* 0x000000180f0c7248 */ /* 0x001fe20003fe1100 */
[----:B------:R-:W-:Y:S01]  /*0c70*/  FADD.SAT R22, R22, -R19 ;  /* 0x8000001316167221 */ /* 0x000fe20000002000 */
[----:B------:R-:W-:Y:S02]  /*0c80*/  ISETP.GE.OR P2, PT, R9, R6, P0 ;  /* 0x000000060900720c */ /* 0x000fe40000746670 */
[----:B------:R-:W-:Y:S01]  /*0c90*/  I2FP.F32.U32 R18, R12 ;  /* 0x0000000c00127245 */ /* 0x000fe20000201000 */
[----:B------:R-:W-:Y:S01]  /*0ca0*/  FADD R20, -R22, 1 ;  /* 0x3f80000016147421 */ /* 0x000fe20000000100 */
[----:B------:R-:W-:-:S02]  /*0cb0*/  ISETP.GE.U32.OR P1, PT, R12, R5, P2 ;  /* 0x000000050c00720c */ /* 0x000fc40001726470 */
[----:B------:R-:W-:Y:S01]  /*0cc0*/  VIMNMX R15, PT, PT, R15, R24, PT ;  /* 0x000000180f0f7248 */ /* 0x000fe20003fe0100 */
[----:B------:R-:W-:Y:S01]  /*0cd0*/  FADD.SAT R21, R21, -R18 ;  /* 0x8000001215157221 */ /* 0x000fe20000002000 */
[----:B------:R-:W-:Y:S01]  /*0ce0*/  FMUL R18, R27, R20 ;  /* 0x000000141b127220 */ /* 0x000fe20000400000 */
[----:B------:R-:W-:Y:S02]  /*0cf0*/  HFMA2 R24, -RZ, RZ, 0, 0 ;  /* 0x00000000ff187431 */ /* 0x000fe400000001ff */
[----:B------:R-:W-:-:S04]  /*0d00*/  FADD R19, -R21, 1 ;  /* 0x3f80000015137421 */ /* 0x000fc80000000100 */
[----:B------:R-:W-:-:S05]  /*0d10*/  FMUL R16, R18, R19 ;  /* 0x0000001312107220 */ /* 0x000fca0000400000 */
[----:B------:R-:W-:-:S13]  /*0d20*/  FSETP.LEU.OR P1, PT, R16, 9.9999999747524270788e-07, P1 ;  /* 0x358637bd1000780b */ /* 0x000fda0000f2b400 */
[----:B------:R-:W-:Y:S05]  /*0d30*/  @P1 BRA `(.L_x_435) ;  /* 0x0000000000281947 */ /* 0x000fea0003800000 */
[----:B------:R-:W0:Y:S01]  /*0d40*/  LDC.64 R2, c[0x0][0x398] ;  /* 0x0000e600ff027b82 */ /* 0x000e220000000a00 */
[----:B------:R-:W-:Y:S02]  /*0d50*/  IMAD R17, R12, R4, R11 ;  /* 0x000000040c117224 */ /* 0x000fe400078e020b */
[----:B------:R-:W-:Y:S02]  /*0d60*/  FMUL R26, R25, R16 ;  /* 0x00000010191a7220 */ /* 0x000fe40000400000 */
[----:B------:R-:W-:-:S04]  /*0d70*/  IMAD R17, R17, R6, R9 ;  /* 0x0000000611117224 */ /* 0x000fc800078e0209 */
[C---:B0-----:R-:W-:Y:S02]  /*0d80*/  IMAD.WIDE R28, R17.reuse, 0x4, R2 ;  /* 0x00000004111c7825 */ /* 0x041fe400078e0202 */
[----:B------:R-:W0:Y:S03]  /*0d90*/  LDC.64 R2, c[0x0][0x3a0] ;  /* 0x0000e800ff027b82 */ /* 0x000e260000000a00 */
[----:B------:R1:W-:Y:S01]  /*0da0*/  REDG.E.ADD.F32.FTZ.RN.STRONG.GPU desc[UR4][R28.64], R26 ;  /* 0x0000001a1c0079a6 */ /* 0x0003e2000c12f304 */
[----:B0-----:R-:W-:-:S05]  /*0db0*/  IMAD.WIDE R2, R17, 0x4, R2 ;  /* 0x0000000411027825 */ /* 0x001fca00078e0202 */
[----:B------:R1:W-:Y:S01]  /*0dc0*/  REDG.E.ADD.F32.FTZ.RN.STRONG.GPU desc[UR4][R2.64], R16 ;  /* 0x00000010020079a6 */ /* 0x0003e2000c12f304 */
[----:B------:R-:W-:-:S07]  /*0dd0*/  MOV R24, R16 ;  /* 0x0000001000187202 */ /* 0x000fce0000000f00 */
.L_x_435:
[----:B------:R-:W-:Y:S05]  /*0de0*/  BSYNC.RECONVERGENT B0 ;  /* 0x0000000000007941 */ /* 0x000fea0003800200 */
.L_x_434:
[----:B-1----:R-:W-:Y:S01]  /*0df0*/  VIADD R16, R12, 0x1 ;  /* 0x000000010c107836 */ /* 0x002fe20000000000 */
[----:B------:R-:W-:Y:S04]  /*0e00*/  BSSY.RECONVERGENT B0, `(.L_x_436) ;  /* 0x0000010000007945 */ /* 0x000fe80003800200 */
[----:B------:R-:W-:-:S13]  /*0e10*/  ISETP.GE.U32.OR P1, PT, R16, R5, P2 ;  /* 0x000000051000720c */ /* 0x000fda0001726470 */
[----:B------:R-:W-:Y:S05]  /*0e20*/  @P1 BRA `(.L_x_437) ;  /* 0x0000000000341947 */ /* 0x000fea0003800000 */
[----:B------:R-:W-:-:S05]  /*0e30*/  FMUL R17, R21, R18 ;  /* 0x0000001215117220 */ /* 0x000fca0000400000 */
[----:B------:R-:W-:-:S13]  /*0e40*/  FSETP.GT.AND P1, PT, R17, 9.9999999747524270788e-07, PT ;  /* 0x358637bd1100780b */ /* 0x000fda0003f24000 */
[----:B------:R-:W-:Y:S05]  /*0e50*/  @!P1 BRA `(.L_x_437) ;  /* 0x0000000000289947 */ /* 0x000fea0003800000 */
[----:B------:R-:W0:Y:S01]  /*0e60*/  LDC.64 R2, c[0x0][0x398] ;  /* 0x0000e600ff027b82 */ /* 0x000e220000000a00 */
[----:B------:R-:W-:Y:S02]  /*0e70*/  IMAD R29, R16, R4, R11 ;  /* 0x00000004101d7224 */ /* 0x000fe400078e020b */
[----:B------:R-:W-:Y:S02]  /*0e80*/  FMUL R18, R25, R17 ;  /* 0x0000001119127220 */ /* 0x000fe40000400000 */
[----:B------:R-:W-:-:S04]  /*0e90*/  IMAD R29, R29, R6, R9 ;  /* 0x000000061d1d7224 */ /* 0x000fc800078e0209 */
[----:B0-----:R-:W-:-:S05]  /*0ea0*/  IMAD.WIDE R2, R29, 0x4, R2 ;  /* 0x000000041d027825 */ /* 0x001fca00078e0202 */
[----:B------:R0:W-:Y:S02]  /*0eb0*/  REDG.E.ADD.F32.FTZ.RN.STRONG.GPU desc[UR4][R2.64], R18 ;  /* 0x00000012020079a6 */ /* 0x0001e4000c12f304 */
[----:B0-----:R-:W0:Y:S02]  /*0ec0*/  LDC.64 R2, c[0x0][0x3a0] ;  /* 0x0000e800ff027b82 */ /* 0x001e240000000a00 */
[----:B0-----:R-:W-:-:S05]  /*0ed0*/  IMAD.WIDE R28, R29, 0x4, R2 ;  /* 0x000000041d1c7825 */ /* 0x001fca00078e0202 */
[----:B------:R0:W-:Y:S01]  /*0ee0*/  REDG.E.ADD.F32.FTZ.RN.STRONG.GPU desc[UR4][R28.64], R17 ;  /* 0x000000111c0079a6 */ /* 0x0001e2000c12f304 */
[----:B------:R-:W-:-:S07]  /*0ef0*/  FADD R24, R24, R17 ;  /* 0x0000001118187221 */ /* 0x000fce0000000000 */
.L_x_437:
[----:B------:R-:W-:Y:S05]  /*0f00*/  BSYNC.RECONVERGENT B0 ;  /* 0x0000000000007941 */ /* 0x000fea0003800200 */
.L_x_436:
[----:B0-----:R-:W-:Y:S01]  /*0f10*/  IADD3 R17, PT, PT, R11, 0x1, RZ ;  /* 0x000000010b117810 */ /* 0x001fe20007ffe0ff */
[----:B------:R-:W-:Y:S01]  /*0f20*/  FMUL R18, R22, R27 ;  /* 0x0000001b16127220 */ /* 0x000fe20000400000 */
[----:B------:R-:W-:Y:S02]  /*0f30*/  BSSY.RECONVERGENT B0, `(.L_x_438) ;  /* 0x0000012000007945 */ /* 0x000fe40003800200 */
[----:B------:R-:W-:Y:S01]  /*0f40*/  ISETP.GE.U32.AND P1, PT, R17, R4, PT ;  /* 0x000000041100720c */ /* 0x000fe20003f26070 */
[----:B------:R-:W-:-:S03]  /*0f50*/  FMUL R26, R19, R18 ;  /* 0x00000012131a7220 */ /* 0x000fc60000400000 */
[----:B------:R-:W-:-:S04]  /*0f60*/  ISETP.GE.OR P4, PT, R9, R6, P1 ;  /* 0x000000060900720c */ /* 0x000fc80000f86670 */
[----:B------:R-:W-:-:S04]  /*0f70*/  ISETP.GE.U32.OR P2, PT, R12, R5, P4 ;  /* 0x000000050c00720c */ /* 0x000fc80002746470 */
[----:B------:R-:W-:Y:S02]  /*0f80*/  FSETP.LEU.OR P3, PT, R26, 9.9999999747524270788e-07, P2 ;  /* 0x358637bd1a00780b */ /* 0x000fe4000176b400 */
[----:B------:R-:W-:-:S11]  /*0f90*/  ISETP.GE.U32.OR P2, PT, R16, R5, P4 ;  /* 0x000000051000720c */ /* 0x000fd60002746470 */
[----:B------:R-:W-:Y:S05]  /*0fa0*/  @P3 BRA `(.L_x_439) ;  /* 0x0000000000283947 */ /* 0x000fea0003800000 */
[----:B------:R-:W0:Y:S01]  /*0fb0*/  LDC.64 R2, c[0x0][0x398] ;  /* 0x0000e600ff027b82 */ /* 0x000e220000000a00 */
[----:B------:R-:W-:-:S04]  /*0fc0*/  IMAD R27, R12, R4, R17 ;  /* 0x000000040c1b7224 */ /* 0x000fc800078e0211 */
[----:B------:R-:W-:-:S04]  /*0fd0*/  IMAD R27, R27, R6, R9 ;  /* 0x000000061b1b7224 */ /* 0x000fc800078e0209 */
[----:B0-----:R-:W-:-:S04]  /*0fe0*/  IMAD.WIDE R28, R27, 0x4, R2 ;  /* 0x000000041b1c7825 */ /* 0x001fc800078e0202 */
[----:B------:R-:W-:-:S05]  /*0ff0*/  FMUL R3, R25, R26 ;  /* 0x0000001a19037220 */ /* 0x000fca0000400000 */
[----:B------:R0:W-:Y:S02]  /*1000*/  REDG.E.ADD.F32.FTZ.RN.STRONG.GPU desc[UR4][R28.64], R3 ;  /* 0x000000031c0079a6 */ /* 0x0001e4000c12f304 */
[----:B0-----:R-:W0:Y:S02]  /*1010*/  LDC.64 R2, c[0x0][0x3a0] ;  /* 0x0000e800ff027b82 */ /* 0x001e240000000a00 */
[----:B0-----:R-:W-:-:S05]  /*1020*/  IMAD.WIDE R2, R27, 0x4, R2 ;  /* 0x000000041b027825 */ /* 0x001fca00078e0202 */
[----:B------:R0:W-:Y:S01]  /*1030*/  REDG.E.ADD.F32.FTZ.RN.STRONG.GPU desc[UR4][R2.64], R26 ;  /* 0x0000001a020079a6 */ /* 0x0001e2000c12f304 */
[----:B------:R-:W-:-:S07]  /*1040*/  FADD R24, R24, R26 ;  /* 0x0000001a18187221 */ /* 0x000fce0000000000 */
.L_x_439:
[----:B------:R-:W-:Y:S05]  /*1050*/  BSYNC.RECONVERGENT B0 ;  /* 0x0000000000007941 */ /* 0x000fea0003800200 */
.L_x_438:
[----:B------:R-:W-:Y:S04]  /*1060*/  BSSY.RECONVERGENT B0, `(.L_x_440) ;  /* 0x000000f000007945 */ /* 0x000fe80003800200 */
[----:B------:R-:W-:Y:S05]  /*1070*/  @P2 BRA `(.L_x_441) ;  /* 0x0000000000342947 */ /* 0x000fea0003800000 */
[----:B------:R-:W-:-:S05]  /*1080*/  FMUL R18, R21, R18 ;  /* 0x0000001215127220 */ /* 0x000fca0000400000 */
[----:B------:R-:W-:-:S13]  /*1090*/  FSETP.GT.AND P2, PT, R18, 9.9999999747524270788e-07, PT ;  /* 0x358637bd1200780b */ /* 0x000fda0003f44000 */
[----:B------:R-:W-:Y:S05]  /*10a0*/  @!P2 BRA `(.L_x_441) ;  /* 0x000000000028a947 */ /* 0x000fea0003800000 */
[----:B0-----:R-:W0:Y:S01]  /*10b0*/  LDC.64 R2, c[0x0][0x398] ;  /* 0x0000e600ff027b82 */ /* 0x001e220000000a00 */
        /* <DEDUP_REMOVED lines=8> */
[----:B------:R-:W-:-:S07]  /*1140*/  FADD R24, R24, R18 ;  /* 0x0000001218187221 */ /* 0x000fce0000000000 */
.L_x_441:
[----:B------:R-:W-:Y:S05]  /*1150*/  BSYNC.RECONVERGENT B0 ;  /* 0x0000000000007941 */ /* 0x000fea0003800200 */
.L_x_440:
[----:B-1----:R-:W-:Y:S01]  /*1160*/  IADD3 R18, PT, PT, R9, 0x1, RZ ;  /* 0x0000000109127810 */ /* 0x002fe20007ffe0ff */
[C---:B------:R-:W-:Y:S01]  /*1170*/  FMUL R20, R23.reuse, R20 ;  /* 0x0000001417147220 */ /* 0x040fe20000400000 */
[----:B------:R-:W-:Y:S01]  /*1180*/  BSSY.RECONVERGENT B0, `(.L_x_442) ;  /* 0x0000015000007945 */ /* 0x000fe20003800200 */
[----:B------:R-:W-:Y:S01]  /*1190*/  FMUL R22, R23, R22 ;  /* 0x0000001617167220 */ /* 0x000fe20000400000 */
[C---:B------:R-:W-:Y:S01]  /*11a0*/  ISETP.GE.OR P2, PT, R18.reuse, R6, P0 ;  /* 0x000000061200720c */ /* 0x040fe20000746670 */
[----:B0-----:R-:W-:Y:S01]  /*11b0*/  FMUL R26, R19, R20 ;  /* 0x00000014131a7220 */ /* 0x001fe20000400000 */
[----:B------:R-:W-:Y:S02]  /*11c0*/  ISETP.GE.OR P3, PT, R18, R6, P1 ;  /* 0x000000061200720c */ /* 0x000fe40000f66670 */
[-C--:B------:R-:W-:Y:S02]  /*11d0*/  ISETP.GE.U32.OR P0, PT, R12, R5.reuse, P2 ;  /* 0x000000050c00720c */ /* 0x080fe40001706470 */
[----:B------:R-:W-:-:S02]  /*11e0*/  ISETP.GE.U32.OR P1, PT, R16, R5, P2 ;  /* 0x000000051000720c */ /* 0x000fc40001726470 */
[----:B------:R-:W-:Y:S02]  /*11f0*/  FSETP.LEU.OR P2, PT, R26, 9.9999999747524270788e-07, P0 ;  /* 0x358637bd1a00780b */ /* 0x000fe4000074b400 */
[-C--:B------:R-:W-:Y:S02]  /*1200*/  ISETP.GE.U32.OR P4, PT, R12, R5.reuse, P3 ;  /* 0x000000050c00720c */ /* 0x080fe40001f86470 */
[----:B------:R-:W-:-:S09]  /*1210*/  ISETP.GE.U32.OR P0, PT, R16, R5, P3 ;  /* 0x000000051000720c */ /* 0x000fd20001f06470 */
        /* <DEDUP_REMOVED lines=11> */
.L_x_443:
[----:B------:R-:W-:Y:S05]  /*12d0*/  BSYNC.RECONVERGENT B0 ;  /* 0x0000000000007941 */ /* 0x000fea0003800200 */
.L_x_442:
[----:B------:R-:W-:Y:S04]  /*12e0*/  BSSY.RECONVERGENT B0, `(.L_x_444) ;  /* 0x000000f000007945 */ /* 0x000fe80003800200 */
[----:B------:R-:W-:Y:S05]  /*12f0*/  @P1 BRA `(.L_x_445) ;  /* 0x0000000000341947 */ /* 0x000fea0003800000 */
[----:B------:R-:W-:-:S05]  /*1300*/  FMUL R23, R21, R20 ;  /* 0x0000001415177220 */ /* 0x000fca0000400000 */
[----:B------:R-:W-:-:S13]  /*1310*/  FSETP.GT.AND P1, PT, R23, 9.9999999747524270788e-07, PT ;  /* 0x358637bd1700780b */ /* 0x000fda0003f24000 */
[----:B------:R-:W-:Y:S05]  /*1320*/  @!P1 BRA `(.L_x_445) ;  /* 0x0000000000289947 */ /* 0x000fea0003800000 */
[----:B-1----:R-:W0:Y:S01]  /*1330*/  LDC.64 R2, c[0x0][0x398] ;  /* 0x0000e600ff027b82 */ /* 0x002e220000000a00 */
        /* <DEDUP_REMOVED lines=9> */
.L_x_445:
[----:B------:R-:W-:Y:S05]  /*13d0*/  BSYNC.RECONVERGENT B0 ;  /* 0x0000000000007941 */ /* 0x000fea0003800200 */
.L_x_444:
[----:B------:R-:W-:Y:S04]  /*13e0*/  BSSY.RECONVERGENT B0, `(.L_x_446) ;  /* 0x000000f000007945 */ /* 0x000fe80003800200 */
[----:B------:R-:W-:Y:S05]  /*13f0*/  @P4 BRA `(.L_x_447) ;  /* 0x0000000000344947 */ /* 0x000fea0003800000 */
[----:B------:R-:W-:-:S05]  /*1400*/  FMUL R19, R19, R22 ;  /* 0x0000001613137220 */ /* 0x000fca0000400000 */
[----:B------:R-:W-:-:S13]  /*1410*/  FSETP.GT.AND P1, PT, R19, 9.9999999747524270788e-07, PT ;  /* 0x358637bd1300780b */ /* 0x000fda0003f24000 */
[----:B------:R-:W-:Y:S05]  /*1420*/  @!P1 BRA `(.L_x_447) ;  /* 0x0000000000289947 */ /* 0x000fea0003800000 */
[----:B-12---:R-:W0:Y:S01]  /*1430*/  LDC.64 R2, c[0x0][0x398] ;  /* 0x0000e600ff027b82 */ /* 0x006e220000000a00 */
        /* <DEDUP_REMOVED lines=9> */
.L_x_447:
[----:B------:R-:W-:Y:S05]  /*14d0*/  BSYNC.RECONVERGENT B0 ;  /* 0x0000000000007941 */ /* 0x000fea0003800200 */
.L_x_446:
[----:B------:R-:W-:Y:S04]  /*14e0*/  BSSY.RECONVERGENT B0, `(.L_x_448) ;  /* 0x000000f000007945 */ /* 0x000fe80003800200 */
[----:B------:R-:W-:Y:S05]  /*14f0*/  @P0 BRA `(.L_x_449) ;  /* 0x0000000000340947 */ /* 0x000fea0003800000 */
[----:B---3--:R-:W-:-:S05]  /*1500*/  FMUL R19, R21, R22 ;  /* 0x0000001615137220 */ /* 0x008fca0000400000 */
[----:B------:R-:W-:-:S13]  /*1510*/  FSETP.GT.AND P0, PT, R19, 9.9999999747524270788e-07, PT ;  /* 0x358637bd1300780b */ /* 0x000fda0003f04000 */
[----:B------:R-:W-:Y:S05]  /*1520*/  @!P0 BRA `(.L_x_449) ;  /* 0x0000000000288947 */ /* 0x000fea0003800000 */
[----:B--2---:R-:W0:Y:S01]  /*1530*/  LDC.64 R20, c[0x0][0x398] ;  /* 0x0000e600ff147b82 */ /* 0x004e220000000a00 */
[----:B------:R-:W-:Y:S02]  /*1540*/  IMAD R23, R16, R4, R17 ;  /* 0x0000000410177224 */ /* 0x000fe400078e0211 */
[----:B-1----:R-:W-:Y:S02]  /*1550*/  FMUL R27, R25, R19 ;  /* 0x00000013191b7220 */ /* 0x002fe40000400000 */
[----:B------:R-:W-:-:S03]  /*1560*/  IMAD R23, R23, R6, R18 ;  /* 0x0000000617177224 */ /* 0x000fc600078e0212 */
[----:B------:R-:W1:Y:S01]  /*1570*/  LDC.64 R2, c[0x0][0x3a0] ;  /* 0x0000e800ff027b82 */ /* 0x000e620000000a00 */
[----:B0-----:R-:W-:-:S05]  /*1580*/  IMAD.WIDE R20, R23, 0x4, R20 ;  /* 0x0000000417147825 */ /* 0x001fca00078e0214 */
[----:B------:R0:W-:Y:S01]  /*1590*/  REDG.E.ADD.F32.FTZ.RN.STRONG.GPU desc[UR4][R20.64], R27 ;  /* 0x0000001b140079a6 */ /* 0x0001e2000c12f304 */
[----:B-1----:R-:W-:-:S05]  /*15a0*/  IMAD.WIDE R2, R23, 0x4, R2 ;  /* 0x0000000417027825 */ /* 0x002fca00078e0202 */
[----:B------:R0:W-:Y:S01]  /*15b0*/  REDG.E.ADD.F32.FTZ.RN.STRONG.GPU desc[UR4][R2.64], R19 ;  /* 0x00000013020079a6 */ /* 0x0001e2000c12f304 */
[----:B------:R-:W-:-:S07]  /*15c0*/  FADD R24, R24, R19 ;  /* 0x0000001318187221 */ /* 0x000fce0000000000 */
.L_x_449:
[----:B------:R-:W-:Y:S05]  /*15d0*/  BSYNC.RECONVERGENT B0 ;  /* 0x0000000000007941 */ /* 0x000fea0003800200 */
.L_x_448:
[----:B0123--:R-:W-:Y:S01]  /*15e0*/  FADD R2, -R24, 1 ;  /* 0x3f80000018027421 */ /* 0x00ffe20000000100 */
[----:B------:R-:W-:Y:S04]  /*15f0*/  BSSY.RECONVERGENT B0, `(.L_x_450) ;  /* 0x0000199000007945 */ /* 0x000fe80003800200 */
[----:B------:R-:W-:-:S13]  /*1600*/  FSETP.GT.AND P0, PT, R2, 9.9999999747524270788e-07, PT ;  /* 0x358637bd0200780b */ /* 0x000fda0003f04000 */
[----:B------:R-:W-:Y:S05]  /*1610*/  @!P0 BRA `(.L_x_451) ;  /* 0x0000001800588947 */ /* 0x000fea0003800000 */
[----:B------:R-:W-:Y:S01]  /*1620*/  HFMA2 R4, -RZ, RZ, 2.921875, 0 ;  /* 0x41d80000ff047431 */ /* 0x000fe200000001ff */
[----:B------:R-:W-:Y:S01]  /*1630*/  MOV R5, 0x3d17b426 ;  /* 0x3d17b42600057802 */ /* 0x000fe20000000f00 */
[----:B------:R-:W-:Y:S01]  /*1640*/  FMUL R3, R25, R2 ;  /* 0x0000000219037220 */ /* 0x000fe20000400000 */
[----:B------:R-:W-:Y:S03]  /*1650*/  BSSY.RECONVERGENT B1, `(.L_x_452) ;  /* 0x000000c000017945 */ /* 0x000fe60003800200 */
[----:B------:R-:W0:Y:S01]  /*1660*/  FCHK P0, R3, 27 ;  /* 0x41d8000003007902 */ /* 0x000e220000000000 */
[----:B------:R-:W-:-:S04]  /*1670*/  FFMA R4, R5, -R4, 1 ;  /* 0x3f80000005047423 */ /* 0x000fc80000000804 */
[----:B------:R-:W-:-:S04]  /*1680*/  FFMA R4, R4, R5, 0.037037037312984466553 ;  /* 0x3d17b42604047423 */ /* 0x000fc80000000005 */
[----:B------:R-:W-:-:S04]  /*1690*/  FFMA R19, R3, R4, RZ ;  /* 0x0000000403137223 */ /* 0x000fc800000000ff */
[----:B------:R-:W-:-:S04]  /*16a0*/  FFMA R5, R19, -27, R3 ;  /* 0xc1d8000013057823 */ /* 0x000fc80000000003 */
[----:B------:R-:W-:Y:S01]  /*16b0*/  FFMA R19, R4, R5, R19 ;  /* 0x0000000504137223 */ /* 0x000fe20000000013 */
[----:B0-----:R-:W-:Y:S06]  /*16c0*/  @!P0 BRA `(.L_x_453) ;  /* 0x0000000000108947 */ /* 0x001fec0003800000 */
[----:B------:R-:W-:Y:S01]  /*16d0*/  IMAD.MOV.U32 R5, RZ, RZ, 0x41d80000 ;  /* 0x41d80000ff057424 */ /* 0x000fe200078e00ff */
[----:B------:R-:W-:-:S07]  /*16e0*/  MOV R6, 0x1700 ;  /* 0x0000170000067802 */ /* 0x000fce0000000f00 */
[----:B------:R-:W-:Y:S05]  /*16f0*/  CALL.REL.NOINC `($__internal_10_$__cuda_sm3x_div_rn_noftz_f32_slowpath) ;  /* 0x0000002400007944 */ /* 0x000fea0003c00000 */
[----:B------:R-:W-:-:S07]  /*1700*/  MOV R19, R3 ;  /* 0x0000000300137202 */ /* 0x000fce0000000f00 */
.L_x_453:
[----:B------:R-:W-:Y:S05]  /*1710*/  BSYNC.RECONVERGENT B1 ;  /* 0x0000000000017941 */ /* 0x000fea0003800200 */
.L_x_452:
[----:B------:R-:W-:Y:S01]  /*1720*/  HFMA2 R3, -RZ, RZ, 1.2724609375, -0.25927734375 ;  /* 0x3d17b426ff037431 */ /* 0x000fe200000001ff */
[----:B------:R-:W-:Y:S01]  /*1730*/  MOV R4, 0x41d80000 ;  /* 0x41d8000000047802 */ /* 0x000fe20000000f00 */
[----:B------:R-:W0:Y:S01]  /*1740*/  FCHK P0, R2, 27 ;  /* 0x41d8000002007902 */ /* 0x000e220000000000 */
[----:B------:R-:W-:Y:S03]  /*1750*/  BSSY.RECONVERGENT B1, `(.L_x_454) ;  /* 0x000000c000017945 */ /* 0x000fe60003800200 */
[----:B------:R-:W-:-:S04]  /*1760*/  FFMA R4, R3, -R4, 1 ;  /* 0x3f80000003047423 */ /* 0x000fc80000000804 */
[----:B------:R-:W-:-:S04]  /*1770*/  FFMA R4, R4, R3, 0.037037037312984466553 ;  /* 0x3d17b42604047423 */ /* 0x000fc80000000003 */
[----:B------:R-:W-:-:S04]  /*1780*/  FFMA R3, R2, R4, RZ ;  /* 0x0000000402037223 */ /* 0x000fc800000000ff */
[----:B------:R-:W-:-:S04]  /*1790*/  FFMA R22, R3, -27, R2 ;  /* 0xc1d8000003167823 */ /* 0x000fc80000000002 */
[----:B------:R-:W-:Y:S01]  /*17a0*/  FFMA R22, R4, R22, R3 ;  /* 0x0000001604167223 */ /* 0x000fe20000000003 */
[----:B0-----:R-:W-:Y:S06]  /*17b0*/  @!P0 BRA `(.L_x_455) ;  /* 0x0000000000148947 */ /* 0x001fec0003800000 */
[----:B------:R-:W-:Y:S01]  /*17c0*/  MOV R3, R2 ;  /* 0x0000000200037202 */ /* 0x000fe20000000f00 */
[----:B------:R-:W-:Y:S01]  /*17d0*/  IMAD.MOV.U32 R5, RZ, RZ, 0x41d80000 ;  /* 0x41d80000ff057424 */ /* 0x000fe200078e00ff */
[----:B------:R-:W-:-:S07]  /*17e0*/  MOV R6, 0x1800 ;  /* 0x0000180000067802 */ /* 0x000fce0000000f00 */
[----:B------:R-:W-:Y:S05]  /*17f0*/  CALL.REL.NOINC `($__internal_10_$__cuda_sm3x_div_rn_noftz_f32_slowpath) ;  /* 0x0000002000c07944 */ /* 0x000fea0003c00000 */
[----:B------:R-:W-:-:S07]  /*1800*/  MOV R22, R3 ;  /* 0x0000000300167202 */ /* 0x000fce0000000f00 */
.L_x_455:
[----:B------:R-:W-:Y:S05]  /*1810*/  BSYNC.RECONVERGENT B1 ;  /* 0x0000000000017941 */ /* 0x000fea0003800200 */
.L_x_454:
[----:B------:R-:W0:Y:S01]  /*1820*/  LDCU.64 UR6, c[0x3][URZ] ;  /* 0x00c00000ff0677ac */ /* 0x000e220008000a00 */
[----:B------:R-:W-:Y:S01]  /*1830*/  ISETP.GE.AND P0, PT, R14, 0x1, PT ;  /* 0x000000010e00780c */ /* 0x000fe20003f06270 */
[----:B------:R-:W-:Y:S01]  /*1840*/  BSSY.RECONVERGENT B1, `(.L_x_456) ;  /* 0x000001f000017945 */ /* 0x000fe20003800200 */
[C---:B------:R-:W-:Y:S01]  /*1850*/  VIADD R23, R9.reuse, 0xffffffff ;  /* 0xffffffff09177836 */ /* 0x040fe20000000000 */
[----:B------:R-:W1:Y:S01]  /*1860*/  LDCU UR8, c[0x3][0x8] ;  /* 0x00c00100ff0877ac */ /* 0x000e620008000800 */
[----:B0-----:R-:W-:Y:S02]  /*1870*/  MOV R6, UR6 ;  /* 0x0000000600067c02 */ /* 0x001fe40008000f00 */
[----:B------:R-:W-:Y:S02]  /*1880*/  MOV R4, UR7 ;  /* 0x0000000700047c02 */ /* 0x000fe40008000f00 */
[----:B------:R-:W-:Y:S02]  /*1890*/  ISETP.GT.AND P6, PT, R9, R6, PT ;  /* 0x000000060900720c */ /* 0x000fe40003fc4270 */
[----:B-1----:R-:W-:-:S02]  /*18a0*/  MOV R5, UR8 ;  /* 0x0000000800057c02 */ /* 0x002fc40008000f00 */
[----:B------:R-:W-:Y:S02]  /*18b0*/  ISETP.LT.OR P6, PT, R13, 0x1, P6 ;  /* 0x000000010d00780c */ /* 0x000fe400037c1670 */
[----:B------:R-:W-:Y:S02]  /*18c0*/  ISETP.GE.OR P3, PT, R18, R6, !P0 ;  /* 0x000000061200720c */ /* 0x000fe40004766670 */
[----:B------:R-:W-:Y:S02]  /*18d0*/  ISETP.LT.OR P5, PT, R14, 0x1, P6 ;  /* 0x000000010e00780c */ /* 0x000fe400037a1670 */
[CC--:B------:R-:W-:Y:S02]  /*18e0*/  ISETP.GE.OR P4, PT, R11.reuse, R4.reuse, P6 ;  /* 0x000000040b00720c */ /* 0x0c0fe40003786670 */
[----:B------:R-:W-:Y:S02]  /*18f0*/  ISETP.GT.OR P5, PT, R11, R4, P5 ;  /* 0x000000040b00720c */ /* 0x000fe40002fa4670 */
[----:B------:R-:W-:-:S02]  /*1900*/  ISETP.GE.OR P2, PT, R9, R6, !P0 ;  /* 0x000000060900720c */ /* 0x000fc40004746670 */
[C---:B------:R-:W-:Y:S02]  /*1910*/  ISETP.LT.OR P1, PT, R15.reuse, 0x1, P5 ;  /* 0x000000010f00780c */ /* 0x040fe40002f21670 */
[----:B------:R-:W-:Y:S02]  /*1920*/  P2R R14, PR, RZ, 0x8 ;  /* 0x00000008ff0e7803 */ /* 0x000fe40000000000 */
[CC--:B------:R-:W-:Y:S02]  /*1930*/  ISETP.GT.OR P1, PT, R12.reuse, R5.reuse, P1 ;  /* 0x000000050c00720c */ /* 0x0c0fe40000f24670 */
[----:B------:R-:W-:Y:S02]  /*1940*/  ISETP.LT.OR P0, PT, R15, 0x1, P4 ;  /* 0x000000010f00780c */ /* 0x000fe40002701670 */
[----:B------:R-:W-:Y:S02]  /*1950*/  ISETP.GE.OR P3, PT, R12, R5, P4 ;  /* 0x000000050c00720c */ /* 0x000fe40002766670 */
[----:B------:R-:W-:-:S02]  /*1960*/  ISETP.GE.OR P6, PT, R17, R4, P6 ;  /* 0x000000041100720c */ /* 0x000fc400037c6670 */
[----:B------:R-:W-:Y:S02]  /*1970*/  ISETP.GE.OR P4, PT, R16, R5, P4 ;  /* 0x000000051000720c */ /* 0x000fe40002786670 */
[----:B------:R-:W-:-:S03]  /*1980*/  IADD3 R13, PT, PT, R11, -0x1, RZ ;  /* 0xffffffff0b0d7810 */ /* 0x000fc60007ffe0ff */
[----:B------:R-:W-:Y:S08]  /*1990*/  @P1 BRA `(.L_x_457) ;  /* 0x0000000000241947 */ /* 0x000ff00003800000 */
[----:B------:R-:W0:Y:S01]  /*19a0*/  LDC.64 R20, c[0x0][0x398] ;  /* 0x0000e600ff147b82 */ /* 0x000e220000000a00 */
[----:B------:R-:W-:-:S05]  /*19b0*/  IADD3 R24, PT, PT, R12, -0x1, RZ ;  /* 0xffffffff0c187810 */ /* 0x000fca0007ffe0ff */
[----:B------:R-:W-:Y:S02]  /*19c0*/  IMAD R24, R24, R4, R13 ;  /* 0x0000000418187224 */ /* 0x000fe400078e020d */
[----:B------:R-:W1:Y:S02]  /*19d0*/  LDC.64 R2, c[0x0][0x3a0] ;  /* 0x0000e800ff027b82 */ /* 0x000e640000000a00 */
[----:B------:R-:W-:-:S04]  /*19e0*/  IMAD R25, R24, R6, R23 ;  /* 0x0000000618197224 */ /* 0x000fc800078e0217 */
[----:B0-----:R-:W-:-:S05]  /*19f0*/  IMAD.WIDE R20, R25, 0x4, R20 ;  /* 0x0000000419147825 */ /* 0x001fca00078e0214 */
[----:B------:R0:W-:Y:S01]  /*1a00*/  REDG.E.ADD.F32.FTZ.RN.STRONG.GPU desc[UR4][R20.64], R19 ;  /* 0x00000013140079a6 */ /* 0x0001e2000c12f304 */
[----:B-1----:R-:W-:-:S05]  /*1a10*/  IMAD.WIDE R2, R25, 0x4, R2 ;  /* 0x0000000419027825 */ /* 0x002fca00078e0202 */
[----:B------:R0:W-:Y:S02]  /*1a20*/  REDG.E.ADD.F32.FTZ.RN.STRONG.GPU desc[UR4][R2.64], R22 ;  /* 0x00000016020079a6 */ /* 0x0001e4000c12f304 */
.L_x_457:
[----:B------:R-:W-:Y:S05]  /*1a30*/  BSYNC.RECONVERGENT B1 ;  /* 0x0000000000017941 */ /* 0x000fea0003800200 */
.L_x_456:
[-C--:B------:R-:W-:Y:S01]  /*1a40*/  ISETP.GE.OR P1, PT, R12, R5.reuse, P5 ;  /* 0x000000050c00720c */ /* 0x080fe20002f26670 */
[----:B------:R-:W-:Y:S01]  /*1a50*/  BSSY.RECONVERGENT B1, `(.L_x_458) ;  /* 0x000000b000017945 */ /* 0x000fe20003800200 */
[----:B------:R-:W-:-:S11]  /*1a60*/  ISETP.GE.OR P5, PT, R16, R5, P5 ;  /* 0x000000051000720c */ /* 0x000fd60002fa6670 */
[----:B------:R-:W-:Y:S05]  /*1a70*/  @P1 BRA `(.L_x_459) ;  /* 0x0000000000201947 */ /* 0x000fea0003800000 */
[----:B0-----:R-:W0:Y:S01]  /*1a80*/  LDC.64 R20, c[0x0][0x398] ;  /* 0x0000e600ff147b82 */ /* 0x001e220000000a00 */
[----:B------:R-:W-:-:S04]  /*1a90*/  IMAD R24, R12, R4, R13 ;  /* 0x000000040c187224 */ /* 0x000fc800078e020d */
[----:B------:R-:W-:-:S03]  /*1aa0*/  IMAD R25, R24, R6, R23 ;  /* 0x0000000618197224 */ /* 0x000fc600078e0217 */
[----:B------:R-:W1:Y:S01]  /*1ab0*/  LDC.64 R2, c[0x0][0x3a0] ;  /* 0x0000e800ff027b82 */ /* 0x000e620000000a00 */
[----:B0-----:R-:W-:-:S05]  /*1ac0*/  IMAD.WIDE R20, R25, 0x4, R20 ;  /* 0x0000000419147825 */ /* 0x001fca00078e0214 */
[----:B------:R2:W-:Y:S01]  /*1ad0*/  REDG.E.ADD.F32.FTZ.RN.STRONG.GPU desc[UR4][R20.64], R19 ;  /* 0x00000013140079a6 */ /* 0x0005e2000c12f304 */
[----:B-1----:R-:W-:-:S05]  /*1ae0*/  IMAD.WIDE R2, R25, 0x4, R2 ;  /* 0x0000000419027825 */ /* 0x002fca00078e0202 */
[----:B------:R2:W-:Y:S02]  /*1af0*/  REDG.E.ADD.F32.FTZ.RN.STRONG.GPU desc[UR4][R2.64], R22 ;  /* 0x00000016020079a6 */ /* 0x0005e4000c12f304 */
.L_x_459:
[----:B------:R-:W-:Y:S05]  /*1b00*/  BSYNC.RECONVERGENT B1 ;  /* 0x0000000000017941 */ /* 0x000fea0003800200 */
.L_x_458:
[----:B------:R-:W-:Y:S01]  /*1b10*/  BSSY.RECONVERGENT B1, `(.L_x_460) ;  /* 0x000000b000017945 */ /* 0x000fe20003800200 */
[----:B------:R-:W-:-:S03]  /*1b20*/  ISETP.LT.OR P1, PT, R15, 0x1, P6 ;  /* 0x000000010f00780c */ /* 0x000fc60003721670 */
[----:B------:R-:W-:Y:S10]  /*1b30*/  @P5 BRA `(.L_x_461) ;  /* 0x0000000000205947 */ /* 0x000ff40003800000 */
[----:B0-2---:R-:W0:Y:S01]  /*1b40*/  LDC.64 R20, c[0x0][0x398] ;  /* 0x0000e600ff147b82 */ /* 0x005e220000000a00 */
[----:B------:R-:W-:-:S04]  /*1b50*/  IMAD R24, R16, R4, R13 ;  /* 0x0000000410187224 */ /* 0x000fc800078e020d */
[----:B------:R-:W-:-:S03]  /*1b60*/  IMAD R25, R24, R6, R23 ;  /* 0x0000000618197224 */ /* 0x000fc600078e0217 */
[----:B------:R-:W1:Y:S01]  /*1b70*/  LDC.64 R2, c[0x0][0x3a0] ;  /* 0x0000e800ff027b82 */ /* 0x000e620000000a00 */
[----:B0-----:R-:W-:-:S05]  /*1b80*/  IMAD.WIDE R20, R25, 0x4, R20 ;  /* 0x0000000419147825 */ /* 0x001fca00078e0214 */
[----:B------:R3:W-:Y:S01]  /*1b90*/  REDG.E.ADD.F32.FTZ.RN.STRONG.GPU desc[UR4][R20.64], R19 ;  /* 0x00000013140079a6 */ /* 0x0007e2000c12f304 */
[----:B-1----:R-:W-:-:S05]  /*1ba0*/  IMAD.WIDE R2, R25, 0x4, R2 ;  /* 0x0000000419027825 */ /* 0x002fca00078e0202 */
[----:B------:R3:W-:Y:S02]  /*1bb0*/  REDG.E.ADD.F32.FTZ.RN.STRONG.GPU desc[UR4][R2.64], R22 ;  /* 0x00000016020079a6 */ /* 0x0007e4000c12f304 */
.L_x_461:
[----:B------:R-:W-:Y:S05]  /*1bc0*/  BSYNC.RECONVERGENT B1 ;  /* 0x0000000000017941 */ /* 0x000fea0003800200 */
.L_x_460:
[CC--:B------:R-:W-:Y:S01]  /*1bd0*/  ISETP.GT.OR P0, PT, R12.reuse, R5.reuse, P0 ;  /* 0x000000050c00720c */ /* 0x0c0fe20000704670 */
[----:B------:R-:W-:Y:S01]  /*1be0*/  BSSY.RECONVERGENT B1, `(.L_x_462) ;  /* 0x000000e000017945 */ /* 0x000fe20003800200 */
[-C--:B------:R-:W-:Y:S02]  /*1bf0*/  ISETP.GE.OR P5, PT, R12, R5.reuse, P6 ;  /* 0x000000050c00720c */ /* 0x080fe400037a6670 */
[-C--:B------:R-:W-:Y:S02]  /*1c00*/  ISETP.GE.OR P6, PT, R16, R5.reuse, P6 ;  /* 0x000000051000720c */ /* 0x080fe400037c6670 */
[----:B------:R-:W-:-:S07]  /*1c10*/  ISETP.GT.OR P1, PT, R12, R5, P1 ;  /* 0x000000050c00720c */ /* 0x000fce0000f24670 */
[----:B------:R-:W-:Y:S06]  /*1c20*/  @P0 BRA `(.L_x_463) ;  /* 0x0000000000240947 */ /* 0x000fec0003800000 */
[----:B0-23--:R-:W0:Y:S01]  /*1c30*/  LDC.64 R20, c[0x0][0x398] ;  /* 0x0000e600ff147b82 */ /* 0x00de220000000a00 */
        /* <DEDUP_REMOVED lines=8> */
.L_x_463:
[----:B------:R-:W-:Y:S05]  /*1cc0*/  BSYNC.RECONVERGENT B1 ;  /* 0x0000000000017941 */ /* 0x000fea0003800200 */
.L_x_462:
[----:B------:R-:W-:Y:S01]  /*1cd0*/  BSSY.RECONVERGENT B1, `(.L_x_464) ;  /* 0x000000b000017945 */ /* 0x000fe20003800200 */
[----:B------:R-:W-:-:S03]  /*1ce0*/  ISETP.GE.AND P0, PT, R11, R4, PT ;  /* 0x000000040b00720c */ /* 0x000fc60003f06270 */
[----:B------:R-:W-:Y:S10]  /*1cf0*/  @P3 BRA `(.L_x_465) ;  /* 0x0000000000203947 */ /* 0x000ff40003800000 */
[----:B0-234-:R-:W0:Y:S01]  /*1d00*/  LDC.64 R20, c[0x0][0x398] ;  /* 0x0000e600ff147b82 */ /* 0x01de220000000a00 */
[----:B------:R-:W-:-:S04]  /*1d10*/  IMAD R25, R12, R4, R11 ;  /* 0x000000040c197224 */ /* 0x000fc800078e020b */
[----:B------:R-:W-:-:S03]  /*1d20*/  IMAD R25, R25, R6, R23 ;  /* 0x0000000619197224 */ /* 0x000fc600078e0217 */
[----:B------:R-:W1:Y:S01]  /*1d30*/  LDC.64 R2, c[0x0][0x3a0] ;  /* 0x0000e800ff027b82 */ /* 0x000e620000000a00 */
[----:B0-----:R-:W-:-:S05]  /*1d40*/  IMAD.WIDE R20, R25, 0x4, R20 ;  /* 0x0000000419147825 */ /* 0x001fca00078e0214 */
[----:B------:R0:W-:Y:S01]  /*1d50*/  REDG.E.ADD.F32.FTZ.RN.STRONG.GPU desc[UR4][R20.64], R19 ;  /* 0x00000013140079a6 */ /* 0x0001e2000c12f304 */
[----:B-1----:R-:W-:-:S05]  /*1d60*/  IMAD.WIDE R2, R25, 0x4, R2 ;  /* 0x0000000419027825 */ /* 0x002fca00078e0202 */
[----:B------:R0:W-:Y:S02]  /*1d70*/  REDG.E.ADD.F32.FTZ.RN.STRONG.GPU desc[UR4][R2.64], R22 ;  /* 0x00000016020079a6 */ /* 0x0001e4000c12f304 */
.L_x_465:
[----:B------:R-:W-:Y:S05]  /*1d80*/  BSYNC.RECONVERGENT B1 ;  /* 0x0000000000017941 */ /* 0x000fea0003800200 */
.L_x_464:
[----:B------:R-:W-:Y:S04]  /*1d90*/  BSSY.RECONVERGENT B1, `(.L_x_466) ;  /* 0x000000a000017945 */ /* 0x000fe80003800200 */
[----:B------:R-:W-:Y:S05]  /*1da0*/  @P4 BRA `(.L_x_467) ;  /* 0x0000000000204947 */ /* 0x000fea0003800000 */
        /* <DEDUP_REMOVED lines=8> */
.L_x_467:
[----:B------:R-:W-:Y:S05]  /*1e30*/  BSYNC.RECONVERGENT B1 ;  /* 0x0000000000017941 */ /* 0x000fea0003800200 */
.L_x_466:
[----:B------:R-:W-:Y:S04]  /*1e40*/  BSSY.RECONVERGENT B1, `(.L_x_468) ;  /* 0x000000b000017945 */ /* 0x000fe80003800200 */
[----:B------:R-:W-:Y:S05]  /*1e50*/  @P1 BRA `(.L_x_469) ;  /* 0x0000000000241947 */ /* 0x000fea0003800000 */
[----:B0-234-:R-:W0:Y:S01]  /*1e60*/  LDC.64 R20, c[0x0][0x398] ;  /* 0x0000e600ff147b82 */ /* 0x01de220000000a00 */
        /* <DEDUP_REMOVED lines=8> */
.L_x_469:
[----:B------:R-:W-:Y:S05]  /*1ef0*/  BSYNC.RECONVERGENT B1 ;  /* 0x0000000000017941 */ /* 0x000fea0003800200 */
.L_x_468:
        /* <DEDUP_REMOVED lines=10> */
.L_x_471:
[----:B------:R-:W-:Y:S05]  /*1fa0*/  BSYNC.RECONVERGENT B1 ;  /* 0x0000000000017941 */ /* 0x000fea0003800200 */
.L_x_470:
        /* <DEDUP_REMOVED lines=10> */
.L_x_473:
[----:B------:R-:W-:Y:S05]  /*2050*/  BSYNC.RECONVERGENT B1 ;  /* 0x0000000000017941 */ /* 0x000fea0003800200 */
.L_x_472:
[-C--:B------:R-:W-:Y:S01]  /*2060*/  ISETP.GT.OR P5, PT, R11, R4.reuse, P2 ;  /* 0x000000040b00720c */ /* 0x080fe200017a4670 */
[----:B------:R-:W-:Y:S01]  /*2070*/  BSSY.RECONVERGENT B1, `(.L_x_474) ;  /* 0x000001b000017945 */ /* 0x000fe20003800200 */
[----:B------:R-:W-:Y:S02]  /*2080*/  ISETP.NE.AND P1, PT, R14, RZ, PT ;  /* 0x000000ff0e00720c */ /* 0x000fe40003f25270 */
[----:B------:R-:W-:Y:S02]  /*2090*/  ISETP.LT.OR P2, PT, R15, 0x1, P5 ;  /* 0x000000010f00780c */ /* 0x000fe40002f41670 */
[----:B------:R-:W-:Y:S02]  /*20a0*/  ISETP.GT.OR P1, PT, R11, R4, P1 ;  /* 0x000000040b00720c */ /* 0x000fe40000f24670 */
[----:B------:R-:W-:Y:S02]  /*20b0*/  ISETP.GT.OR P2, PT, R12, R5, P2 ;  /* 0x000000050c00720c */ /* 0x000fe40001744670 */
[----:B------:R-:W-:-:S02]  /*20c0*/  ISETP.GE.OR P6, PT, R9, R6, P0 ;  /* 0x000000060900720c */ /* 0x000fc400007c6670 */
[----:B0-234-:R-:W-:Y:S02]  /*20d0*/  P2R R2, PR, RZ, 0x2 ;  /* 0x00000002ff027803 */ /* 0x01dfe40000000000 */
[----:B------:R-:W-:Y:S02]  /*20e0*/  ISETP.LT.OR P3, PT, R15, 0x1, P6 ;  /* 0x000000010f00780c */ /* 0x000fe40003761670 */
[-C--:B------:R-:W-:Y:S02]  /*20f0*/  ISETP.GE.OR P1, PT, R12, R5.reuse, P6 ;  /* 0x000000050c00720c */ /* 0x080fe40003726670 */
[-C--:B------:R-:W-:Y:S02]  /*2100*/  ISETP.GE.OR P6, PT, R16, R5.reuse, P6 ;  /* 0x000000051000720c */ /* 0x080fe400037c6670 */
[----:B------:R-:W-:Y:S02]  /*2110*/  ISETP.GE.OR P4, PT, R12, R5, P5 ;  /* 0x000000050c00720c */ /* 0x000fe40002f86670 */
[----:B------:R-:W-:-:S02]  /*2120*/  P2R R14, PR, RZ, 0x2 ;  /* 0x00000002ff0e7803 */ /* 0x000fc40000000000 */
[----:B------:R-:W-:Y:S02]  /*2130*/  ISETP.GE.OR P0, PT, R18, R6, P0 ;  /* 0x000000061200720c */ /* 0x000fe40000706670 */
[-C--:B------:R-:W-:Y:S02]  /*2140*/  ISETP.GE.OR P5, PT, R16, R5.reuse, P5 ;  /* 0x000000051000720c */ /* 0x080fe40002fa6670 */
[----:B------:R-:W-:Y:S02]  /*2150*/  ISETP.NE.AND P1, PT, R2, RZ, PT ;  /* 0x000000ff0200720c */ /* 0x000fe40003f25270 */
[----:B------:R-:W-:Y:S02]  /*2160*/  ISETP.GT.OR P3, PT, R12, R5, P3 ;  /* 0x000000050c00720c */ /* 0x000fe40001f64670 */
[----:B------:R-:W-:Y:S01]  /*2170*/  P2R R23, PR, RZ, 0x40 ;  /* 0x00000040ff177803 */ /* 0x000fe20000000000 */
[----:B------:R-:W-:Y:S10]  /*2180*/  @P2 BRA `(.L_x_475) ;  /* 0x0000000000242947 */ /* 0x000ff40003800000 */
[----:B------:R-:W0:Y:S01]  /*2190*/  LDC.64 R20, c[0x0][0x398] ;  /* 0x0000e600ff147b82 */ /* 0x000e220000000a00 */
[----:B------:R-:W-:-:S04]  /*21a0*/  VIADD R24, R12, 0xffffffff ;  /* 0xffffffff0c187836 */ /* 0x000fc80000000000 */
[----:B------:R-:W-:-:S03]  /*21b0*/  IMAD R24, R24, R4, R13 ;  /* 0x0000000418187224 */ /* 0x000fc600078e020d */
[----:B------:R-:W1:Y:S01]  /*21c0*/  LDC.64 R2, c[0x0][0x3a0] ;  /* 0x0000e800ff027b82 */ /* 0x000e620000000a00 */
[----:B------:R-:W-:-:S04]  /*21d0*/  IMAD R25, R24, R6, R9 ;  /* 0x0000000618197224 */ /* 0x000fc800078e0209 */
[----:B0-----:R-:W-:-:S05]  /*21e0*/  IMAD.WIDE R20, R25, 0x4, R20 ;  /* 0x0000000419147825 */ /* 0x001fca00078e0214 */
[----:B------:R0:W-:Y:S01]  /*21f0*/  REDG.E.ADD.F32.FTZ.RN.STRONG.GPU desc[UR4][R20.64], R19 ;  /* 0x00000013140079a6 */ /* 0x0001e2000c12f304 */
[----:B-1----:R-:W-:-:S05]  /*2200*/  IMAD.WIDE R2, R25, 0x4, R2 ;  /* 0x0000000419027825 */ /* 0x002fca00078e0202 */
[----:B------:R0:W-:Y:S02]  /*2210*/  REDG.E.ADD.F32.FTZ.RN.STRONG.GPU desc[UR4][R2.64], R22 ;  /* 0x00000016020079a6 */ /* 0x0001e4000c12f304 */
.L_x_475:
[----:B------:R-:W-:Y:S05]  /*2220*/  BSYNC.RECONVERGENT B1 ;  /* 0x0000000000017941 */ /* 0x000fea0003800200 */
.L_x_474:
[----:B------:R-:W-:Y:S01]  /*2230*/  BSSY.RECONVERGENT B1, `(.L_x_476) ;  /* 0x000000b000017945 */ /* 0x000fe20003800200 */
[----:B------:R-:W-:-:S03]  /*2240*/  ISETP.GE.AND P2, PT, R17, R4, PT ;  /* 0x000000041100720c */ /* 0x000fc60003f46270 */
[----:B------:R-:W-:Y:S10]  /*2250*/  @P4 BRA `(.L_x_477) ;  /* 0x0000000000204947 */ /* 0x000ff40003800000 */
        /* <DEDUP_REMOVED lines=8> */
.L_x_477:
[----:B------:R-:W-:Y:S05]  /*22e0*/  BSYNC.RECONVERGENT B1 ;  /* 0x0000000000017941 */ /* 0x000fea0003800200 */
.L_x_476:
[----:B------:R-:W-:Y:S01]  /*22f0*/  BSSY.RECONVERGENT B1, `(.L_x_478) ;  /* 0x000000b000017945 */ /* 0x000fe20003800200 */
[----:B------:R-:W-:-:S03]  /*2300*/  ISETP.GE.OR P4, PT, R9, R6, P2 ;  /* 0x000000060900720c */ /* 0x000fc60001786670 */
        /* <DEDUP_REMOVED lines=9> */
.L_x_479:
[----:B------:R-:W-:Y:S05]  /*23a0*/  BSYNC.RECONVERGENT B1 ;  /* 0x0000000000017941 */ /* 0x000fea0003800200 */
.L_x_478:
[----:B------:R-:W-:Y:S01]  /*23b0*/  BSSY.RECONVERGENT B1, `(.L_x_480) ;  /* 0x000000c000017945 */ /* 0x000fe20003800200 */
[----:B------:R-:W-:-:S03]  /*23c0*/  ISETP.LT.OR P5, PT, R15, 0x1, P4 ;  /* 0x000000010f00780c */ /* 0x000fc600027a1670 */
[----:B------:R-:W-:Y:S10]  /*23d0*/  @P3 BRA `(.L_x_481) ;  /* 0x0000000000243947 */ /* 0x000ff40003800000 */
        /* <DEDUP_REMOVED lines=9> */
.L_x_481:
[----:B------:R-:W-:Y:S05]  /*2470*/  BSYNC.RECONVERGENT B1 ;  /* 0x0000000000017941 */ /* 0x000fea0003800200 */
.L_x_480:
[----:B------:R-:W-:Y:S01]  /*2480*/  ISETP.NE.AND P6, PT, R14, RZ, PT ;  /* 0x000000ff0e00720c */ /* 0x000fe20003fc5270 */
[----:B------:R-:W-:Y:S01]  /*2490*/  BSSY.RECONVERGENT B1, `(.L_x_482) ;  /* 0x000000d000017945 */ /* 0x000fe20003800200 */
[-C--:B------:R-:W-:Y:S02]  /*24a0*/  ISETP.GE.OR P3, PT, R12, R5.reuse, P4 ;  /* 0x000000050c00720c */ /* 0x080fe40002766670 */
[-C--:B------:R-:W-:Y:S02]  /*24b0*/  ISETP.GE.OR P4, PT, R16, R5.reuse, P4 ;  /* 0x000000051000720c */ /* 0x080fe40002786670 */
[----:B------:R-:W-:-:S07]  /*24c0*/  ISETP.GT.OR P5, PT, R12, R5, P5 ;  /* 0x000000050c00720c */ /* 0x000fce0002fa4670 */
[----:B------:R-:W-:Y:S06]  /*24d0*/  @P6 BRA `(.L_x_483) ;  /* 0x0000000000206947 */ /* 0x000fec0003800000 */
        /* <DEDUP_REMOVED lines=8> */
.L_x_483:
[----:B------:R-:W-:Y:S05]  /*2560*/  BSYNC.RECONVERGENT B1 ;  /* 0x0000000000017941 */ /* 0x000fea0003800200 */
.L_x_482:
[----:B------:R-:W-:Y:S01]  /*2570*/  ISETP.NE.AND P6, PT, R23, RZ, PT ;  /* 0x000000ff1700720c */ /* 0x000fe20003fc5270 */
[----:B------:R-:W-:-:S12]  /*2580*/  BSSY.RECONVERGENT B1, `(.L_x_484) ;  /* 0x000000a000017945 */ /* 0x000fd80003800200 */
        /* <DEDUP_REMOVED lines=9> */
.L_x_485:
[----:B------:R-:W-:Y:S05]  /*2620*/  BSYNC.RECONVERGENT B1 ;  /* 0x0000000000017941 */ /* 0x000fea0003800200 */
.L_x_484:
        /* <DEDUP_REMOVED lines=11> */
.L_x_487:
[----:B------:R-:W-:Y:S05]  /*26e0*/  BSYNC.RECONVERGENT B1 ;  /* 0x0000000000017941 */ /* 0x000fea0003800200 */
.L_x_486:
        /* <DEDUP_REMOVED lines=10> */
.L_x_489:
[----:B------:R-:W-:Y:S05]  /*2790*/  BSYNC.RECONVERGENT B1 ;  /* 0x0000000000017941 */ /* 0x000fea0003800200 */
.L_x_488:
        /* <DEDUP_REMOVED lines=10> */
.L_x_491:
[----:B------:R-:W-:Y:S05]  /*2840*/  BSYNC.RECONVERGENT B1 ;  /* 0x0000000000017941 */ /* 0x000fea0003800200 */
.L_x_490:
[C---:B------:R-:W-:Y:S01]  /*2850*/  ISETP.LT.OR P3, PT, R15.reuse, 0x1, P1 ;  /* 0x000000010f00780c */ /* 0x040fe20000f61670 */
[----:B------:R-:W-:Y:S01]  /*2860*/  BSSY.RECONVERGENT B1, `(.L_x_492) ;  /* 0x0000014000017945 */ /* 0x000fe20003800200 */
[-C--:B------:R-:W-:Y:S02]  /*2870*/  ISETP.GE.OR P5, PT, R16, R5.reuse, P1 ;  /* 0x000000051000720c */ /* 0x080fe40000fa6670 */
[-C--:B------:R-:W-:Y:S02]  /*2880*/  ISETP.GT.OR P3, PT, R12, R5.reuse, P3 ;  /* 0x000000050c00720c */ /* 0x080fe40001f64670 */
[----:B------:R-:W-:Y:S02]  /*2890*/  ISETP.GE.OR P2, PT, R18, R6, P2 ;  /* 0x000000061200720c */ /* 0x000fe40001746670 */
[----:B------:R-:W-:Y:S02]  /*28a0*/  ISETP.GE.OR P6, PT, R12, R5, P1 ;  /* 0x000000050c00720c */ /* 0x000fe40000fc6670 */
[----:B------:R-:W-:-:S02]  /*28b0*/  ISETP.LT.OR P4, PT, R15, 0x1, P0 ;  /* 0x000000010f00780c */ /* 0x000fc40000781670 */
[-C--:B------:R-:W-:Y:S02]  /*28c0*/  ISETP.GE.OR P1, PT, R12, R5.reuse, P0 ;  /* 0x000000050c00720c */ /* 0x080fe40000726670 */
[----:B------:R-:W-:Y:S02]  /*28d0*/  P2R R9, PR, RZ, 0x20 ;  /* 0x00000020ff097803 */ /* 0x000fe40000000000 */
[----:B------:R-:W-:Y:S02]  /*28e0*/  ISETP.GE.OR P0, PT, R16, R5, P0 ;  /* 0x000000051000720c */ /* 0x000fe40000706670 */
[----:B------:R-:W-:Y:S01]  /*28f0*/  ISETP.LT.OR P5, PT, R15, 0x1, P2 ;  /* 0x000000010f00780c */ /* 0x000fe200017a1670 */
[----:B------:R-:W-:-:S12]  /*2900*/  @P3 BRA `(.L_x_493) ;  /* 0x0000000000243947 */ /* 0x000fd80003800000 */
[----:B------:R-:W1:Y:S01]  /*2910*/  LDC.64 R14, c[0x0][0x398] ;  /* 0x0000e600ff0e7b82 */ /* 0x000e620000000a00 */
[----:B0-234-:R-:W-:-:S05]  /*2920*/  IADD3 R20, PT, PT, R12, -0x1, RZ ;  /* 0xffffffff0c147810 */ /* 0x01dfca0007ffe0ff */
[----:B------:R-:W-:Y:S02]  /*2930*/  IMAD R21, R20, R4, R13 ;  /* 0x0000000414157224 */ /* 0x000fe400078e020d */
[----:B------:R-:W0:Y:S02]  /*2940*/  LDC.64 R2, c[0x0][0x3a0] ;  /* 0x0000e800ff027b82 */ /* 0x000e240000000a00 */
[----:B------:R-:W-:-:S04]  /*2950*/  IMAD R21, R21, R6, R18 ;  /* 0x0000000615157224 */ /* 0x000fc800078e0212 */
[----:B-1----:R-:W-:-:S05]  /*2960*/  IMAD.WIDE R14, R21, 0x4, R14 ;  /* 0x00000004150e7825 */ /* 0x002fca00078e020e */
[----:B------:R1:W-:Y:S01]  /*2970*/  REDG.E.ADD.F32.FTZ.RN.STRONG.GPU desc[UR4][R14.64], R19 ;  /* 0x000000130e0079a6 */ /* 0x0003e2000c12f304 */
[----:B0-----:R-:W-:-:S05]  /*2980*/  IMAD.WIDE R2, R21, 0x4, R2 ;  /* 0x0000000415027825 */ /* 0x001fca00078e0202 */
[----:B------:R1:W-:Y:S02]  /*2990*/  REDG.E.ADD.F32.FTZ.RN.STRONG.GPU desc[UR4][R2.64], R22 ;  /* 0x00000016020079a6 */ /* 0x0003e4000c12f304 */
.L_x_493:
[----:B------:R-:W-:Y:S05]  /*29a0*/  BSYNC.RECONVERGENT B1 ;  /* 0x0000000000017941 */ /* 0x000fea0003800200 */
.L_x_492:
[----:B------:R-:W-:Y:S01]  /*29b0*/  BSSY.RECONVERGENT B1, `(.L_x_494) ;  /* 0x000000e000017945 */ /* 0x000fe20003800200 */
[-C--:B------:R-:W-:Y:S02]  /*29c0*/  ISETP.GE.OR P3, PT, R12, R5.reuse, P2 ;  /* 0x000000050c00720c */ /* 0x080fe40001766670 */
[-C--:B------:R-:W-:Y:S02]  /*29d0*/  ISETP.GE.OR P2, PT, R16, R5.reuse, P2 ;  /* 0x000000051000720c */ /* 0x080fe40001746670 */
[CC--:B------:R-:W-:Y:S02]  /*29e0*/  ISETP.GT.OR P4, PT, R12.reuse, R5.reuse, P4 ;  /* 0x000000050c00720c */ /* 0x0c0fe40002784670 */
[----:B------:R-:W-:Y:S01]  /*29f0*/  ISETP.GT.OR P5, PT, R12, R5, P5 ;  /* 0x000000050c00720c */ /* 0x000fe20002fa4670 */
[----:B------:R-:W-:-:S12]  /*2a00*/  @P6 BRA `(.L_x_495) ;  /* 0x0000000000206947 */ /* 0x000fd80003800000 */
[----:B-1----:R-:W1:Y:S01]  /*2a10*/  LDC.64 R14, c[0x0][0x398] ;  /* 0x0000e600ff0e7b82 */ /* 0x002e620000000a00 */
[----:B0-234-:R-:W-:-:S04]  /*2a20*/  IMAD R21, R12, R4, R13 ;  /* 0x000000040c157224 */ /* 0x01dfc800078e020d */
[----:B------:R-:W-:-:S03]  /*2a30*/  IMAD R21, R21, R6, R18 ;  /* 0x0000000615157224 */ /* 0x000fc600078e0212 */
[----:B------:R-:W0:Y:S01]  /*2a40*/  LDC.64 R2, c[0x0][0x3a0] ;  /* 0x0000e800ff027b82 */ /* 0x000e220000000a00 */
[----:B-1----:R-:W-:-:S05]  /*2a50*/  IMAD.WIDE R14, R21, 0x4, R14 ;  /* 0x00000004150e7825 */ /* 0x002fca00078e020e */
[----:B------:R1:W-:Y:S01]  /*2a60*/  REDG.E.ADD.F32.FTZ.RN.STRONG.GPU desc[UR4][R14.64], R19 ;  /* 0x000000130e0079a6 */ /* 0x0003e2000c12f304 */
[----:B0-----:R-:W-:-:S05]  /*2a70*/  IMAD.WIDE R2, R21, 0x4, R2 ;  /* 0x0000000415027825 */ /* 0x001fca00078e0202 */
[----:B------:R1:W-:Y:S02]  /*2a80*/  REDG.E.ADD.F32.FTZ.RN.STRONG.GPU desc[UR4][R2.64], R22 ;  /* 0x00000016020079a6 */ /* 0x0003e4000c12f304 */
.L_x_495:
[----:B------:R-:W-:Y:S05]  /*2a90*/  BSYNC.RECONVERGENT B1 ;  /* 0x0000000000017941 */ /* 0x000fea0003800200 */
.L_x_494:
[----:B------:R-:W-:Y:S01]  /*2aa0*/  ISETP.NE.AND P6, PT, R9, RZ, PT ;  /* 0x000000ff0900720c */ /* 0x000fe20003fc5270 */
[----:B------:R-:W-:-:S12]  /*2ab0*/  BSSY.RECONVERGENT B1, `(.L_x_496) ;  /* 0x000000a000017945 */ /* 0x000fd80003800200 */
[----:B------:R-:W-:Y:S05]  /*2ac0*/  @P6 BRA `(.L_x_497) ;  /* 0x0000000000206947 */ /* 0x000fea0003800000 */
[----:B-1----:R-:W1:Y:S01]  /*2ad0*/  LDC.64 R14, c[0x0][0x398] ;  /* 0x0000e600ff0e7b82 */ /* 0x002e620000000a00 */
[----:B------:R-:W-:-:S04]  /*2ae0*/  IMAD R9, R16, R4, R13 ;  /* 0x0000000410097224 */ /* 0x000fc800078e020d */
[----:B------:R-:W-:-:S03]  /*2af0*/  IMAD R9, R9, R6, R18 ;  /* 0x0000000609097224 */ /* 0x000fc600078e0212 */
[----:B0-234-:R-:W0:Y:S01]  /*2b00*/  LDC.64 R2, c[0x0][0x3a0] ;  /* 0x0000e800ff027b82 */ /* 0x01de220000000a00 */
[----:B-1----:R-:W-:-:S05]  /*2b10*/  IMAD.WIDE R14, R9, 0x4, R14 ;  /* 0x00000004090e7825 */ /* 0x002fca00078e020e */
[----:B------:R1:W-:Y:S01]  /*2b20*/  REDG.E.ADD.F32.FTZ.RN.STRONG.GPU desc[UR4][R14.64], R19 ;  /* 0x000000130e0079a6 */ /* 0x0003e2000c12f304 */
[----:B0-----:R-:W-:-:S05]  /*2b30*/  IMAD.WIDE R2, R9, 0x4, R2 ;  /* 0x0000000409027825 */ /* 0x001fca00078e0202 */
[----:B------:R1:W-:Y:S02]  /*2b40*/  REDG.E.ADD.F32.FTZ.RN.STRONG.GPU desc[UR4][R2.64], R22 ;  /* 0x00000016020079a6 */ /* 0x0003e4000c12f304 */
.L_x_497:
[----:B------:R-:W-:Y:S05]  /*2b50*/  BSYNC.RECONVERGENT B1 ;  /* 0x0000000000017941 */ /* 0x000fea0003800200 */
.L_x_496:
[----:B------:R-:W-:Y:S04]  /*2b60*/  BSSY.RECONVERGENT B1, `(.L_x_498) ;  /* 0x000000b000017945 */ /* 0x000fe80003800200 */
[----:B------:R-:W-:Y:S05]  /*2b70*/  @P4 BRA `(.L_x_499) ;  /* 0x0000000000244947 */ /* 0x000fea0003800000 */
[----:B-1----:R-:W1:Y:S01]  /*2b80*/  LDC.64 R14, c[0x0][0x398] ;  /* 0x0000e600ff0e7b82 */ /* 0x002e620000000a00 */
[----:B------:R-:W-:-:S05]  /*2b90*/  IADD3 R9, PT, PT, R12, -0x1, RZ ;  /* 0xffffffff0c097810 */ /* 0x000fca0007ffe0ff */
[----:B------:R-:W-:Y:S02]  /*2ba0*/  IMAD R9, R9, R4, R11 ;  /* 0x0000000409097224 */ /* 0x000fe400078e020b */
[----:B0-234-:R-:W0:Y:S02]  /*2bb0*/  LDC.64 R2, c[0x0][0x3a0] ;  /* 0x0000e800ff027b82 */ /* 0x01de240000000a00 */
[----:B------:R-:W-:-:S04]  /*2bc0*/  IMAD R9, R9, R6, R18 ;  /* 0x0000000609097224 */ /* 0x000fc800078e0212 */
[----:B-1----:R-:W-:-:S05]  /*2bd0*/  IMAD.WIDE R14, R9, 0x4, R14 ;  /* 0x00000004090e7825 */ /* 0x002fca00078e020e */
[----:B------:R1:W-:Y:S01]  /*2be0*/  REDG.E.ADD.F32.FTZ.RN.STRONG.GPU desc[UR4][R14.64], R19 ;  /* 0x000000130e0079a6 */ /* 0x0003e2000c12f304 */
[----:B0-----:R-:W-:-:S05]  /*2bf0*/  IMAD.WIDE R2, R9, 0x4, R2 ;  /* 0x0000000409027825 */ /* 0x001fca00078e0202 */
[----:B------:R1:W-:Y:S02]  /*2c00*/  REDG.E.ADD.F32.FTZ.RN.STRONG.GPU desc[UR4][R2.64], R22 ;  /* 0x00000016020079a6 */ /* 0x0003e4000c12f304 */
.L_x_499:
[----:B------:R-:W-:Y:S05]  /*2c10*/  BSYNC.RECONVERGENT B1 ;  /* 0x0000000000017941 */ /* 0x000fea0003800200 */
.L_x_498:
[----:B------:R-:W-:Y:S04]  /*2c20*/  BSSY.RECONVERGENT B1, `(.L_x_500) ;  /* 0x000000a000017945 */ /* 0x000fe80003800200 */
        /* <DEDUP_REMOVED lines=9> */
.L_x_501:
[----:B------:R-:W-:Y:S05]  /*2cc0*/  BSYNC.RECONVERGENT B1 ;  /* 0x0000000000017941 */ /* 0x000fea0003800200 */
.L_x_500:
        /* <DEDUP_REMOVED lines=10> */
.L_x_503:
[----:B------:R-:W-:Y:S05]  /*2d70*/  BSYNC.RECONVERGENT B1 ;  /* 0x0000000000017941 */ /* 0x000fea0003800200 */
.L_x_502:
[----:B------:R-:W-:Y:S04]  /*2d80*/  BSSY.RECONVERGENT B1, `(.L_x_504) ;  /* 0x000000b000017945 */ /* 0x000fe80003800200 */
[----:B------:R-:W-:Y:S05]  /*2d90*/  @P5 BRA `(.L_x_505) ;  /* 0x0000000000245947 */ /* 0x000fea0003800000 */
[----:B-1----:R-:W1:Y:S01]  /*2da0*/  LDC.64 R14, c[0x0][0x398] ;  /* 0x0000e600ff0e7b82 */ /* 0x002e620000000a00 */
[----:B------:R-:W-:-:S04]  /*2db0*/  VIADD R9, R12, 0xffffffff ;  /* 0xffffffff0c097836 */ /* 0x000fc80000000000 */
[----:B------:R-:W-:-:S03]  /*2dc0*/  IMAD R9, R9, R4, R17 ;  /* 0x0000000409097224 */ /* 0x000fc600078e0211 */
[----:B0-234-:R-:W0:Y:S01]  /*2dd0*/  LDC.64 R2, c[0x0][0x3a0] ;  /* 0x0000e800ff027b82 */ /* 0x01de220000000a00 */
[----:B------:R-:W-:-:S04]  /*2de0*/  IMAD R9, R9, R6, R18 ;  /* 0x0000000609097224 */ /* 0x000fc800078e0212 */
[----:B-1----:R-:W-:-:S05]  /*2df0*/  IMAD.WIDE R14, R9, 0x4, R14 ;  /* 0x00000004090e7825 */ /* 0x002fca00078e020e */
[----:B------:R1:W-:Y:S01]  /*2e00*/  REDG.E.ADD.F32.FTZ.RN.STRONG.GPU desc[UR4][R14.64], R19 ;  /* 0x000000130e0079a6 */ /* 0x0003e2000c12f304 */
[----:B0-----:R-:W-:-:S05]  /*2e10*/  IMAD.WIDE R2, R9, 0x4, R2 ;  /* 0x0000000409027825 */ /* 0x001fca00078e0202 */
[----:B------:R1:W-:Y:S02]  /*2e20*/  REDG.E.ADD.F32.FTZ.RN.STRONG.GPU desc[UR4][R2.64], R22 ;  /* 0x00000016020079a6 */ /* 0x0003e4000c12f304 */
.L_x_505:
[----:B------:R-:W-:Y:S05]  /*2e30*/  BSYNC.RECONVERGENT B1 ;  /* 0x0000000000017941 */ /* 0x000fea0003800200 */
.L_x_504:
        /* <DEDUP_REMOVED lines=10> */
.L_x_507:
[----:B------:R-:W-:Y:S05]  /*2ee0*/  BSYNC.RECONVERGENT B1 ;  /* 0x0000000000017941 */ /* 0x000fea0003800200 */
.L_x_506:
[----:B------:R-:W-:Y:S05]  /*2ef0*/  @P2 BRA `(.L_x_451) ;  /* 0x0000000000202947 */ /* 0x000fea0003800000 */
[----:B------:R-:W5:Y:S01]  /*2f00*/  LDC.64 R12, c[0x0][0x398] ;  /* 0x0000e600ff0c7b82 */ /* 0x000f620000000a00 */
[----:B------:R-:W-:-:S04]  /*2f10*/  IMAD R9, R16, R4, R17 ;  /* 0x0000000410097224 */ /* 0x000fc800078e0211 */
[----:B------:R-:W-:-:S03]  /*2f20*/  IMAD R9, R9, R6, R18 ;  /* 0x0000000609097224 */ /* 0x000fc600078e0212 */
[----:B01234-:R-:W0:Y:S01]  /*2f30*/  LDC.64 R2, c[0x0][0x3a0] ;  /* 0x0000e800ff027b82 */ /* 0x01fe220000000a00 */
[----:B-----5:R-:W-:-:S05]  /*2f40*/  IMAD.WIDE R12, R9, 0x4, R12 ;  /* 0x00000004090c7825 */ /* 0x020fca00078e020c */
[----:B------:R1:W-:Y:S01]  /*2f50*/  REDG.E.ADD.F32.FTZ.RN.STRONG.GPU desc[UR4][R12.64], R19 ;  /* 0x000000130c0079a6 */ /* 0x0003e2000c12f304 */
[----:B0-----:R-:W-:-:S05]  /*2f60*/  IMAD.WIDE R2, R9, 0x4, R2 ;  /* 0x0000000409027825 */ /* 0x001fca00078e0202 */
[----:B------:R1:W-:Y:S02]  /*2f70*/  REDG.E.ADD.F32.FTZ.RN.STRONG.GPU desc[UR4][R2.64], R22 ;  /* 0x00000016020079a6 */ /* 0x0003e4000c12f304 */
.L_x_451:
[----:B------:R-:W-:Y:S05]  /*2f80*/  BSYNC.RECONVERGENT B0 ;  /* 0x0000000000007941 */ /* 0x000fea0003800200 */
.L_x_450:
[----:B------:R-:W-:-:S13]  /*2f90*/  FSETP.GT.AND P0, PT, R0, 9.9999999747524270788e-07, PT ;  /* 0x358637bd0000780b */ /* 0x000fda0003f04000 */
[----:B------:R-:W-:Y:S05]  /*2fa0*/  @!P0 EXIT ;  /* 0x000000000000894d */ /* 0x000fea0003800000 */
[----:B------:R-:W-:Y:S01]  /*2fb0*/  ISETP.GE.AND P0, PT, R7, R4, PT ;  /* 0x000000040700720c */ /* 0x000fe20003f06270 */
[----:B01234-:R-:W-:Y:S01]  /*2fc0*/  HFMA2 R3, -RZ, RZ, 0, 1.1920928955078125e-07 ;  /* 0x00000002ff037431 */ /* 0x01ffe200000001ff */
[C---:B------:R-:W-:Y:S02]  /*2fd0*/  IADD3 R11, PT, PT, R8.reuse, 0x1, RZ ;  /* 0x00000001080b7810 */ /* 0x040fe40007ffe0ff */
[CC--:B------:R-:W-:Y:S02]  /*2fe0*/  ISETP.GT.AND P2, PT, R8.reuse, R6.reuse, PT ;  /* 0x000000060800720c */ /* 0x0c0fe40003f44270 */
[CC--:B------:R-:W-:Y:S02]  /*2ff0*/  ISETP.GE.AND P1, PT, R8.reuse, R6.reuse, PT ;  /* 0x000000060800720c */ /* 0x0c0fe40003f26270 */
[----:B------:R-:W-:Y:S02]  /*3000*/  ISETP.LT.AND P0, PT, R11, R6, !P0 ;  /* 0x000000060b00720c */ /* 0x000fe40004701270 */
[----:B------:R-:W-:-:S02]  /*3010*/  ISETP.GT.AND P2, PT, R8, RZ, !P2 ;  /* 0x000000ff0800720c */ /* 0x000fc40005744270 */
[C---:B------:R-:W-:Y:S02]  /*3020*/  ISETP.GT.AND P1, PT, R8.reuse, -0x1, !P1 ;  /* 0xffffffff0800780c */ /* 0x040fe40004f24270 */
[----:B------:R-:W-:Y:S02]  /*3030*/  ISETP.GT.AND P0, PT, R8, -0x2, P0 ;  /* 0xfffffffe0800780c */ /* 0x000fe40000704270 */
[C---:B------:R-:W-:Y:S02]  /*3040*/  ISETP.LT.AND P2, PT, R7.reuse, R4, P2 ;  /* 0x000000040700720c */ /* 0x040fe40001741270 */
[----:B------:R-:W-:Y:S02]  /*3050*/  ISETP.NE.AND P3, PT, R7, RZ, P1 ;  /* 0x000000ff0700720c */ /* 0x000fe40000f65270 */
[CC--:B------:R-:W-:Y:S02]  /*3060*/  ISETP.LT.AND P0, PT, R10.reuse, R5.reuse, P0 ;  /* 0x000000050a00720c */ /* 0x0c0fe40000701270 */
[----:B------:R-:W-:-:S02]  /*3070*/  ISETP.LT.AND P5, PT, R10, R5, P2 ;  /* 0x000000050a00720c */ /* 0x000fc400017a1270 */
[CC--:B------:R-:W-:Y:S02]  /*3080*/  ISETP.LE.AND P3, PT, R7.reuse, R4.reuse, P3 ;  /* 0x000000040700720c */ /* 0x0c0fe40001f63270 */
[----:B------:R-:W-:Y:S02]  /*3090*/  IADD3 R9, PT, PT, R7, 0x1, RZ ;  /* 0x0000000107097810 */ /* 0x000fe40007ffe0ff */
[----:B------:R-:W-:Y:S02]  /*30a0*/  ISETP.LT.AND P4, PT, R10, R5, P3 ;  /* 0x000000050a00720c */ /* 0x000fe40001f81270 */
[-C--:B------:R-:W-:Y:S02]  /*30b0*/  ISETP.LT.AND P2, PT, R9, R4.reuse, P1 ;  /* 0x000000040900720c */ /* 0x080fe40000f41270 */
[----:B------:R-:W-:Y:S02]  /*30c0*/  SEL R2, RZ, 0x1, !P0 ;  /* 0x00000001ff027807 */ /* 0x000fe40004000000 */
[----:B------:R-:W-:-:S02]  /*30d0*/  ISETP.LT.AND P3, PT, R7, R4, P1 ;  /* 0x000000040700720c */ /* 0x000fc40000f61270 */
[CC--:B------:R-:W-:Y:S02]  /*30e0*/  ISETP.LT.AND P1, PT, R10.reuse, R5.reuse, P2 ;  /* 0x000000050a00720c */ /* 0x0c0fe40001721270 */
[----:B------:R-:W-:Y:S01]  /*30f0*/  @!P0 IADD3 R3, PT, PT, RZ, 0x1, RZ ;  /* 0x00000001ff038810 */ /* 0x000fe20007ffe0ff */
[----:B------:R-:W-:Y:S01]  /*3100*/  @!P5 IMAD.MOV R3, RZ, RZ, R2 ;  /* 0x000000ffff03d224 */ /* 0x000fe200078e0202 */
[C---:B------:R-:W-:Y:S02]  /*3110*/  ISETP.NE.AND P2, PT, R10.reuse, RZ, P3 ;  /* 0x000000ff0a00720c */ /* 0x040fe40001f45270 */
[C---:B------:R-:W-:Y:S02]  /*3120*/  IADD3 R2, PT, PT, R10.reuse, 0x1, RZ ;  /* 0x000000010a027810 */ /* 0x040fe40007ffe0ff */
[----:B------:R-:W-:Y:S02]  /*3130*/  ISETP.LE.AND P2, PT, R10, R5, P2 ;  /* 0x000000050a00720c */ /* 0x000fe40001743270 */
[----:B------:R-:W-:-:S02]  /*3140*/  IADD3 R4, PT, PT, R3, 0x1, RZ ;  /* 0x0000000103047810 */ /* 0x000fc40007ffe0ff */
[----:B------:R-:W-:Y:S02]  /*3150*/  @!P4 IADD3 R4, PT, PT, R3, RZ, RZ ;  /* 0x000000ff0304c210 */ /* 0x000fe40007ffe0ff */
[----:B------:R-:W-:Y:S02]  /*3160*/  ISETP.LT.AND P3, PT, R2, R5, P3 ;  /* 0x000000050200720c */ /* 0x000fe40001f61270 */
[----:B------:R-:W-:Y:S01]  /*3170*/  IADD3 R3, PT, PT, R4, 0x1, RZ ;  /* 0x0000000104037810 */ /* 0x000fe20007ffe0ff */
[----:B------:R-:W-:Y:S01]  /*3180*/  @!P1 IMAD.MOV R3, RZ, RZ, R4 ;  /* 0x000000ffff039224 */ /* 0x000fe200078e0204 */
[----:B------:R-:W-:Y:S02]  /*3190*/  P2R R12, PR, RZ, 0x10 ;  /* 0x00000010ff0c7803 */ /* 0x000fe40000000000 */
[----:B------:R-:W-:Y:S02]  /*31a0*/  P2R R13, PR, RZ, 0x20 ;  /* 0x00000020ff0d7803 */ /* 0x000fe40000000000 */
[----:B------:R-:W-:-:S02]  /*31b0*/  IADD3 R4, PT, PT, R3, 0x1, RZ ;  /* 0x0000000103047810 */ /* 0x000fc40007ffe0ff */
[----:B------:R-:W-:-:S04]  /*31c0*/  @!P2 IADD3 R4, PT, PT, R3, RZ, RZ ;  /* 0x000000ff0304a210 */ /* 0x000fc80007ffe0ff */
[C---:B------:R-:W-:Y:S02]  /*31d0*/  IADD3 R3, PT, PT, R4.reuse, 0x1, RZ ;  /* 0x0000000104037810 */ /* 0x040fe40007ffe0ff */
[----:B------:R-:W-:-:S04]  /*31e0*/  @!P3 IADD3 R3, PT, PT, R4, RZ, RZ ;  /* 0x000000ff0403b210 */ /* 0x000fc80007ffe0ff */
[----:B------:R-:W-:-:S13]  /*31f0*/  ISETP.NE.AND P4, PT, R3, RZ, PT ;  /* 0x000000ff0300720c */ /* 0x000fda0003f85270 */
[----:B------:R-:W-:Y:S05]  /*3200*/  @!P4 EXIT ;  /* 0x000000000000c94d */ /* 0x000fea0003800000 */
[----:B------:R-:W-:Y:S01]  /*3210*/  I2FP.F32.U32 R15, R3 ;  /* 0x00000003000f7245 */ /* 0x000fe20000201000 */
        /* <DEDUP_REMOVED lines=12> */
[----:B------:R-:W-:Y:S05]  /*32e0*/  CALL.REL.NOINC `($__internal_10_$__cuda_sm3x_div_rn_noftz_f32_slowpath) ;  /* 0x0000000800047944 */ /* 0x000fea0003c00000 */
.L_x_509:
[----:B------:R-:W-:Y:S05]  /*32f0*/  BSYNC.RECONVERGENT B0 ;  /* 0x0000000000007941 */ /* 0x000fea0003800200 */
.L_x_508:
[----:B------:R-:W-:Y:S01]  /*3300*/  ISETP.NE.AND P4, PT, R13, RZ, PT ;  /* 0x000000ff0d00720c */ /* 0x000fe20003f85270 */
[----:B------:R-:W-:-:S12]  /*3310*/  BSSY.RECONVERGENT B0, `(.L_x_510) ;  /* 0x0000011000007945 */ /* 0x000fd80003800200 */
[----:B------:R-:W-:Y:S05]  /*3320*/  @!P4 BRA `(.L_x_511) ;  /* 0x00000000003cc947 */ /* 0x000fea0003800000 */
[----:B------:R-:W0:Y:S01]  /*3330*/  LDCU.64 UR6, c[0x3][URZ] ;  /* 0x00c00000ff0677ac */ /* 0x000e220008000a00 */
[----:B------:R-:W1:Y:S01]  /*3340*/  LDCU.64 UR8, c[0x0][0x3b0] ;  /* 0x00007600ff0877ac */ /* 0x000e620008000a00 */
[----:B0-----:R-:W-:-:S04]  /*3350*/  IMAD R5, R10, UR7, R7 ;  /* 0x000000070a057c24 */ /* 0x001fc8000f8e0207 */
[----:B------:R-:W-:-:S05]  /*3360*/  IMAD R5, R5, UR6, R8 ;  /* 0x0000000605057c24 */ /* 0x000fca000f8e0208 */
[----:B------:R-:W-:Y:S02]  /*3370*/  IADD3 R13, PT, PT, R5, -0x1, RZ ;  /* 0xffffffff050d7810 */ /* 0x000fe40007ffe0ff */
[----:B------:R-:W0:Y:S02]  /*3380*/  LDC.64 R4, c[0x0][0x3a8] ;  /* 0x0000ea00ff047b82 */ /* 0x000e240000000a00 */
[----:B-1----:R-:W-:-:S04]  /*3390*/  IADD3 R14, P4, PT, R13, UR8, RZ ;  /* 0x000000080d0e7c10 */ /* 0x002fc8000ff9e0ff */
[----:B------:R-:W-:-:S05]  /*33a0*/  LEA.HI.X.SX32 R15, R13, UR9, 0x1, P4 ;  /* 0x000000090d0f7c11 */ /* 0x000fca000a0f0eff */
[----:B------:R-:W2:Y:S01]  /*33b0*/  LDG.E.U8.CONSTANT R14, desc[UR4][R14.64] ;  /* 0x000000040e0e7981 */ /* 0x000ea2000c1e9100 */
[----:B------:R-:W-:Y:S02]  /*33c0*/  HFMA2 R0, -RZ, RZ, 1.875, 0 ;  /* 0x3f800000ff007431 */ /* 0x000fe400000001ff */
[----:B0-----:R-:W-:Y:S01]  /*33d0*/  IMAD.WIDE R4, R13, 0x4, R4 ;  /* 0x000000040d047825 */ /* 0x001fe200078e0204 */
[----:B--2---:R-:W-:-:S04]  /*33e0*/  ISETP.NE.AND P4, PT, R14, RZ, PT ;  /* 0x000000ff0e00720c */ /* 0x004fc80003f85270 */
[----:B------:R-:W-:-:S05]  /*33f0*/  FSEL R0, R0, 0.30000001192092895508, !P4 ;  /* 0x3e99999a00007808 */ /* 0x000fca0006000000 */
[----:B------:R-:W-:-:S05]  /*3400*/  FMUL R13, R0, R3 ;  /* 0x00000003000d7220 */ /* 0x000fca0000400000 */
[----:B------:R0:W-:Y:S02]  /*3410*/  REDG.E.ADD.F32.FTZ.RN.STRONG.GPU desc[UR4][R4.64], R13 ;  /* 0x0000000d040079a6 */ /* 0x0001e4000c12f304 */
.L_x_511:
[----:B------:R-:W-:Y:S05]  /*3420*/  BSYNC.RECONVERGENT B0 ;  /* 0x0000000000007941 */ /* 0x000fea0003800200 */
.L_x_510:
[----:B------:R-:W-:Y:S04]  /*3430*/  BSSY.RECONVERGENT B0, `(.L_x_512) ;  /* 0x0000010000007945 */ /* 0x000fe80003800200 */
[----:B------:R-:W-:Y:S05]  /*3440*/  @!P0 BRA `(.L_x_513) ;  /* 0x0000000000388947 */ /* 0x000fea0003800000 */
[----:B------:R-:W1:Y:S01]  /*3450*/  LDCU.64 UR6, c[0x3][URZ] ;  /* 0x00c00000ff0677ac */ /* 0x000e620008000a00 */
[----:B0-----:R-:W0:Y:S01]  /*3460*/  LDC.64 R4, c[0x0][0x3a8] ;  /* 0x0000ea00ff047b82 */ /* 0x001e220000000a00 */
[----:B------:R-:W2:Y:S01]  /*3470*/  LDCU.64 UR8, c[0x0][0x3b0] ;  /* 0x00007600ff0877ac */ /* 0x000ea20008000a00 */
[----:B-1----:R-:W-:-:S04]  /*3480*/  IMAD R0, R10, UR7, R7 ;  /* 0x000000070a007c24 */ /* 0x002fc8000f8e0207 */
[----:B------:R-:W-:-:S05]  /*3490*/  IMAD R11, R0, UR6, R11 ;  /* 0x00000006000b7c24 */ /* 0x000fca000f8e020b */
[----:B--2---:R-:W-:-:S04]  /*34a0*/  IADD3 R14, P0, PT, R11, UR8, RZ ;  /* 0x000000080b0e7c10 */ /* 0x004fc8000ff1e0ff */
[----:B------:R-:W-:-:S05]  /*34b0*/  LEA.HI.X.SX32 R15, R11, UR9, 0x1, P0 ;  /* 0x000000090b0f7c11 */ /* 0x000fca00080f0eff */
[----:B------:R-:W2:Y:S01]  /*34c0*/  LDG.E.U8.CONSTANT R14, desc[UR4][R14.64] ;  /* 0x000000040e0e7981 */ /* 0x000ea2000c1e9100 */
[----:B------:R-:W-:Y:S01]  /*34d0*/  MOV R0, 0x3f800000 ;  /* 0x3f80000000007802 */ /* 0x000fe20000000f00 */
[----:B0-----:R-:W-:Y:S01]  /*34e0*/  IMAD.WIDE R4, R11, 0x4, R4 ;  /* 0x000000040b047825 */ /* 0x001fe200078e0204 */
[----:B--2---:R-:W-:-:S04]  /*34f0*/  ISETP.NE.AND P0, PT, R14, RZ, PT ;  /* 0x000000ff0e00720c */ /* 0x004fc80003f05270 */
[----:B------:R-:W-:-:S05]  /*3500*/  FSEL R0, R0, 0.30000001192092895508, !P0 ;  /* 0x3e99999a00007808 */ /* 0x000fca0004000000 */
[----:B------:R-:W-:-:S05]  /*3510*/  FMUL R11, R0, R3 ;  /* 0x00000003000b7220 */ /* 0x000fca0000400000 */
[----:B------:R1:W-:Y:S02]  /*3520*/  REDG.E.ADD.F32.FTZ.RN.STRONG.GPU desc[UR4][R4.64], R11 ;  /* 0x0000000b040079a6 */ /* 0x0003e4000c12f304 */
.L_x_513:
[----:B------:R-:W-:Y:S05]  /*3530*/  BSYNC.RECONVERGENT B0 ;  /* 0x0000000000007941 */ /* 0x000fea0003800200 */
.L_x_512:
[----:B------:R-:W-:Y:S01]  /*3540*/  ISETP.NE.AND P0, PT, R12, RZ, PT ;  /* 0x000000ff0c00720c */ /* 0x000fe20003f05270 */
[----:B------:R-:W-:-:S12]  /*3550*/  BSSY.RECONVERGENT B0, `(.L_x_514) ;  /* 0x0000011000007945 */ /* 0x000fd80003800200 */
[----:B------:R-:W-:Y:S05]  /*3560*/  @!P0 BRA `(.L_x_515) ;  /* 0x00000000003c8947 */ /* 0x000fea0003800000 */
[----:B------:R-:W0:Y:S01]  /*3570*/  LDCU.64 UR6, c[0x3][URZ] ;  /* 0x00c00000ff0677ac */ /* 0x000e220008000a00 */
[----:B------:R-:W2:Y:S01]  /*3580*/  LDCU.64 UR8, c[0x0][0x3b0] ;  /* 0x00007600ff0877ac */ /* 0x000ea20008000a00 */
[----:B01----:R-:W-:-:S04]  /*3590*/  IMAD R5, R10, UR7, R7 ;  /* 0x000000070a057c24 */ /* 0x003fc8000f8e0207 */
[----:B------:R-:W-:-:S04]  /*35a0*/  VIADD R5, R5, 0xffffffff ;  /* 0xffffffff05057836 */ /* 0x000fc80000000000 */
[----:B------:R-:W-:Y:S02]  /*35b0*/  IMAD R11, R5, UR6, R8 ;  /* 0x00000006050b7c24 */ /* 0x000fe4000f8e0208 */
[----:B------:R-:W0:Y:S03]  /*35c0*/  LDC.64 R4, c[0x0][0x3a8] ;  /* 0x0000ea00ff047b82 */ /* 0x000e260000000a00 */
[----:B--2---:R-:W-:-:S04]  /*35d0*/  IADD3 R12, P0, PT, R11, UR8, RZ ;  /* 0x000000080b0c7c10 */ /* 0x004fc8000ff1e0ff */
        /* <DEDUP_REMOVED lines=8> */
.L_x_515:
[----:B------:R-:W-:Y:S05]  /*3660*/  BSYNC.RECONVERGENT B0 ;  /* 0x0000000000007941 */ /* 0x000fea0003800200 */
.L_x_514:
[----:B------:R-:W-:Y:S04]  /*3670*/  BSSY.RECONVERGENT B0, `(.L_x_516) ;  /* 0x0000010000007945 */ /* 0x000fe80003800200 */
[----:B------:R-:W-:Y:S05]  /*3680*/  @!P1 BRA `(.L_x_517) ;  /* 0x0000000000389947 */ /* 0x000fea0003800000 */
[----:B------:R-:W3:Y:S01]  /*3690*/  LDCU.64 UR6, c[0x3][URZ] ;  /* 0x00c00000ff0677ac */ /* 0x000ee20008000a00 */
[----:B012---:R-:W0:Y:S01]  /*36a0*/  LDC.64 R4, c[0x0][0x3a8] ;  /* 0x0000ea00ff047b82 */ /* 0x007e220000000a00 */
[----:B------:R-:W1:Y:S01]  /*36b0*/  LDCU.64 UR8, c[0x0][0x3b0] ;  /* 0x00007600ff0877ac */ /* 0x000e620008000a00 */
[----:B---3--:R-:W-:-:S04]  /*36c0*/  IMAD R9, R10, UR7, R9 ;  /* 0x000000070a097c24 */ /* 0x008fc8000f8e0209 */
[----:B------:R-:W-:-:S05]  /*36d0*/  IMAD R9, R9, UR6, R8 ;  /* 0x0000000609097c24 */ /* 0x000fca000f8e0208 */
[----:B-1----:R-:W-:-:S04]  /*36e0*/  IADD3 R12, P0, PT, R9, UR8, RZ ;  /* 0x00000008090c7c10 */ /* 0x002fc8000ff1e0ff */
        /* <DEDUP_REMOVED lines=8> */
.L_x_517:
[----:B------:R-:W-:Y:S05]  /*3770*/  BSYNC.RECONVERGENT B0 ;  /* 0x0000000000007941 */ /* 0x000fea0003800200 */
.L_x_516:
[----:B------:R-:W-:Y:S04]  /*3780*/  BSSY.RECONVERGENT B0, `(.L_x_518) ;  /* 0x0000011000007945 */ /* 0x000fe80003800200 */
[----:B------:R-:W-:Y:S05]  /*3790*/  @!P2 BRA `(.L_x_519) ;  /* 0x00000000003ca947 */ /* 0x000fea0003800000 */
[----:B------:R-:W0:Y:S01]  /*37a0*/  LDCU.64 UR6, c[0x3][URZ] ;  /* 0x00c00000ff0677ac */ /* 0x000e220008000a00 */
[----:B------:R-:W-:Y:S01]  /*37b0*/  IADD3 R10, PT, PT, R10, -0x1, RZ ;  /* 0xffffffff0a0a7810 */ /* 0x000fe20007ffe0ff */
[----:B------:R-:W4:Y:S04]  /*37c0*/  LDCU.64 UR8, c[0x0][0x3b0] ;  /* 0x00007600ff0877ac */ /* 0x000f280008000a00 */
[----:B0123--:R-:W-:-:S04]  /*37d0*/  IMAD R5, R10, UR7, R7 ;  /* 0x000000070a057c24 */ /* 0x00ffc8000f8e0207 */
[----:B------:R-:W-:Y:S02]  /*37e0*/  IMAD R9, R5, UR6, R8 ;  /* 0x0000000605097c24 */ /* 0x000fe4000f8e0208 */
[----:B------:R-:W0:Y:S03]  /*37f0*/  LDC.64 R4, c[0x0][0x3a8] ;  /* 0x0000ea00ff047b82 */ /* 0x000e260000000a00 */
[----:B----4-:R-:W-:-:S04]  /*3800*/  IADD3 R10, P0, PT, R9, UR8, RZ ;  /* 0x00000008090a7c10 */ /* 0x010fc8000ff1e0ff */
        /* <DEDUP_REMOVED lines=8> */
.L_x_519:
[----:B------:R-:W-:Y:S05]  /*3890*/  BSYNC.RECONVERGENT B0 ;  /* 0x0000000000007941 */ /* 0x000fea0003800200 */
.L_x_518:
[----:B------:R-:W-:Y:S05]  /*38a0*/  @!P3 EXIT ;  /* 0x000000000000b94d */ /* 0x000fea0003800000 */
[----:B------:R-:W5:Y:S01]  /*38b0*/  LDCU.64 UR6, c[0x3][URZ] ;  /* 0x00c00000ff0677ac */ /* 0x000f620008000a00 */
[----:B01234-:R-:W0:Y:S01]  /*38c0*/  LDC.64 R4, c[0x0][0x3a8] ;  /* 0x0000ea00ff047b82 */ /* 0x01fe220000000a00 */
[----:B------:R-:W1:Y:S01]  /*38d0*/  LDCU.64 UR8, c[0x0][0x3b0] ;  /* 0x00007600ff0877ac */ /* 0x000e620008000a00 */
[----:B-----5:R-:W-:-:S04]  /*38e0*/  IMAD R7, R2, UR7, R7 ;  /* 0x0000000702077c24 */ /* 0x020fc8000f8e0207 */
[----:B------:R-:W-:-:S05]  /*38f0*/  IMAD R9, R7, UR6, R8 ;  /* 0x0000000607097c24 */ /* 0x000fca000f8e0208 */
[----:B-1----:R-:W-:-:S04]  /*3900*/  IADD3 R6, P0, PT, R9, UR8, RZ ;  /* 0x0000000809067c10 */ /* 0x002fc8000ff1e0ff */
[----:B------:R-:W-:-:S05]  /*3910*/  LEA.HI.X.SX32 R7, R9, UR9, 0x1, P0 ;  /* 0x0000000909077c11 */ /* 0x000fca00080f0eff */
[----:B------:R-:W2:Y:S01]  /*3920*/  LDG.E.U8.CONSTANT R6, desc[UR4][R6.64] ;  /* 0x0000000406067981 */ /* 0x000ea2000c1e9100 */
[----:B------:R-:W-:Y:S02]  /*3930*/  IMAD.MOV.U32 R0, RZ, RZ, 0x3f800000 ;  /* 0x3f800000ff007424 */ /* 0x000fe400078e00ff */
[----:B0-----:R-:W-:Y:S01]  /*3940*/  IMAD.WIDE R4, R9, 0x4, R4 ;  /* 0x0000000409047825 */ /* 0x001fe200078e0204 */
[----:B--2---:R-:W-:-:S04]  /*3950*/  ISETP.NE.AND P0, PT, R6, RZ, PT ;  /* 0x000000ff0600720c */ /* 0x004fc80003f05270 */
[----:B------:R-:W-:-:S05]  /*3960*/  FSEL R0, R0, 0.30000001192092895508, !P0 ;  /* 0x3e99999a00007808 */ /* 0x000fca0004000000 */
[----:B------:R-:W-:-:S05]  /*3970*/  FMUL R3, R0, R3 ;  /* 0x0000000300037220 */ /* 0x000fca0000400000 */
[----:B------:R-:W-:Y:S01]  /*3980*/  REDG.E.ADD.F32.FTZ.RN.STRONG.GPU desc[UR4][R4.64], R3 ;  /* 0x00000003040079a6 */ /* 0x000fe2000c12f304 */
[----:B------:R-:W-:Y:S05]  /*3990*/  EXIT ;  /* 0x000000000000794d */ /* 0x000fea0003800000 */
        .weak           $__internal_9_$__cuda_sm20_sqrt_rn_f32_slowpath
        .type           $__internal_9_$__cuda_sm20_sqrt_rn_f32_slowpath,@function
        .size           $__internal_9_$__cuda_sm20_sqrt_rn_f32_slowpath,($__internal_10_$__cuda_sm3x_div_rn_noftz_f32_slowpath - $__internal_9_$__cuda_sm20_sqrt_rn_f32_slowpath)
$__internal_9_$__cuda_sm20_sqrt_rn_f32_slowpath:
[----:B------:R-:W-:-:S13]  /*39a0*/  LOP3.LUT P0, RZ, R3, 0x7fffffff, RZ, 0xc0, !PT ;  /* 0x7fffffff03ff7812 */ /* 0x000fda000780c0ff */
[----:B------:R-:W-:Y:S05]  /*39b0*/  @!P0 BRA `(.L_x_520) ;  /* 0x0000000000448947 */ /* 0x000fea0003800000 */
[----:B------:R-:W-:Y:S02]  /*39c0*/  FSETP.GEU.FTZ.AND P0, PT, R3, RZ, PT ;  /* 0x000000ff0300720b */ /* 0x000fe40003f1e000 */
[----:B------:R-:W-:-:S11]  /*39d0*/  MOV R0, R3 ;  /* 0x0000000300007202 */ /* 0x000fd60000000f00 */
        /* <DEDUP_REMOVED lines=15> */
.L_x_520:
[----:B------:R-:W-:Y:S01]  /*3ad0*/  MOV R16, R18 ;  /* 0x0000001200107202 */ /* 0x000fe20000000f00 */
[----:B------:R-:W-:-:S04]  /*3ae0*/  IMAD.MOV.U32 R17, RZ, RZ, 0x0 ;  /* 0x00000000ff117424 */ /* 0x000fc800078e00ff */
[----:B------:R-:W-:Y:S05]  /*3af0*/  RET.REL.NODEC R16 `(_Z12advectKernelPKfS0_PfS1_S1_S1_PKhf) ;  /* 0xffffffc410407950 */ /* 0x000fea0003c3ffff */
        .weak           $__internal_10_$__cuda_sm3x_div_rn_noftz_f32_slowpath
        .type           $__internal_10_$__cuda_sm3x_div_rn_noftz_f32_slowpath,@function
        .size           $__internal_10_$__cuda_sm3x_div_rn_noftz_f32_slowpath,(.L_x_676 - $__internal_10_$__cuda_sm3x_div_rn_noftz_f32_slowpath)
$__internal_10_$__cuda_sm3x_div_rn_noftz_f32_slowpath:
        /* <DEDUP_REMOVED lines=19> */
[----:B------:R-:W-:-:S04]  /*3c30*/  FSETP.NEU.FTZ.AND P6, PT, |R3|, +INF , PT ;  /* 0x7f8000000300780b */ /* 0x000fc80003fdd200 */
[----:B------:R-:W-:-:S07]  /*3c40*/  P2R R20, PR, RZ, 0x40 ;  /* 0x00000040ff147803 */ /* 0x000fce0000000000 */
[----:B------:R-:W-:Y:S05]  /*3c50*/  @!P4 BRA !P5, `(.L_x_524) ;  /* 0x000000040034c947 */ /* 0x000fea0006800000 */
[----:B------:R-:W-:-:S04]  /*3c60*/  LOP3.LUT P5, RZ, R3, 0x7fffffff, RZ, 0xc0, !PT ;  /* 0x7fffffff03ff7812 */ /* 0x000fc800078ac0ff */
[----:B------:R-:W-:-:S13]  /*3c70*/  PLOP3.LUT P5, PT, P4, P5, PT, 0x2f, 0xf2 ;  /* 0x0000000000f2781c */ /* 0x000fda00027aa577 */
[----:B------:R-:W-:Y:S05]  /*3c80*/  @P5 BRA `(.L_x_525) ;  /* 0x0000000400205947 */ /* 0x000fea0003800000 */
[----:B------:R-:W-:-:S04]  /*3c90*/  LOP3.LUT P4, RZ, R5, 0x7fffffff, RZ, 0xc0, !PT ;  /* 0x7fffffff05ff7812 */ /* 0x000fc8000788c0ff */
[----:B------:R-:W-:-:S13]  /*3ca0*/  PLOP3.LUT P4, PT, P6, P4, PT, 0x2f, 0xf2 ;  /* 0x0000000000f2781c */ /* 0x000fda0003788577 */
[----:B------:R-:W-:Y:S05]  /*3cb0*/  @P4 BRA `(.L_x_526) ;  /* 0x0000000400084947 */ /* 0x000fea0003800000 */
[----:B------:R-:W-:Y:S01]  /*3cc0*/  ISETP.GE.AND P4, PT, R4, RZ, PT ;  /* 0x000000ff0400720c */ /* 0x000fe20003f86270 */
[----:B------:R-:W-:-:S12]  /*3cd0*/  VIADD R4, R21, 0xffffffff ;  /* 0xffffffff15047836 */ /* 0x000fd80000000000 */
[----:B------:R-:W-:Y:S01]  /*3ce0*/  @P4 MOV R22, RZ ;  /* 0x000000ff00164202 */ /* 0x000fe20000000f00 */
[----:B------:R-:W-:Y:S01]  /*3cf0*/  @!P4 FFMA R3, R3, 1.84467440737095516160e+19, RZ ;  /* 0x5f8000000303c823 */ /* 0x000fe200000000ff */
[----:B------:R-:W-:Y:S02]  /*3d00*/  @!P4 MOV R22, 0xffffffc0 ;  /* 0xffffffc00016c802 */ /* 0x000fe40000000f00 */
[----:B------:R-:W-:-:S13]  /*3d10*/  ISETP.GE.AND P4, PT, R4, RZ, PT ;  /* 0x000000ff0400720c */ /* 0x000fda0003f86270 */
[----:B------:R-:W-:Y:S01]  /*3d20*/  @!P4 FFMA R5, R5, 1.84467440737095516160e+19, RZ ;  /* 0x5f8000000505c823 */ /* 0x000fe200000000ff */
[----:B------:R-:W-:-:S07]  /*3d30*/  @!P4 IADD3 R22, PT, PT, R22, 0x40, RZ ;  /* 0x000000401616c810 */ /* 0x000fce0007ffe0ff */
.L_x_522:
[----:B------:R-:W-:Y:S01]  /*3d40*/  LEA R4, R21, 0xc0800000, 0x17 ;  /* 0xc080000015047811 */ /* 0x000fe200078eb8ff */
[----:B------:R-:W-:Y:S01]  /*3d50*/  BSSY.RECONVERGENT B3, `(.L_x_527) ;  /* 0x0000036000037945 */ /* 0x000fe20003800200 */
[----:B------:R-:W-:Y:S02]  /*3d60*/  IADD3 R24, PT, PT, R24, -0x7f, RZ ;  /* 0xffffff8118187810 */ /* 0x000fe40007ffe0ff */
[----:B------:R-:W-:-:S03]  /*3d70*/  IADD3 R25, PT, PT, -R4, R5, RZ ;  /* 0x0000000504197210 */ /* 0x000fc60007ffe1ff */
[----:B------:R-:W-:Y:S01]  /*3d80*/  IMAD R3, R24, -0x800000, R3 ;  /* 0xff80000018037824 */ /* 0x000fe200078e0203 */
[----:B------:R-:W0:Y:S01]  /*3d90*/  MUFU.RCP R4, R25 ;  /* 0x0000001900047308 */ /* 0x000e220000001000 */
[----:B------:R-:W-:-:S04]  /*3da0*/  FADD.FTZ R20, -R25, -RZ ;  /* 0x800000ff19147221 */ /* 0x000fc80000010100 */
[----:B0-----:R-:W-:-:S04]  /*3db0*/  FFMA R5, R4, R20, 1 ;  /* 0x3f80000004057423 */ /* 0x001fc80000000014 */
[----:B------:R-:W-:-:S04]  /*3dc0*/  FFMA R5, R4, R5, R4 ;  /* 0x0000000504057223 */ /* 0x000fc80000000004 */
[----:B------:R-:W-:-:S04]  /*3dd0*/  FFMA R4, R3, R5, RZ ;  /* 0x0000000503047223 */ /* 0x000fc800000000ff */
[----:B------:R-:W-:-:S04]  /*3de0*/  FFMA R23, R20, R4, R3 ;  /* 0x0000000414177223 */ /* 0x000fc80000000003 */
[----:B------:R-:W-:Y:S01]  /*3df0*/  FFMA R4, R5, R23, R4 ;  /* 0x0000001705047223 */ /* 0x000fe20000000004 */
[----:B------:R-:W-:-:S03]  /*3e00*/  IADD3 R23, PT, PT, R24, 0x7f, -R21 ;  /* 0x0000007f18177810 */ /* 0x000fc60007ffe815 */
[----:B------:R-:W-:Y:S02]  /*3e10*/  FFMA R3, R20, R4, R3 ;  /* 0x0000000414037223 */ /* 0x000fe40000000003 */
[----:B------:R-:W-:Y:S02]  /*3e20*/  IMAD.IADD R23, R23, 0x1, R22 ;  /* 0x0000000117177824 */ /* 0x000fe400078e0216 */
        /* <DEDUP_REMOVED lines=15> */
[----:B------:R-:W-:Y:S01]  /*3f20*/  ISETP.NE.AND P4, PT, R21, RZ, PT ;  /* 0x000000ff1500720c */ /* 0x000fe20003f85270 */
[-CC-:B------:R-:W-:Y:S01]  /*3f30*/  FFMA.RP R22, R5, R3.reuse, R4.reuse ;  /* 0x0000000305167223 */ /* 0x180fe20000008004 */
[----:B------:R-:W-:Y:S01]  /*3f40*/  IADD3 R23, PT, PT, -R21, RZ, RZ ;  /* 0x000000ff15177210 */ /* 0x000fe20007ffe1ff */
[----:B------:R-:W-:Y:S01]  /*3f50*/  FFMA.RM R3, R5, R3, R4 ;  /* 0x0000000305037223 */ /* 0x000fe20000004004 */
[----:B------:R-:W-:Y:S02]  /*3f60*/  LOP3.LUT R25, R25, 0x7fffff, RZ, 0xc0, !PT ;  /* 0x007fffff19197812 */ /* 0x000fe400078ec0ff */
[----:B------:R-:W-:Y:S02]  /*3f70*/  IADD3 R24, PT, PT, R21, 0x20, RZ ;  /* 0x0000002015187810 */ /* 0x000fe40007ffe0ff */
[----:B------:R-:W-:Y:S02]  /*3f80*/  LOP3.LUT R25, R25, 0x800000, RZ, 0xfc, !PT ;  /* 0x0080000019197812 */ /* 0x000fe400078efcff */
[----:B------:R-:W-:-:S02]  /*3f90*/  SEL R4, R23, RZ, P4 ;  /* 0x000000ff17047207 */ /* 0x000fc40002000000 */
[----:B------:R-:W-:Y:S02]  /*3fa0*/  ISETP.NE.AND P4, PT, R21, RZ, PT ;  /* 0x000000ff1500720c */ /* 0x000fe40003f85270 */
[----:B------:R-:W-:Y:S02]  /*3fb0*/  SHF.L.U32 R24, R25, R24, RZ ;  /* 0x0000001819187219 */ /* 0x000fe400000006ff */
[----:B------:R-:W-:Y:S02]  /*3fc0*/  FSETP.NEU.FTZ.AND P5, PT, R22, R3, PT ;  /* 0x000000031600720b */ /* 0x000fe40003fbd000 */
        /* <DEDUP_REMOVED lines=10> */
.L_x_529:
[----:B------:R-:W-:-:S04]  /*4070*/  LOP3.LUT R20, R20, 0x80000000, RZ, 0xc0, !PT ;  /* 0x8000000014147812 */ /* 0x000fc800078ec0ff */
[----:B------:R-:W-:Y:S01]  /*4080*/  LOP3.LUT R20, R20, 0x7f800000, RZ, 0xfc, !PT ;  /* 0x7f80000014147812 */ /* 0x000fe200078efcff */
[----:B------:R-:W-:Y:S06]  /*4090*/  BRA `(.L_x_530) ;  /* 0x0000000000047947 */ /* 0x000fec0003800000 */
.L_x_528:
[----:B------:R-:W-:-:S07]  /*40a0*/  LEA R20, R23, R20, 0x17 ;  /* 0x0000001417147211 */ /* 0x000fce00078eb8ff */
.L_x_530:
[----:B------:R-:W-:Y:S05]  /*40b0*/  BSYNC.RECONVERGENT B3 ;  /* 0x0000000000037941 */ /* 0x000fea0003800200 */
.L_x_527:
[----:B------:R-:W-:Y:S01]  /*40c0*/  MOV R3, R20 ;  /* 0x0000001400037202 */ /* 0x000fe20000000f00 */
[----:B------:R-:W-:Y:S06]  /*40d0*/  BRA `(.L_x_531) ;  /* 0x0000000000207947 */ /* 0x000fec0003800000 */
.L_x_526:
[----:B------:R-:W-:-:S04]  /*40e0*/  LOP3.LUT R3, R5, 0x80000000, R3, 0x48, !PT ;  /* 0x8000000005037812 */ /* 0x000fc800078e4803 */
[----:B------:R-:W-:Y:S01]  /*40f0*/  LOP3.LUT R3, R3, 0x7f800000, RZ, 0xfc, !PT ;  /* 0x7f80000003037812 */ /* 0x000fe200078efcff */
[----:B------:R-:W-:Y:S06]  /*4100*/  BRA `(.L_x_531) ;  /* 0x0000000000147947 */ /* 0x000fec0003800000 */
.L_x_525:
[----:B------:R-:W-:Y:S01]  /*4110*/  LOP3.LUT R3, R5, 0x80000000, R3, 0x48, !PT ;  /* 0x8000000005037812 */ /* 0x000fe200078e4803 */
[----:B------:R-:W-:Y:S06]  /*4120*/  BRA `(.L_x_531) ;  /* 0x00000000000c7947 */ /* 0x000fec0003800000 */
.L_x_524:
[----:B------:R-:W0:Y:S01]  /*4130*/  MUFU.RSQ R3, -QNAN ;  /* 0xffc0000000037908 */ /* 0x000e220000001400 */
[----:B------:R-:W-:Y:S05]  /*4140*/  BRA `(.L_x_531) ;  /* 0x0000000000047947 */ /* 0x000fea0003800000 */
.L_x_523:
[----:B------:R-:W-:-:S07]  /*4150*/  FADD.FTZ R3, R3, R5 ;  /* 0x0000000503037221 */ /* 0x000fce0000010000 */
.L_x_531:
[----:B------:R-:W-:Y:S05]  /*4160*/  BSYNC.RECONVERGENT B2 ;  /* 0x0000000000027941 */ /* 0x000fea0003800200 */
.L_x_521:
[----:B------:R-:W-:Y:S01]  /*4170*/  HFMA2 R5, -RZ, RZ, 0, 0 ;  /* 0x00000000ff057431 */ /* 0x000fe200000001ff */
[----:B------:R-:W-:-:S04]  /*4180*/  MOV R4, R6 ;  /* 0x0000000600047202 */ /* 0x000fc80000000f00 */
[----:B0-----:R-:W-:Y:S05]  /*4190*/  RET.REL.NODEC R4 `(_Z12advectKernelPKfS0_PfS1_S1_S1_PKhf) ;  /* 0xffffffbc04987950 */ /* 0x001fea0003c3ffff */
.L_x_532:
        /* <DEDUP_REMOVED lines=14> */
.L_x_676:


//--------------------- .text._Z21computeResidualKernelPKfS0_PfPKh --------------------------
	.section	.text._Z21computeResidualKernelPKfS0_PfPKh,"ax",@progbits
	.align	128
        .global         _Z21computeResidualKernelPKfS0_PfPKh
        .type           _Z21computeResidualKernelPKfS0_PfPKh,@function
        .size           _Z21computeResidualKernelPKfS0_PfPKh,(.L_x_677 - _Z21computeResidualKernelPKfS0_PfPKh)
        .other          _Z21computeResidualKernelPKfS0_PfPKh,@"STO_CUDA_ENTRY STV_DEFAULT"
_Z21computeResidualKernelPKfS0_PfPKh:
.text._Z21computeResidualKernelPKfS0_PfPKh:
        /* <DEDUP_REMOVED lines=19> */
[----:B------:R-:W0:Y:S01]  /*0130*/  LDCU.64 UR6, c[0x0][0x398] ;  /* 0x00007300ff0677ac */ /* 0x000e220008000a00 */
[----:B------:R-:W-:Y:S01]  /*0140*/  IMAD R12, R10, UR9, R8 ;  /* 0x000000090a0c7c24 */ /* 0x000fe2000f8e0208 */
[----:B------:R-:W1:Y:S03]  /*0150*/  LDCU.64 UR4, c[0x0][0x358] ;  /* 0x00006b00ff0477ac */ /* 0x000e660008000a00 */
[----:B------:R-:W-:-:S05]  /*0160*/  IMAD R2, R12, UR8, R9 ;  /* 0x000000080c027c24 */ /* 0x000fca000f8e0209 */
[----:B0-----:R-:W-:-:S04]  /*0170*/  IADD3 R6, P0, PT, R2, UR6, RZ ;  /* 0x0000000602067c10 */ /* 0x001fc8000ff1e0ff */
[----:B------:R-:W-:-:S05]  /*0180*/  LEA.HI.X.SX32 R7, R2, UR7, 0x1, P0 ;  /* 0x0000000702077c11 */ /* 0x000fca00080f0eff */
[----:B-1----:R-:W2:Y:S02]  /*0190*/  LDG.E.U8.CONSTANT R0, desc[UR4][R6.64] ;  /* 0x0000000406007981 */ /* 0x002ea4000c1e9100 */
[----:B--2---:R-:W-:-:S13]  /*01a0*/  ISETP.NE.AND P0, PT, R0, RZ, PT ;  /* 0x000000ff0000720c */ /* 0x004fda0003f05270 */
[----:B------:R-:W0:Y:S02]  /*01b0*/  @P0 LDC.64 R4, c[0x0][0x390] ;  /* 0x0000e400ff040b82 */ /* 0x000e240000000a00 */
[----:B0-----:R-:W-:-:S05]  /*01c0*/  @P0 IMAD.WIDE R4, R2, 0x4, R4 ;  /* 0x0000000402040825 */ /* 0x001fca00078e0204 */
[----:B------:R0:W-:Y:S01]  /*01d0*/  @P0 STG.E desc[UR4][R4.64], RZ ;  /* 0x000000ff04000986 */ /* 0x0001e2000c101904 */
[----:B------:R-:W-:Y:S05]  /*01e0*/  @P0 EXIT ;  /* 0x000000000000094d */ /* 0x000fea0003800000 */
[----:B0-----:R-:W0:Y:S02]  /*01f0*/  LDC.64 R4, c[0x0][0x380] ;  /* 0x0000e000ff047b82 */ /* 0x001e240000000a00 */
[----:B0-----:R-:W-:-:S05]  /*0200*/  IMAD.WIDE R4, R2, 0x4, R4 ;  /* 0x0000000402047825 */ /* 0x001fca00078e0204 */
[----:B------:R0:W5:Y:S01]  /*0210*/  LDG.E.CONSTANT R11, desc[UR4][R4.64] ;  /* 0x00000004040b7981 */ /* 0x000162000c1e9900 */
[C---:B------:R-:W-:Y:S01]  /*0220*/  ISETP.GT.AND P0, PT, R9.reuse, UR8, PT ;  /* 0x0000000809007c0c */ /* 0x040fe2000bf04270 */
[----:B------:R-:W-:Y:S01]  /*0230*/  BSSY.RECONVERGENT B2, `(.L_x_533) ;  /* 0x0000019000027945 */ /* 0x000fe20003800200 */
[----:B------:R-:W-:Y:S02]  /*0240*/  IMAD.MOV.U32 R13, RZ, RZ, RZ ;  /* 0x000000ffff0d7224 */ /* 0x000fe400078e00ff */
[----:B------:R-:W-:-:S13]  /*0250*/  ISETP.LT.OR P0, PT, R9, 0x1, P0 ;  /* 0x000000010900780c */ /* 0x000fda0000701670 */
[----:B0-----:R-:W-:Y:S05]  /*0260*/  @P0 BRA `(.L_x_534) ;  /* 0x0000000000540947 */ /* 0x001fea0003800000 */
[----:B------:R-:W2:Y:S02]  /*0270*/  LDG.E.U8.CONSTANT R0, desc[UR4][R6.64+-0x1] ;  /* 0xffffff0406007981 */ /* 0x000ea4000c1e9100 */
[----:B--2---:R-:W-:-:S13]  /*0280*/  ISETP.NE.AND P0, PT, R0, RZ, PT ;  /* 0x000000ff0000720c */ /* 0x004fda0003f05270 */
[----:B------:R-:W-:Y:S05]  /*0290*/  @P0 BRA `(.L_x_534) ;  /* 0x0000000000480947 */ /* 0x000fea0003800000 */
[----:B------:R-:W2:Y:S01]  /*02a0*/  LDG.E.CONSTANT R0, desc[UR4][R4.64+-0x4] ;  /* 0xfffffc0404007981 */ /* 0x000ea2000c1e9900 */
[----:B------:R-:W0:Y:S01]  /*02b0*/  LDC R3, c[0x3][0xc] ;  /* 0x00c00300ff037b82 */ /* 0x000e220000000800 */
[----:B------:R-:W-:Y:S01]  /*02c0*/  BSSY.RECONVERGENT B3, `(.L_x_535) ;  /* 0x000000e000037945 */ /* 0x000fe20003800200 */
[----:B0-----:R-:W-:-:S04]  /*02d0*/  FMUL R3, R3, R3 ;  /* 0x0000000303037220 */ /* 0x001fc80000400000 */
[----:B------:R-:W0:Y:S02]  /*02e0*/  MUFU.RCP R14, R3 ;  /* 0x00000003000e7308 */ /* 0x000e240000001000 */
[----:B0-----:R-:W-:-:S04]  /*02f0*/  FFMA R13, -R3, R14, 1 ;  /* 0x3f800000030d7423 */ /* 0x001fc8000000010e */
[----:B------:R-:W-:Y:S01]  /*0300*/  FFMA R13, R14, R13, R14 ;  /* 0x0000000d0e0d7223 */ /* 0x000fe2000000000e */
[----:B--2--5:R-:W-:-:S04]  /*0310*/  FADD R0, -R11, R0 ;  /* 0x000000000b007221 */ /* 0x024fc80000000100 */
[----:B------:R-:W0:Y:S01]  /*0320*/  FCHK P0, R0, R3 ;  /* 0x0000000300007302 */ /* 0x000e220000000000 */
[----:B------:R-:W-:-:S04]  /*0330*/  FFMA R14, R0, R13, RZ ;  /* 0x0000000d000e7223 */ /* 0x000fc800000000ff */
[----:B------:R-:W-:-:S04]  /*0340*/  FFMA R15, -R3, R14, R0 ;  /* 0x0000000e030f7223 */ /* 0x000fc80000000100 */
[----:B------:R-:W-:Y:S01]  /*0350*/  FFMA R13, R13, R15, R14 ;  /* 0x0000000f0d0d7223 */ /* 0x000fe2000000000e */
[----:B0-----:R-:W-:Y:S06]  /*0360*/  @!P0 BRA `(.L_x_536) ;  /* 0x00000000000c8947 */ /* 0x001fec0003800000 */
[----:B------:R-:W-:-:S07]  /*0370*/  MOV R14, 0x390 ;  /* 0x00000390000e7802 */ /* 0x000fce0000000f00 */
[----:B------:R-:W-:Y:S05]  /*0380*/  CALL.REL.NOINC `($__internal_11_$__cuda_sm3x_div_rn_noftz_f32_slowpath) ;  /* 0x0000000800e07944 */ /* 0x000fea0003c00000 */
[----:B------:R-:W-:-:S07]  /*0390*/  IMAD.MOV.U32 R13, RZ, RZ, R0 ;  /* 0x000000ffff0d7224 */ /* 0x000fce00078e0000 */
.L_x_536:
[----:B------:R-:W-:Y:S05]  /*03a0*/  BSYNC.RECONVERGENT B3 ;  /* 0x0000000000037941 */ /* 0x000fea0003800200 */
.L_x_535:
[----:B------:R-:W-:-:S07]  /*03b0*/  FADD R13, RZ, R13 ;  /* 0x0000000dff0d7221 */ /* 0x000fce0000000000 */
.L_x_534:
[----:B------:R-:W-:Y:S05]  /*03c0*/  BSYNC.RECONVERGENT B2 ;  /* 0x0000000000027941 */ /* 0x000fea0003800200 */
.L_x_533:
[----:B------:R-:W0:Y:S01]  /*03d0*/  LDCU UR6, c[0x3][URZ] ;  /* 0x00c00000ff0677ac */ /* 0x000e220008000800 */
[----:B------:R-:W-:Y:S01]  /*03e0*/  IADD3 R0, PT, PT, R9, 0x1, RZ ;  /* 0x0000000109007810 */ /* 0x000fe20007ffe0ff */
[----:B------:R-:W-:Y:S03]  /*03f0*/  BSSY.RECONVERGENT B2, `(.L_x_537) ;  /* 0x000001a000027945 */ /* 0x000fe60003800200 */
[----:B0-----:R-:W-:-:S04]  /*0400*/  ISETP.GE.AND P0, PT, R0, UR6, PT ;  /* 0x0000000600007c0c */ /* 0x001fc8000bf06270 */
[----:B------:R-:W-:-:S13]  /*0410*/  ISETP.LT.OR P0, PT, R9, -0x1, P0 ;  /* 0xffffffff0900780c */ /* 0x000fda0000701670 */
[----:B------:R-:W-:Y:S05]  /*0420*/  @P0 BRA `(.L_x_538) ;  /* 0x0000000000580947 */ /* 0x000fea0003800000 */
        /* <DEDUP_REMOVED lines=8> */
[----:B0-----:R-:W-:Y:S01]  /*04b0*/  FFMA R14, -R16, R15, 1 ;  /* 0x3f800000100e7423 */ /* 0x001fe2000000010f */
[----:B--2--5:R-:W-:-:S03]  /*04c0*/  FADD R3, -R11, R0 ;  /* 0x000000000b037221 */ /* 0x024fc60000000100 */
[----:B------:R-:W-:Y:S02]  /*04d0*/  FFMA R0, R15, R14, R15 ;  /* 0x0000000e0f007223 */ /* 0x000fe4000000000f */
[----:B------:R-:W0:Y:S02]  /*04e0*/  FCHK P0, R3, R16 ;  /* 0x0000001003007302 */ /* 0x000e240000000000 */
[----:B------:R-:W-:-:S04]  /*04f0*/  FFMA R14, R0, R3, RZ ;  /* 0x00000003000e7223 */ /* 0x000fc800000000ff */
[----:B------:R-:W-:-:S04]  /*0500*/  FFMA R15, -R16, R14, R3 ;  /* 0x0000000e100f7223 */ /* 0x000fc80000000103 */
[----:B------:R-:W-:Y:S01]  /*0510*/  FFMA R0, R0, R15, R14 ;  /* 0x0000000f00007223 */ /* 0x000fe2000000000e */
[----:B0-----:R-:W-:Y:S06]  /*0520*/  @!P0 BRA `(.L_x_540) ;  /* 0x0000000000108947 */ /* 0x001fec0003800000 */
[----:B------:R-:W-:Y:S01]  /*0530*/  IMAD.MOV.U32 R0, RZ, RZ, R3 ;  /* 0x000000ffff007224 */ /* 0x000fe200078e0003 */
[----:B------:R-:W-:Y:S01]  /*0540*/  MOV R14, 0x570 ;  /* 0x00000570000e7802 */ /* 0x000fe20000000f00 */
[----:B------:R-:W-:-:S07]  /*0550*/  IMAD.MOV.U32 R3, RZ, RZ, R16 ;  /* 0x000000ffff037224 */ /* 0x000fce00078e0010 */
[----:B------:R-:W-:Y:S05]  /*0560*/  CALL.REL.NOINC `($__internal_11_$__cuda_sm3x_div_rn_noftz_f32_slowpath) ;  /* 0x0000000800687944 */ /* 0x000fea0003c00000 */
.L_x_540:
[----:B------:R-:W-:Y:S05]  /*0570*/  BSYNC.RECONVERGENT B3 ;  /* 0x0000000000037941 */ /* 0x000fea0003800200 */
.L_x_539:
[----:B------:R-:W-:-:S07]  /*0580*/  FADD R13, R13, R0 ;  /* 0x000000000d0d7221 */ /* 0x000fce0000000000 */
.L_x_538:
[----:B------:R-:W-:Y:S05]  /*0590*/  BSYNC.RECONVERGENT B2 ;  /* 0x0000000000027941 */ /* 0x000fea0003800200 */
.L_x_537:
[----:B------:R-:W0:Y:S01]  /*05a0*/  LDCU UR6, c[0x3][0x4] ;  /* 0x00c00080ff0677ac */ /* 0x000e220008000800 */
[----:B------:R-:W-:Y:S01]  /*05b0*/  ISETP.GE.AND P0, PT, R9, RZ, PT ;  /* 0x000000ff0900720c */ /* 0x000fe20003f06270 */
[----:B------:R-:W-:Y:S03]  /*05c0*/  BSSY.RECONVERGENT B2, `(.L_x_541) ;  /* 0x0000021000027945 */ /* 0x000fe60003800200 */
[----:B------:R-:W-:-:S04]  /*05d0*/  ISETP.EQ.OR P1, PT, R8, RZ, !P0 ;  /* 0x000000ff0800720c */ /* 0x000fc80004722670 */
[----:B0-----:R-:W-:-:S13]  /*05e0*/  ISETP.GT.U32.OR P1, PT, R8, UR6, P1 ;  /* 0x0000000608007c0c */ /* 0x001fda0008f24470 */
[----:B------:R-:W-:Y:S05]  /*05f0*/  @P1 BRA `(.L_x_542) ;  /* 0x0000000000741947 */ /* 0x000fea0003800000 */
[----:B------:R-:W0:Y:S01]  /*0600*/  LDCU UR6, c[0x3][URZ] ;  /* 0x00c00000ff0677ac */ /* 0x000e220008000800 */
[----:B------:R-:W-:Y:S01]  /*0610*/  IADD3 R0, PT, PT, R12, -0x1, RZ ;  /* 0xffffffff0c007810 */ /* 0x000fe20007ffe0ff */
[----:B------:R-:W1:Y:S04]  /*0620*/  LDCU.64 UR8, c[0x0][0x398] ;  /* 0x00007300ff0877ac */ /* 0x000e680008000a00 */
[----:B0-----:R-:W-:-:S05]  /*0630*/  IMAD R3, R0, UR6, R9 ;  /* 0x0000000600037c24 */ /* 0x001fca000f8e0209 */
[----:B-1----:R-:W-:-:S04]  /*0640*/  IADD3 R14, P1, PT, R3, UR8, RZ ;  /* 0x00000008030e7c10 */ /* 0x002fc8000ff3e0ff */
[----:B------:R-:W-:-:S05]  /*0650*/  LEA.HI.X.SX32 R15, R3, UR9, 0x1, P1 ;  /* 0x00000009030f7c11 */ /* 0x000fca00088f0eff */
[----:B------:R-:W2:Y:S02]  /*0660*/  LDG.E.U8.CONSTANT R14, desc[UR4][R14.64] ;  /* 0x000000040e0e7981 */ /* 0x000ea4000c1e9100 */
[----:B--2---:R-:W-:-:S13]  /*0670*/  ISETP.NE.AND P1, PT, R14, RZ, PT ;  /* 0x000000ff0e00720c */ /* 0x004fda0003f25270 */
[----:B------:R-:W-:Y:S05]  /*0680*/  @P1 BRA `(.L_x_542) ;  /* 0x0000000000501947 */ /* 0x000fea0003800000 */
[----:B------:R-:W0:Y:S02]  /*0690*/  LDC.64 R14, c[0x0][0x380] ;  /* 0x0000e000ff0e7b82 */ /* 0x000e240000000a00 */
[----:B0-----:R-:W-:-:S06]  /*06a0*/  IMAD.WIDE R14, R3, 0x4, R14 ;  /* 0x00000004030e7825 */ /* 0x001fcc00078e020e */
[----:B------:R-:W0:Y:S01]  /*06b0*/  LDC R3, c[0x3][0x10] ;  /* 0x00c00400ff037b82 */ /* 0x000e220000000800 */
[----:B------:R-:W2:Y:S01]  /*06c0*/  LDG.E.CONSTANT R0, desc[UR4][R14.64] ;  /* 0x000000040e007981 */ /* 0x000ea2000c1e9900 */
        /* <DEDUP_REMOVED lines=14> */
.L_x_544:
[----:B------:R-:W-:Y:S05]  /*07b0*/  BSYNC.RECONVERGENT B3 ;  /* 0x0000000000037941 */ /* 0x000fea0003800200 */
.L_x_543:
[----:B------:R-:W-:-:S07]  /*07c0*/  FADD R13, R13, R16 ;  /* 0x000000100d0d7221 */ /* 0x000fce0000000000 */
.L_x_542:
[----:B------:R-:W-:Y:S05]  /*07d0*/  BSYNC.RECONVERGENT B2 ;  /* 0x0000000000027941 */ /* 0x000fea0003800200 */
.L_x_541:
[----:B------:R-:W0:Y:S01]  /*07e0*/  LDCU UR6, c[0x3][0x4] ;  /* 0x00c00080ff0677ac */ /* 0x000e220008000800 */
[----:B------:R-:W-:Y:S01]  /*07f0*/  IADD3 R0, PT, PT, R8, 0x1, RZ ;  /* 0x0000000108007810 */ /* 0x000fe20007ffe0ff */
[----:B------:R-:W-:Y:S03]  /*0800*/  BSSY.RECONVERGENT B2, `(.L_x_545) ;  /* 0x000001d000027945 */ /* 0x000fe60003800200 */
[----:B0-----:R-:W-:-:S13]  /*0810*/  ISETP.GE.U32.OR P0, PT, R0, UR6, !P0 ;  /* 0x0000000600007c0c */ /* 0x001fda000c706470 */
[----:B------:R-:W-:Y:S05]  /*0820*/  @P0 BRA `(.L_x_546) ;  /* 0x0000000000680947 */ /* 0x000fea0003800000 */
[----:B------:R-:W0:Y:S02]  /*0830*/  LDC R3, c[0x3][RZ] ;  /* 0x00c00000ff037b82 */ /* 0x000e240000000800 */
[----:B0-----:R-:W-:-:S04]  /*0840*/  IADD3 R6, P0, PT, R6, R3, RZ ;  /* 0x0000000306067210 */ /* 0x001fc80007f1e0ff */
[----:B------:R-:W-:-:S05]  /*0850*/  LEA.HI.X.SX32 R7, R3, R7, 0x1, P0 ;  /* 0x0000000703077211 */ /* 0x000fca00000f0eff */
[----:B------:R-:W2:Y:S02]  /*0860*/  LDG.E.U8.CONSTANT R6, desc[UR4][R6.64] ;  /* 0x0000000406067981 */ /* 0x000ea4000c1e9100 */
[----:B--2---:R-:W-:-:S13]  /*0870*/  ISETP.NE.AND P0, PT, R6, RZ, PT ;  /* 0x000000ff0600720c */ /* 0x004fda0003f05270 */
[----:B------:R-:W-:Y:S05]  /*0880*/  @P0 BRA `(.L_x_546) ;  /* 0x0000000000500947 */ /* 0x000fea0003800000 */
[----:B------:R-:W-:Y:S01]  /*0890*/  IMAD.WIDE R4, R3, 0x4, R4 ;  /* 0x0000000403047825 */ /* 0x000fe200078e0204 */
[----:B------:R-:W0:Y:S05]  /*08a0*/  LDC R0, c[0x3][0x10] ;  /* 0x00c00400ff007b82 */ /* 0x000e2a0000000800 */
        /* <DEDUP_REMOVED lines=12> */
[----:B------:R-:W-:Y:S01]  /*0970*/  IMAD.MOV.U32 R0, RZ, RZ, R3 ;  /* 0x000000ffff007224 */ /* 0x000fe200078e0003 */
[----:B------:R-:W-:Y:S02]  /*0980*/  MOV R3, R14 ;  /* 0x0000000e00037202 */ /* 0x000fe40000000f00 */
[----:B------:R-:W-:-:S07]  /*0990*/  MOV R14, 0x9b0 ;  /* 0x000009b0000e7802 */ /* 0x000fce0000000f00 */
[----:B------:R-:W-:Y:S05]  /*09a0*/  CALL.REL.NOINC `($__internal_11_$__cuda_sm3x_div_rn_noftz_f32_slowpath) ;  /* 0x0000000400587944 */ /* 0x000fea0003c00000 */
.L_x_548:
[----:B------:R-:W-:Y:S05]  /*09b0*/  BSYNC.RECONVERGENT B3 ;  /* 0x0000000000037941 */ /* 0x000fea0003800200 */
.L_x_547:
[----:B------:R-:W-:-:S07]  /*09c0*/  FADD R13, R13, R0 ;  /* 0x000000000d0d7221 */ /* 0x000fce0000000000 */
.L_x_546:
[----:B------:R-:W-:Y:S05]  /*09d0*/  BSYNC.RECONVERGENT B2 ;  /* 0x0000000000027941 */ /* 0x000fea0003800200 */
.L_x_545:
[----:B------:R-:W0:Y:S01]  /*09e0*/  LDCU UR6, c[0x3][0x8] ;  /* 0x00c00100ff0677ac */ /* 0x000e220008000800 */
[----:B------:R-:W-:Y:S01]  /*09f0*/  ISETP.NE.AND P0, PT, R10, RZ, PT ;  /* 0x000000ff0a00720c */ /* 0x000fe20003f05270 */
[----:B------:R-:W-:Y:S03]  /*0a00*/  BSSY.RECONVERGENT B2, `(.L_x_549) ;  /* 0x0000022000027945 */ /* 0x000fe60003800200 */
[----:B------:R-:W-:-:S04]  /*0a10*/  ISETP.LT.OR P0, PT, R9, RZ, !P0 ;  /* 0x000000ff0900720c */ /* 0x000fc80004701670 */
[----:B0-----:R-:W-:-:S13]  /*0a20*/  ISETP.GT.U32.OR P0, PT, R10, UR6, P0 ;  /* 0x000000060a007c0c */ /* 0x001fda0008704470 */
[----:B------:R-:W-:Y:S05]  /*0a30*/  @P0 BRA `(.L_x_550) ;  /* 0x0000000000780947 */ /* 0x000fea0003800000 */
[----:B------:R-:W0:Y:S01]  /*0a40*/  LDC.64 R4, c[0x3][RZ] ;  /* 0x00c00000ff047b82 */ /* 0x000e220000000a00 */
[----:B------:R-:W1:Y:S01]  /*0a50*/  LDCU.64 UR6, c[0x0][0x398] ;  /* 0x00007300ff0677ac */ /* 0x000e620008000a00 */
[----:B0-----:R-:W-:-:S04]  /*0a60*/  IMAD R3, R10, R5, -R5 ;  /* 0x000000050a037224 */ /* 0x001fc800078e0a05 */
[----:B------:R-:W-:-:S04]  /*0a70*/  IMAD.IADD R3, R8, 0x1, R3 ;  /* 0x0000000108037824 */ /* 0x000fc800078e0203 */
[----:B------:R-:W-:-:S05]  /*0a80*/  IMAD R3, R3, R4, R9 ;  /* 0x0000000403037224 */ /* 0x000fca00078e0209 */
        /* <DEDUP_REMOVED lines=22> */
[----:B------:R-:W-:-:S07]  /*0bf0*/  MOV R6, R0 ;  /* 0x0000000000067202 */ /* 0x000fce0000000f00 */
.L_x_552:
[----:B------:R-:W-:Y:S05]  /*0c00*/  BSYNC.RECONVERGENT B3 ;  /* 0x0000000000037941 */ /* 0x000fea0003800200 */
.L_x_551:
[----:B------:R-:W-:-:S07]  /*0c10*/  FADD R13, R13, R6 ;  /* 0x000000060d0d7221 */ /* 0x000fce0000000000 */
.L_x_550:
[----:B------:R-:W-:Y:S05]  /*0c20*/  BSYNC.RECONVERGENT B2 ;  /* 0x0000000000027941 */ /* 0x000fea0003800200 */
.L_x_549:
[----:B------:R-:W0:Y:S01]  /*0c30*/  LDCU UR6, c[0x3][0x8] ;  /* 0x00c00100ff0677ac */ /* 0x000e220008000800 */
[----:B------:R-:W-:Y:S01]  /*0c40*/  VIADD R10, R10, 0x1 ;  /* 0x000000010a0a7836 */ /* 0x000fe20000000000 */
[----:B------:R-:W-:Y:S04]  /*0c50*/  BSSY.RECONVERGENT B2, `(.L_x_553) ;  /* 0x0000022000027945 */ /* 0x000fe80003800200 */
[----:B0-----:R-:W-:-:S04]  /*0c60*/  ISETP.GE.U32.AND P0, PT, R10, UR6, PT ;  /* 0x000000060a007c0c */ /* 0x001fc8000bf06070 */
[----:B------:R-:W-:-:S13]  /*0c70*/  ISETP.LT.OR P0, PT, R9, RZ, P0 ;  /* 0x000000ff0900720c */ /* 0x000fda0000701670 */
[----:B------:R-:W-:Y:S05]  /*0c80*/  @P0 BRA `(.L_x_554) ;  /* 0x0000000000780947 */ /* 0x000fea0003800000 */
[----:B------:R-:W0:Y:S01]  /*0c90*/  LDCU.64 UR6, c[0x3][URZ] ;  /* 0x00c00000ff0677ac */ /* 0x000e220008000a00 */
[----:B------:R-:W1:Y:S01]  /*0ca0*/  LDCU.64 UR8, c[0x0][0x398] ;  /* 0x00007300ff0877ac */ /* 0x000e620008000a00 */
[----:B0-----:R-:W-:-:S05]  /*0cb0*/  IADD3 R12, PT, PT, R12, UR7, RZ ;  /* 0x000000070c0c7c10 */ /* 0x001fca000fffe0ff */
[----:B------:R-:W-:-:S05]  /*0cc0*/  IMAD R9, R12, UR6, R9 ;  /* 0x000000060c097c24 */ /* 0x000fca000f8e0209 */
[----:B-1----:R-:W-:-:S04]  /*0cd0*/  IADD3 R4, P0, PT, R9, UR8, RZ ;  /* 0x0000000809047c10 */ /* 0x002fc8000ff1e0ff */
[----:B------:R-:W-:-:S05]  /*0ce0*/  LEA.HI.X.SX32 R5, R9, UR9, 0x1, P0 ;  /* 0x0000000909057c11 */ /* 0x000fca00080f0eff */
[----:B------:R-:W2:Y:S02]  /*0cf0*/  LDG.E.U8.CONSTANT R4, desc[UR4][R4.64] ;  /* 0x0000000404047981 */ /* 0x000ea4000c1e9100 */
[----:B--2---:R-:W-:-:S13]  /*0d00*/  ISETP.NE.AND P0, PT, R4, RZ, PT ;  /* 0x000000ff0400720c */ /* 0x004fda0003f05270 */
[----:B------:R-:W-:Y:S05]  /*0d10*/  @P0 BRA `(.L_x_554) ;  /* 0x0000000000540947 */ /* 0x000fea0003800000 */
[----:B------:R-:W0:Y:S08]  /*0d20*/  LDC.64 R4, c[0x0][0x380] ;  /* 0x0000e000ff047b82 */ /* 0x000e300000000a00 */
[----:B------:R-:W1:Y:S01]  /*0d30*/  LDC R0, c[0x3][0x14] ;  /* 0x00c00500ff007b82 */ /* 0x000e620000000800 */
[----:B0-----:R-:W-:-:S06]  /*0d40*/  IMAD.WIDE R4, R9, 0x4, R4 ;  /* 0x0000000409047825 */ /* 0x001fcc00078e0204 */
[----:B------:R-:W2:Y:S01]  /*0d50*/  LDG.E.CONSTANT R4, desc[UR4][R4.64] ;  /* 0x0000000404047981 */ /* 0x000ea2000c1e9900 */
[----:B------:R-:W-:Y:S01]  /*0d60*/  BSSY.RECONVERGENT B3, `(.L_x_555) ;  /* 0x000000f000037945 */ /* 0x000fe20003800200 */
[----:B-1----:R-:W-:-:S04]  /*0d70*/  FMUL R8, R0, R0 ;  /* 0x0000000000087220 */ /* 0x002fc80000400000 */
        /* <DEDUP_REMOVED lines=13> */
.L_x_556:
[----:B------:R-:W-:Y:S05]  /*0e50*/  BSYNC.RECONVERGENT B3 ;  /* 0x0000000000037941 */ /* 0x000fea0003800200 */
.L_x_555:
[----:B------:R-:W-:-:S07]  /*0e60*/  FADD R13, R13, R0 ;  /* 0x000000000d0d7221 */ /* 0x000fce0000000000 */
.L_x_554:
[----:B------:R-:W-:Y:S05]  /*0e70*/  BSYNC.RECONVERGENT B2 ;  /* 0x0000000000027941 */ /* 0x000fea0003800200 */
.L_x_553:
[----:B------:R-:W0:Y:S08]  /*0e80*/  LDC.64 R4, c[0x0][0x388] ;  /* 0x0000e200ff047b82 */ /* 0x000e300000000a00 */
[----:B------:R-:W1:Y:S01]  /*0e90*/  LDC.64 R6, c[0x0][0x390] ;  /* 0x0000e400ff067b82 */ /* 0x000e620000000a00 */
[----:B0-----:R-:W-:-:S06]  /*0ea0*/  IMAD.WIDE R4, R2, 0x4, R4 ;  /* 0x0000000402047825 */ /* 0x001fcc00078e0204 */
[----:B------:R-:W2:Y:S01]  /*0eb0*/  LDG.E.CONSTANT R4, desc[UR4][R4.64] ;  /* 0x0000000404047981 */ /* 0x000ea2000c1e9900 */
[----:B-1----:R-:W-:-:S04]  /*0ec0*/  IMAD.WIDE R6, R2, 0x4, R6 ;  /* 0x0000000402067825 */ /* 0x002fc800078e0206 */
[----:B--2---:R-:W-:-:S04]  /*0ed0*/  FADD R13, -R4, R13 ;  /* 0x0000000d040d7221 */ /* 0x004fc80000000100 */
[----:B------:R-:W-:-:S05]  /*0ee0*/  FMUL R13, R13, R13 ;  /* 0x0000000d0d0d7220 */ /* 0x000fca0000400000 */
[----:B------:R-:W-:Y:S01]  /*0ef0*/  STG.E desc[UR4][R6.64], R13 ;  /* 0x0000000d06007986 */ /* 0x000fe2000c101904 */
[----:B------:R-:W-:Y:S05]  /*0f00*/  EXIT ;  /* 0x000000000000794d */ /* 0x000fea0003800000 */
        .weak           $__internal_11_$__cuda_sm3x_div_rn_noftz_f32_slowpath
        .type           $__internal_11_$__cuda_sm3x_div_rn_noftz_f32_slowpath,@function
        .size           $__internal_11_$__cuda_sm3x_div_rn_noftz_f32_slowpath,(.L_x_677 - $__internal_11_$__cuda_sm3x_div_rn_noftz_f32_slowpath)
$__internal_11_$__cuda_sm3x_div_rn_noftz_f32_slowpath:
[----:B------:R-:W-:Y:S01]  /*0f10*/  SHF.R.U32.HI R15, RZ, 0x17, R3 ;  /* 0x00000017ff0f7819 */ /* 0x000fe20000011603 */
[----:B------:R-:W-:Y:S01]  /*0f20*/  BSSY.RECONVERGENT B0, `(.L_x_557) ;  /* 0x0000062000007945 */ /* 0x000fe20003800200 */
[----:B------:R-:W-:Y:S02]  /*0f30*/  SHF.R.U32.HI R16, RZ, 0x17, R0 ;  /* 0x00000017ff107819 */ /* 0x000fe40000011600 */
[----:B------:R-:W-:Y:S02]  /*0f40*/  LOP3.LUT R15, R15, 0xff, RZ, 0xc0, !PT ;  /* 0x000000ff0f0f7812 */ /* 0x000fe400078ec0ff */
[----:B------:R-:W-:-:S03]  /*0f50*/  LOP3.LUT R17, R16, 0xff, RZ, 0xc0, !PT ;  /* 0x000000ff10117812 */ /* 0x000fc600078ec0ff */
[----:B------:R-:W-:Y:S01]  /*0f60*/  VIADD R19, R15, 0xffffffff ;  /* 0xffffffff0f137836 */ /* 0x000fe20000000000 */
[----:B------:R-:W-:-:S04]  /*0f70*/  IADD3 R18, PT, PT, R17, -0x1, RZ ;  /* 0xffffffff11127810 */ /* 0x000fc80007ffe0ff */
        /* <DEDUP_REMOVED lines=23> */
[----:B------:R-:W-:Y:S02]  /*10f0*/  @!P1 IMAD.MOV.U32 R16, RZ, RZ, -0x40 ;  /* 0xffffffc0ff109424 */ /* 0x000fe400078e00ff */
[----:B------:R-:W-:Y:S01]  /*1100*/  @!P1 FFMA R0, R0, 1.84467440737095516160e+19, RZ ;  /* 0x5f80000000009823 */ /* 0x000fe200000000ff */
[----:B------:R-:W-:Y:S02]  /*1110*/  @!P2 FFMA R3, R3, 1.84467440737095516160e+19, RZ ;  /* 0x5f8000000303a823 */ /* 0x000fe400000000ff */
[----:B------:R-:W-:-:S07]  /*1120*/  @!P2 IADD3 R16, PT, PT, R16, 0x40, RZ ;  /* 0x000000401010a810 */ /* 0x000fce0007ffe0ff */
.L_x_558:
[----:B------:R-:W-:Y:S01]  /*1130*/  LEA R18, R15, 0xc0800000, 0x17 ;  /* 0xc08000000f127811 */ /* 0x000fe200078eb8ff */
[----:B------:R-:W-:Y:S01]  /*1140*/  BSSY.RECONVERGENT B1, `(.L_x_563) ;  /* 0x0000036000017945 */ /* 0x000fe20003800200 */
[----:B------:R-:W-:-:S03]  /*1150*/  IADD3 R17, PT, PT, R17, -0x7f, RZ ;  /* 0xffffff8111117810 */ /* 0x000fc60007ffe0ff */
[----:B------:R-:W-:Y:S02]  /*1160*/  IMAD.IADD R19, R3, 0x1, -R18 ;  /* 0x0000000103137824 */ /* 0x000fe400078e0a12 */
[C---:B------:R-:W-:Y:S01]  /*1170*/  IMAD R0, R17.reuse, -0x800000, R0 ;  /* 0xff80000011007824 */ /* 0x040fe200078e0200 */
[----:B------:R-:W-:Y:S01]  /*1180*/  IADD3 R17, PT, PT, R17, 0x7f, -R15 ;  /* 0x0000007f11117810 */ /* 0x000fe20007ffe80f */
[----:B------:R-:W0:Y:S01]  /*1190*/  MUFU.RCP R3, R19 ;  /* 0x0000001300037308 */ /* 0x000e220000001000 */
[----:B------:R-:W-:-:S03]  /*11a0*/  FADD.FTZ R21, -R19, -RZ ;  /* 0x800000ff13157221 */ /* 0x000fc60000010100 */
[----:B------:R-:W-:Y:S02]  /*11b0*/  IMAD.IADD R17, R17, 0x1, R16 ;  /* 0x0000000111117824 */ /* 0x000fe400078e0210 */
        /* <DEDUP_REMOVED lines=9> */
[----:B------:R-:W-:-:S05]  /*1250*/  IADD3 R19, PT, PT, R15, R17, RZ ;  /* 0x000000110f137210 */ /* 0x000fca0007ffe0ff */
        /* <DEDUP_REMOVED lines=11> */
[----:B------:R-:W-:Y:S01]  /*1310*/  IMAD.MOV R17, RZ, RZ, -R19 ;  /* 0x000000ffff117224 */ /* 0x000fe200078e0a13 */
[C---:B------:R-:W-:Y:S02]  /*1320*/  ISETP.NE.AND P3, PT, R19.reuse, RZ, PT ;  /* 0x000000ff1300720c */ /* 0x040fe40003f65270 */
[----:B------:R-:W-:Y:S02]  /*1330*/  ISETP.NE.AND P2, PT, R19, RZ, PT ;  /* 0x000000ff1300720c */ /* 0x000fe40003f45270 */
[----:B------:R-:W-:Y:S01]  /*1340*/  LOP3.LUT R16, R15, 0x7fffff, RZ, 0xc0, !PT ;  /* 0x007fffff0f107812 */ /* 0x000fe200078ec0ff */
[CCC-:B------:R-:W-:Y:S01]  /*1350*/  FFMA.RP R15, R3.reuse, R21.reuse, R18.reuse ;  /* 0x00000015030f7223 */ /* 0x1c0fe20000008012 */
[----:B------:R-:W-:Y:S01]  /*1360*/  FFMA.RM R18, R3, R21, R18 ;  /* 0x0000001503127223 */ /* 0x000fe20000004012 */
[----:B------:R-:W-:Y:S02]  /*1370*/  IADD3 R3, PT, PT, R19, 0x20, RZ ;  /* 0x0000002013037810 */ /* 0x000fe40007ffe0ff */
        /* <DEDUP_REMOVED lines=14> */
.L_x_565:
[----:B------:R-:W-:-:S04]  /*1460*/  LOP3.LUT R0, R0, 0x80000000, RZ, 0xc0, !PT ;  /* 0x8000000000007812 */ /* 0x000fc800078ec0ff */
[----:B------:R-:W-:Y:S01]  /*1470*/  LOP3.LUT R0, R0, 0x7f800000, RZ, 0xfc, !PT ;  /* 0x7f80000000007812 */ /* 0x000fe200078efcff */
[----:B------:R-:W-:Y:S06]  /*1480*/  BRA `(.L_x_566) ;  /* 0x0000000000047947 */ /* 0x000fec0003800000 */
.L_x_564:
[----:B------:R-:W-:-:S07]  /*1490*/  IMAD R0, R17, 0x800000, R0 ;  /* 0x0080000011007824 */ /* 0x000fce00078e0200 */
.L_x_566:
[----:B------:R-:W-:Y:S05]  /*14a0*/  BSYNC.RECONVERGENT B1 ;  /* 0x0000000000017941 */ /* 0x000fea0003800200 */
.L_x_563:
[----:B------:R-:W-:Y:S05]  /*14b0*/  BRA `(.L_x_567) ;  /* 0x0000000000207947 */ /* 0x000fea0003800000 */
.L_x_562:
[----:B------:R-:W-:-:S04]  /*14c0*/  LOP3.LUT R0, R3, 0x80000000, R0, 0x48, !PT ;  /* 0x8000000003007812 */ /* 0x000fc800078e4800 */
[----:B------:R-:W-:Y:S01]  /*14d0*/  LOP3.LUT R0, R0, 0x7f800000, RZ, 0xfc, !PT ;  /* 0x7f80000000007812 */ /* 0x000fe200078efcff */
[----:B------:R-:W-:Y:S06]  /*14e0*/  BRA `(.L_x_567) ;  /* 0x0000000000147947 */ /* 0x000fec0003800000 */
.L_x_561:
[----:B------:R-:W-:Y:S01]  /*14f0*/  LOP3.LUT R0, R3, 0x80000000, R0, 0x48, !PT ;  /* 0x8000000003007812 */ /* 0x000fe200078e4800 */
[----:B------:R-:W-:Y:S06]  /*1500*/  BRA `(.L_x_567) ;  /* 0x00000000000c7947 */ /* 0x000fec0003800000 */
.L_x_560:
[----:B------:R-:W0:Y:S01]  /*1510*/  MUFU.RSQ R0, -QNAN ;  /* 0xffc0000000007908 */ /* 0x000e220000001400 */
[----:B------:R-:W-:Y:S05]  /*1520*/  BRA `(.L_x_567) ;  /* 0x0000000000047947 */ /* 0x000fea0003800000 */
.L_x_559:
[----:B------:R-:W-:-:S07]  /*1530*/  FADD.FTZ R0, R0, R3 ;  /* 0x0000000300007221 */ /* 0x000fce0000010000 */
.L_x_567:
[----:B------:R-:W-:Y:S05]  /*1540*/  BSYNC.RECONVERGENT B0 ;  /* 0x0000000000007941 */ /* 0x000fea0003800200 */
.L_x_557:
[----:B------:R-:W-:-:S04]  /*1550*/  HFMA2 R15, -RZ, RZ, 0, 0 ;  /* 0x00000000ff0f7431 */ /* 0x000fc800000001ff */
[----:B0-----:R-:W-:Y:S05]  /*1560*/  RET.REL.NODEC R14 `(_Z21computeResidualKernelPKfS0_PfPKh) ;  /* 0xffffffe80ea47950 */ /* 0x001fea0003c3ffff */
.L_x_568:
        /* <DEDUP_REMOVED lines=9> */
.L_x_677:


//--------------------- .text._Z31enforceBoundaryConditionsKernelPfPKhPKf --------------------------
	.section	.text._Z31enforceBoundaryConditionsKernelPfPKhPKf,"ax",@progbits
	.align	128
        .global         _Z31enforceBoundaryConditionsKernelPfPKhPKf
        .type           _Z31enforceBoundaryConditionsKernelPfPKhPKf,@function
        .size           _Z31enforceBoundaryConditionsKernelPfPKhPKf,(.L_x_688 - _Z31enforceBoundaryConditionsKernelPfPKhPKf)
        .other          _Z31enforceBoundaryConditionsKernelPfPKhPKf,@"STO_CUDA_ENTRY STV_DEFAULT"
_Z31enforceBoundaryConditionsKernelPfPKhPKf:
.text._Z31enforceBoundaryConditionsKernelPfPKhPKf:
        /* <DEDUP_REMOVED lines=34> */
[----:B------:R-:W1:Y:S01]  /*0220*/  LDC.64 R16, c[0x0][0x390] ;  /* 0x0000e400ff107b82 */ /* 0x000e620000000a00 */
[----:B------:R-:W2:Y:S07]  /*0230*/  LDCU UR5, c[0x3][0x34] ;  /* 0x00c00680ff0577ac */ /* 0x000eae0008000800 */
[----:B0-----:R-:W0:Y:S01]  /*0240*/  LDC.64 R6, c[0x0][0x380] ;  /* 0x0000e000ff067b82 */ /* 0x001e220000000a00 */
[----:B-1----:R-:W-:-:S06]  /*0250*/  IMAD.WIDE R16, R11, 0x4, R16 ;  /* 0x000000040b107825 */ /* 0x002fcc00078e0210 */
[----:B------:R-:W2:Y:S01]  /*0260*/  LDG.E.CONSTANT R16, desc[UR6][R16.64] ;  /* 0x0000000610107981 */ /* 0x000ea2000c1e9900 */
[----:B0-----:R-:W-:-:S05]  /*0270*/  IMAD.WIDE R6, R11, 0xc, R6 ;  /* 0x0000000c0b067825 */ /* 0x001fca00078e0206 */
[----:B------:R0:W5:Y:S04]  /*0280*/  LDG.E R11, desc[UR6][R6.64] ;  /* 0x00000006060b7981 */ /* 0x000168000c1e1900 */
[----:B------:R0:W5:Y:S04]  /*0290*/  LDG.E R13, desc[UR6][R6.64+0x4] ;  /* 0x00000406060d7981 */ /* 0x000168000c1e1900 */
[----:B------:R0:W5:Y:S01]  /*02a0*/  LDG.E R15, desc[UR6][R6.64+0x8] ;  /* 0x00000806060f7981 */ /* 0x000162000c1e1900 */
[----:B------:R-:W-:Y:S01]  /*02b0*/  ISETP.GE.AND P0, PT, R9, 0x1, PT ;  /* 0x000000010900780c */ /* 0x000fe20003f06270 */
[----:B------:R-:W-:Y:S01]  /*02c0*/  VIADD R14, R2, 0xffffffff ;  /* 0xffffffff020e7836 */ /* 0x000fe20000000000 */
[----:B------:R-:W-:Y:S01]  /*02d0*/  BSSY.RECONVERGENT B0, `(.L_x_569) ;  /* 0x0000015000007945 */ /* 0x000fe20003800200 */
[----:B------:R-:W-:Y:S01]  /*02e0*/  VIADD R19, R3, 0xffffffff ;  /* 0xffffffff03137836 */ /* 0x000fe20000000000 */
[----:B------:R-:W-:-:S02]  /*02f0*/  ISETP.NE.AND P3, PT, R0, RZ, PT ;  /* 0x000000ff0000720c */ /* 0x000fc40003f65270 */
[----:B------:R-:W-:Y:S02]  /*0300*/  ISETP.GE.AND P1, PT, R9, R14, PT ;  /* 0x0000000e0900720c */ /* 0x000fe40003f26270 */
[----:B------:R-:W-:Y:S02]  /*0310*/  ISETP.GE.U32.AND P2, PT, R0, R19, PT ;  /* 0x000000130000720c */ /* 0x000fe40003f46070 */
[----:B------:R-:W-:Y:S01]  /*0320*/  ISETP.NE.AND P4, PT, R8, RZ, PT ;  /* 0x000000ff0800720c */ /* 0x000fe20003f85270 */
[----:B--2---:R-:W-:-:S04]  /*0330*/  FADD R12, R16, -UR5 ;  /* 0x80000005100c7e21 */ /* 0x004fc80008000000 */
[----:B------:R-:W-:-:S05]  /*0340*/  FMUL R12, R12, 0.019999999552965164185 ;  /* 0x3ca3d70a0c0c7820 */ /* 0x000fca0000400000 */
[----:B------:R-:W-:-:S05]  /*0350*/  FMNMX R12, R12, 2, PT ;  /* 0x400000000c0c7809 */ /* 0x000fca0003800000 */
[----:B------:R-:W-:Y:S01]  /*0360*/  FADD R12, R12, 1 ;  /* 0x3f8000000c0c7421 */ /* 0x000fe20000000000 */
[----:B0-----:R-:W-:Y:S06]  /*0370*/  @!P0 BRA `(.L_x_570) ;  /* 0x0000000000288947 */ /* 0x001fec0003800000 */
[----:B------:R-:W2:Y:S01]  /*0380*/  LDG.E.U8.CONSTANT R14, desc[UR6][R4.64+-0x1] ;  /* 0xffffff06040e7981 */ /* 0x000ea2000c1e9100 */
[----:B-----5:R-:W-:-:S04]  /*0390*/  FSETP.GEU.AND P0, PT, R11, RZ, PT ;  /* 0x000000ff0b00720b */ /* 0x020fc80003f0e000 */
[----:B--2---:R-:W-:-:S13]  /*03a0*/  ISETP.EQ.OR P0, PT, R14, RZ, P0 ;  /* 0x000000ff0e00720c */ /* 0x004fda0000702670 */
[----:B------:R-:W0:Y:S01]  /*03b0*/  @!P0 F2F.F64.F32 R18, R11 ;  /* 0x0000000b00128310 */ /* 0x000e220000201800 */
[----:B------:R-:W-:Y:S02]  /*03c0*/  @!P0 IMAD.MOV.U32 R20, RZ, RZ, -0x66666666 ;  /* 0x9999999aff148424 */ /* 0x000fe400078e00ff */
[----:B------:R-:W-:-:S05]  /*03d0*/  @!P0 IMAD.MOV.U32 R21, RZ, RZ, 0x3fe99999 ;  /* 0x3fe99999ff158424 */ /* 0x000fca00078e00ff */
[----:B------:R-:W1:Y:S01]  /*03e0*/  @!P0 F2F.F64.F32 R16, R12 ;  /* 0x0000000c00108310 */ /* 0x000e620000201800 */
[----:B0-----:R-:W-:-:S08]  /*03f0*/  @!P0 DMUL R18, R18, -R20 ;  /* 0x8000001412128228 */ /* 0x001fd00000000000 */
[----:B-1----:R-:W-:-:S06]  /*0400*/  @!P0 DMUL R16, R18, R16 ;  /* 0x0000001012108228 */ /* 0x002fcc0000000000 */
[----:B------:R0:W1:Y:S05]  /*0410*/  @!P0 F2F.F32.F64 R11, R16 ;  /* 0x00000010000b8310 */ /* 0x00006a0000301000 */
.L_x_570:
[----:B------:R-:W-:Y:S05]  /*0420*/  BSYNC.RECONVERGENT B0 ;  /* 0x0000000000007941 */ /* 0x000fea0003800200 */
.L_x_569:
[----:B------:R-:W-:Y:S04]  /*0430*/  BSSY.RECONVERGENT B0, `(.L_x_571) ;  /* 0x000000c000007945 */ /* 0x000fe80003800200 */
[----:B------:R-:W-:Y:S05]  /*0440*/  @P1 BRA `(.L_x_572) ;  /* 0x0000000000281947 */ /* 0x000fea0003800000 */
[----:B------:R-:W2:Y:S01]  /*0450*/  LDG.E.U8.CONSTANT R14, desc[UR6][R4.64+0x1] ;  /* 0x00000106040e7981 */ /* 0x000ea2000c1e9100 */
[----:B-1---5:R-:W-:-:S04]  /*0460*/  FSETP.GT.AND P0, PT, R11, RZ, PT ;  /* 0x000000ff0b00720b */ /* 0x022fc80003f04000 */
[----:B--2---:R-:W-:-:S13]  /*0470*/  ISETP.EQ.OR P0, PT, R14, RZ, !P0 ;  /* 0x000000ff0e00720c */ /* 0x004fda0004702670 */
[----:B------:R-:W1:Y:S01]  /*0480*/  @!P0 F2F.F64.F32 R18, R11 ;  /* 0x0000000b00128310 */ /* 0x000e620000201800 */
[----:B------:R-:W-:Y:S02]  /*0490*/  @!P0 IMAD.MOV.U32 R20, RZ, RZ, -0x66666666 ;  /* 0x9999999aff148424 */ /* 0x000fe400078e00ff */
[----:B------:R-:W-:-:S05]  /*04a0*/  @!P0 IMAD.MOV.U32 R21, RZ, RZ, 0x3fe99999 ;  /* 0x3fe99999ff158424 */ /* 0x000fca00078e00ff */
[----:B0-----:R-:W0:Y:S01]  /*04b0*/  @!P0 F2F.F64.F32 R16, R12 ;  /* 0x0000000c00108310 */ /* 0x001e220000201800 */
[----:B-1----:R-:W-:-:S08]  /*04c0*/  @!P0 DMUL R18, R18, -R20 ;  /* 0x8000001412128228 */ /* 0x002fd00000000000 */
[----:B0-----:R-:W-:-:S06]  /*04d0*/  @!P0 DMUL R16, R18, R16 ;  /* 0x0000001012108228 */ /* 0x001fcc0000000000 */
[----:B------:R2:W3:Y:S05]  /*04e0*/  @!P0 F2F.F32.F64 R11, R16 ;  /* 0x00000010000b8310 */ /* 0x0004ea0000301000 */
.L_x_572:
[----:B------:R-:W-:Y:S05]  /*04f0*/  BSYNC.RECONVERGENT B0 ;  /* 0x0000000000007941 */ /* 0x000fea0003800200 */
.L_x_571:
[----:B------:R-:W-:Y:S04]  /*0500*/  BSSY.RECONVERGENT B0, `(.L_x_573) ;  /* 0x0000010000007945 */ /* 0x000fe80003800200 */
[----:B------:R-:W-:Y:S05]  /*0510*/  @!P3 BRA `(.L_x_574) ;  /* 0x000000000038b947 */ /* 0x000fea0003800000 */
[----:B------:R-:W-:-:S04]  /*0520*/  VIADD R14, R10, 0xffffffff ;  /* 0xffffffff0a0e7836 */ /* 0x000fc80000000000 */
[----:B------:R-:W-:-:S05]  /*0530*/  IMAD R14, R14, R2, R9 ;  /* 0x000000020e0e7224 */ /* 0x000fca00078e0209 */
[----:B------:R-:W-:-:S04]  /*0540*/  IADD3 R20, P0, PT, R14, UR8, RZ ;  /* 0x000000080e147c10 */ /* 0x000fc8000ff1e0ff */
[----:B------:R-:W-:-:S05]  /*0550*/  LEA.HI.X.SX32 R21, R14, UR9, 0x1, P0 ;  /* 0x000000090e157c11 */ /* 0x000fca00080f0eff */
[----:B------:R-:W4:Y:S01]  /*0560*/  LDG.E.U8.CONSTANT R20, desc[UR6][R20.64] ;  /* 0x0000000614147981 */ /* 0x000f22000c1e9100 */
[----:B-----5:R-:W-:-:S04]  /*0570*/  FSETP.GEU.AND P0, PT, R13, RZ, PT ;  /* 0x000000ff0d00720b */ /* 0x020fc80003f0e000 */
[----:B----4-:R-:W-:-:S13]  /*0580*/  ISETP.EQ.OR P0, PT, R20, RZ, P0 ;  /* 0x000000ff1400720c */ /* 0x010fda0000702670 */
[----:B------:R-:W4:Y:S01]  /*0590*/  @!P0 F2F.F64.F32 R18, R13 ;  /* 0x0000000d00128310 */ /* 0x000f220000201800 */
[----:B------:R-:W-:Y:S02]  /*05a0*/  @!P0 IMAD.MOV.U32 R22, RZ, RZ, -0x66666666 ;  /* 0x9999999aff168424 */ /* 0x000fe400078e00ff */
[----:B------:R-:W-:-:S05]  /*05b0*/  @!P0 IMAD.MOV.U32 R23, RZ, RZ, 0x3fe99999 ;  /* 0x3fe99999ff178424 */ /* 0x000fca00078e00ff */
[----:B0-2---:R-:W0:Y:S01]  /*05c0*/  @!P0 F2F.F64.F32 R16, R12 ;  /* 0x0000000c00108310 */ /* 0x005e220000201800 */
[----:B----4-:R-:W-:-:S08]  /*05d0*/  @!P0 DMUL R18, R18, -R22 ;  /* 0x8000001612128228 */ /* 0x010fd00000000000 */
[----:B0-----:R-:W-:-:S06]  /*05e0*/  @!P0 DMUL R16, R16, R18 ;  /* 0x0000001210108228 */ /* 0x001fcc0000000000 */
[----:B------:R4:W0:Y:S05]  /*05f0*/  @!P0 F2F.F32.F64 R13, R16 ;  /* 0x00000010000d8310 */ /* 0x00082a0000301000 */
.L_x_574:
[----:B------:R-:W-:Y:S05]  /*0600*/  BSYNC.RECONVERGENT B0 ;  /* 0x0000000000007941 */ /* 0x000fea0003800200 */
.L_x_573:
[----:B------:R-:W-:Y:S04]  /*0610*/  BSSY.RECONVERGENT B0, `(.L_x_575) ;  /* 0x000000e000007945 */ /* 0x000fe80003800200 */
[----:B------:R-:W-:Y:S05]  /*0620*/  @P2 BRA `(.L_x_576) ;  /* 0x0000000000302947 */ /* 0x000fea0003800000 */
[----:B------:R-:W-:-:S04]  /*0630*/  IADD3 R4, P0, PT, R4, R2, RZ ;  /* 0x0000000204047210 */ /* 0x000fc80007f1e0ff */
[----:B------:R-:W-:-:S05]  /*0640*/  LEA.HI.X.SX32 R5, R2, R5, 0x1, P0 ;  /* 0x0000000502057211 */ /* 0x000fca00000f0eff */
[----:B------:R-:W2:Y:S01]  /*0650*/  LDG.E.U8.CONSTANT R4, desc[UR6][R4.64] ;  /* 0x0000000604047981 */ /* 0x000ea2000c1e9100 */
[----:B0----5:R-:W-:-:S04]  /*0660*/  FSETP.GT.AND P0, PT, R13, RZ, PT ;  /* 0x000000ff0d00720b */ /* 0x021fc80003f04000 */
[----:B--2---:R-:W-:-:S13]  /*0670*/  ISETP.EQ.OR P0, PT, R4, RZ, !P0 ;  /* 0x000000ff0400720c */ /* 0x004fda0004702670 */
[----:B----4-:R-:W0:Y:S01]  /*0680*/  @!P0 F2F.F64.F32 R16, R13 ;  /* 0x0000000d00108310 */ /* 0x010e220000201800 */
[----:B------:R-:W-:Y:S02]  /*0690*/  @!P0 IMAD.MOV.U32 R18, RZ, RZ, -0x66666666 ;  /* 0x9999999aff128424 */ /* 0x000fe400078e00ff */
[----:B------:R-:W-:-:S05]  /*06a0*/  @!P0 IMAD.MOV.U32 R19, RZ, RZ, 0x3fe99999 ;  /* 0x3fe99999ff138424 */ /* 0x000fca00078e00ff */
[----:B------:R-:W2:Y:S01]  /*06b0*/  @!P0 F2F.F64.F32 R20, R12 ;  /* 0x0000000c00148310 */ /* 0x000ea20000201800 */
[----:B0-----:R-:W-:-:S08]  /*06c0*/  @!P0 DMUL R16, R16, -R18 ;  /* 0x8000001210108228 */ /* 0x001fd00000000000 */
[----:B--2---:R-:W-:-:S06]  /*06d0*/  @!P0 DMUL R16, R20, R16 ;  /* 0x0000001014108228 */ /* 0x004fcc0000000000 */
[----:B------:R0:W2:Y:S05]  /*06e0*/  @!P0 F2F.F32.F64 R13, R16 ;  /* 0x00000010000d8310 */ /* 0x0000aa0000301000 */
.L_x_576:
[----:B------:R-:W-:Y:S05]  /*06f0*/  BSYNC.RECONVERGENT B0 ;  /* 0x0000000000007941 */ /* 0x000fea0003800200 */
.L_x_575:
[----:B------:R-:W-:Y:S04]  /*0700*/  BSSY.RECONVERGENT B0, `(.L_x_577) ;  /* 0x0000011000007945 */ /* 0x000fe80003800200 */
[----:B------:R-:W-:Y:S05]  /*0710*/  @!P4 BRA `(.L_x_578) ;  /* 0x00000000003cc947 */ /* 0x000fea0003800000 */
[----:B------:R-:W-:-:S04]  /*0720*/  IMAD R5, R8, R3, -R3 ;  /* 0x0000000308057224 */ /* 0x000fc800078e0a03 */
[----:B------:R-:W-:-:S04]  /*0730*/  IMAD.IADD R5, R0, 0x1, R5 ;  /* 0x0000000100057824 */ /* 0x000fc800078e0205 */
[----:B------:R-:W-:-:S05]  /*0740*/  IMAD R5, R5, R2, R9 ;  /* 0x0000000205057224 */ /* 0x000fca00078e0209 */
[----:B0-2-4-:R-:W-:-:S04]  /*0750*/  IADD3 R16, P0, PT, R5, UR8, RZ ;  /* 0x0000000805107c10 */ /* 0x015fc8000ff1e0ff */
[----:B------:R-:W-:-:S05]  /*0760*/  LEA.HI.X.SX32 R17, R5, UR9, 0x1, P0 ;  /* 0x0000000905117c11 */ /* 0x000fca00080f0eff */
[----:B------:R-:W2:Y:S01]  /*0770*/  LDG.E.U8.CONSTANT R16, desc[UR6][R16.64] ;  /* 0x0000000610107981 */ /* 0x000ea2000c1e9100 */
[----:B-----5:R-:W-:-:S04]  /*0780*/  FSETP.GEU.AND P0, PT, R15, RZ, PT ;  /* 0x000000ff0f00720b */ /* 0x020fc80003f0e000 */
[----:B--2---:R-:W-:-:S13]  /*0790*/  ISETP.EQ.OR P0, PT, R16, RZ, P0 ;  /* 0x000000ff1000720c */ /* 0x004fda0000702670 */
[----:B------:R-:W0:Y:S01]  /*07a0*/  @!P0 F2F.F64.F32 R4, R15 ;  /* 0x0000000f00048310 */ /* 0x000e220000201800 */
[----:B------:R-:W-:Y:S02]  /*07b0*/  @!P0 IMAD.MOV.U32 R18, RZ, RZ, -0x66666666 ;  /* 0x9999999aff128424 */ /* 0x000fe400078e00ff */
[----:B------:R-:W-:-:S05]  /*07c0*/  @!P0 IMAD.MOV.U32 R19, RZ, RZ, 0x3fe99999 ;  /* 0x3fe99999ff138424 */ /* 0x000fca00078e00ff */
[----:B------:R-:W2:Y:S01]  /*07d0*/  @!P0 F2F.F64.F32 R20, R12 ;  /* 0x0000000c00148310 */ /* 0x000ea20000201800 */
[----:B0-----:R-:W-:-:S08]  /*07e0*/  @!P0 DMUL R4, R4, -R18 ;  /* 0x8000001204048228 */ /* 0x001fd00000000000 */
[----:B--2---:R-:W-:-:S06]  /*07f0*/  @!P0 DMUL R4, R20, R4 ;  /* 0x0000000414048228 */ /* 0x004fcc0000000000 */
[----:B------:R0:W2:Y:S05]  /*0800*/  @!P0 F2F.F32.F64 R15, R4 ;  /* 0x00000004000f8310 */ /* 0x0000aa0000301000 */
.L_x_578:
[----:B------:R-:W-:Y:S05]  /*0810*/  BSYNC.RECONVERGENT B0 ;  /* 0x0000000000007941 */ /* 0x000fea0003800200 */
.L_x_577:
[----:B------:R-:W-:Y:S01]  /*0820*/  UIADD3 UR4, UPT, UPT, UR4, -0x1, URZ ;  /* 0xffffffff04047890 */ /* 0x000fe2000fffe0ff */
[----:B------:R-:W-:Y:S05]  /*0830*/  BSSY.RECONVERGENT B0, `(.L_x_579) ;  /* 0x0000011000007945 */ /* 0x000fea0003800200 */
[----:B------:R-:W-:-:S13]  /*0840*/  ISETP.GE.U32.AND P0, PT, R8, UR4, PT ;  /* 0x0000000408007c0c */ /* 0x000fda000bf06070 */
[----:B------:R-:W-:Y:S05]  /*0850*/  @P0 BRA `(.L_x_580) ;  /* 0x0000000000380947 */ /* 0x000fea0003800000 */
[----:B------:R-:W-:-:S04]  /*0860*/  IMAD.IADD R3, R10, 0x1, R3 ;  /* 0x000000010a037824 */ /* 0x000fc800078e0203 */
[----:B------:R-:W-:-:S05]  /*0870*/  IMAD R3, R3, R2, R9 ;  /* 0x0000000203037224 */ /* 0x000fca00078e0209 */
[----:B------:R-:W-:-:S04]  /*0880*/  IADD3 R2, P0, PT, R3, UR8, RZ ;  /* 0x0000000803027c10 */ /* 0x000fc8000ff1e0ff */
[----:B------:R-:W-:-:S05]  /*0890*/  LEA.HI.X.SX32 R3, R3, UR9, 0x1, P0 ;  /* 0x0000000903037c11 */ /* 0x000fca00080f0eff */
[----:B------:R-:W3:Y:S01]  /*08a0*/  LDG.E.U8.CONSTANT R2, desc[UR6][R2.64] ;  /* 0x0000000602027981 */ /* 0x000ee2000c1e9100 */
[----:B--2--5:R-:W-:-:S04]  /*08b0*/  FSETP.GT.AND P0, PT, R15, RZ, PT ;  /* 0x000000ff0f00720b */ /* 0x024fc80003f04000 */
[----:B---3--:R-:W-:-:S13]  /*08c0*/  ISETP.EQ.OR P0, PT, R2, RZ, !P0 ;  /* 0x000000ff0200720c */ /* 0x008fda0004702670 */
[----:B0-----:R-:W0:Y:S01]  /*08d0*/  @!P0 F2F.F64.F32 R4, R15 ;  /* 0x0000000f00048310 */ /* 0x001e220000201800 */
[----:B------:R-:W-:Y:S02]  /*08e0*/  @!P0 IMAD.MOV.U32 R8, RZ, RZ, -0x66666666 ;  /* 0x9999999aff088424 */ /* 0x000fe400078e00ff */
[----:B------:R-:W-:-:S05]  /*08f0*/  @!P0 IMAD.MOV.U32 R9, RZ, RZ, 0x3fe99999 ;  /* 0x3fe99999ff098424 */ /* 0x000fca00078e00ff */
[----:B----4-:R-:W2:Y:S01]  /*0900*/  @!P0 F2F.F64.F32 R16, R12 ;  /* 0x0000000c00108310 */ /* 0x010ea20000201800 */
[----:B0-----:R-:W-:-:S08]  /*0910*/  @!P0 DMUL R4, R4, -R8 ;  /* 0x8000000804048228 */ /* 0x001fd00000000000 */
[----:B--2---:R-:W-:-:S06]  /*0920*/  @!P0 DMUL R4, R16, R4 ;  /* 0x0000000410048228 */ /* 0x004fcc0000000000 */
[----:B------:R0:W2:Y:S05]  /*0930*/  @!P0 F2F.F32.F64 R15, R4 ;  /* 0x00000004000f8310 */ /* 0x0000aa0000301000 */
.L_x_580:
[----:B------:R-:W-:Y:S05]  /*0940*/  BSYNC.RECONVERGENT B0 ;  /* 0x0000000000007941 */ /* 0x000fea0003800200 */
.L_x_579:
[----:B-1-3-5:R-:W-:Y:S04]  /*0950*/  STG.E desc[UR6][R6.64], R11 ;  /* 0x0000000b06007986 */ /* 0x02afe8000c101906 */
[----:B0-2---:R-:W-:Y:S04]  /*0960*/  STG.E desc[UR6][R6.64+0x4], R13 ;  /* 0x0000040d06007986 */ /* 0x005fe8000c101906 */
[----:B------:R-:W-:Y:S01]  /*0970*/  STG.E desc[UR6][R6.64+0x8], R15 ;  /* 0x0000080f06007986 */ /* 0x000fe2000c101906 */
[----:B------:R-:W-:Y:S05]  /*0980*/  EXIT ;  /* 0x000000000000794d */ /* 0x000fea0003800000 */
.L_x_581:
        /* <DEDUP_REMOVED lines=15> */
.L_x_688:


//--------------------- .text._Z30subtractPressureGradientKernelPfPKfS1_PKhf --------------------------
	.section	.text._Z30subtractPressureGradientKernelPfPKfS1_PKhf,"ax",@progbits
	.align	128
        .global         _Z30subtractPressureGradientKernelPfPKfS1_PKhf
        .type           _Z30subtractPressureGradientKernelPfPKfS1_PKhf,@function
        .size           _Z30subtractPressureGradientKernelPfPKfS1_PKhf,(.L_x_678 - _Z30subtractPressureGradientKernelPfPKfS1_PKhf)
        .other          _Z30subtractPressureGradientKernelPfPKfS1_PKhf,@"STO_CUDA_ENTRY STV_DEFAULT"
_Z30subtractPressureGradientKernelPfPKfS1_PKhf:
.text._Z30subtractPressureGradientKernelPfPKfS1_PKhf:
        /* <DEDUP_REMOVED lines=35> */
[----:B------:R-:W1:Y:S01]  /*0230*/  LDCU UR5, c[0x3][0x34] ;  /* 0x00c00680ff0577ac */ /* 0x000e620008000800 */
[----:B0-----:R-:W-:-:S05]  /*0240*/  IMAD.WIDE R4, R2, 0x4, R4 ;  /* 0x0000000402047825 */ /* 0x001fca00078e0204 */
[----:B------:R-:W1:Y:S01]  /*0250*/  LDG.E.CONSTANT R11, desc[UR6][R4.64] ;  /* 0x00000006040b7981 */ /* 0x000e62000c1e9900 */
[----:B------:R-:W-:Y:S01]  /*0260*/  UIADD3 UR4, UPT, UPT, UR4, -0x1, URZ ;  /* 0xffffffff04047890 */ /* 0x000fe2000fffe0ff */
[----:B------:R-:W-:Y:S01]  /*0270*/  BSSY.RECONVERGENT B0, `(.L_x_582) ;  /* 0x000002a000007945 */ /* 0x000fe20003800200 */
[----:B------:R-:W-:-:S04]  /*0280*/  HFMA2 R9, -RZ, RZ, 0, 0 ;  /* 0x00000000ff097431 */ /* 0x000fc800000001ff */
[----:B------:R-:W-:-:S04]  /*0290*/  ISETP.GE.AND P0, PT, R7, UR4, PT ;  /* 0x0000000407007c0c */ /* 0x000fc8000bf06270 */
[----:B------:R-:W-:Y:S01]  /*02a0*/  ISETP.LT.OR P0, PT, R7, 0x1, P0 ;  /* 0x000000010700780c */ /* 0x000fe20000701670 */
[----:B-1----:R-:W-:-:S12]  /*02b0*/  FADD R11, R11, -UR5 ;  /* 0x800000050b0b7e21 */ /* 0x002fd80008000000 */
[----:B------:R-:W-:Y:S05]  /*02c0*/  @P0 BRA `(.L_x_583) ;  /* 0x0000000000900947 */ /* 0x000fea0003800000 */
[----:B------:R-:W2:Y:S01]  /*02d0*/  LDG.E.U8.CONSTANT R3, desc[UR6][R12.64+-0x1] ;  /* 0xffffff060c037981 */ /* 0x000ea2000c1e9100 */
[----:B------:R-:W0:Y:S03]  /*02e0*/  LDC.64 R14, c[0x0][0x388] ;  /* 0x0000e200ff0e7b82 */ /* 0x000e260000000a00 */
[----:B------:R-:W3:Y:S05]  /*02f0*/  LDG.E.U8.CONSTANT R0, desc[UR6][R12.64+0x1] ;  /* 0x000001060c007981 */ /* 0x000eea000c1e9100 */
[----:B------:R-:W1:Y:S01]  /*0300*/  LDC R19, c[0x3][0xc] ;  /* 0x00c00300ff137b82 */ /* 0x000e620000000800 */
[----:B--2---:R-:W-:Y:S01]  /*0310*/  ISETP.NE.AND P0, PT, R3, RZ, PT ;  /* 0x000000ff0300720c */ /* 0x004fe20003f05270 */
[----:B------:R-:W-:Y:S01]  /*0320*/  VIADD R3, R2, 0xffffffff ;  /* 0xffffffff02037836 */ /* 0x000fe20000000000 */
[----:B---3--:R-:W-:-:S03]  /*0330*/  ISETP.NE.AND P1, PT, R0, RZ, PT ;  /* 0x000000ff0000720c */ /* 0x008fc60003f25270 */
[----:B0-----:R-:W-:-:S05]  /*0340*/  IMAD.WIDE R14, R3, 0x4, R14 ;  /* 0x00000004030e7825 */ /* 0x001fca00078e020e */
[----:B------:R-:W2:Y:S04]  /*0350*/  LDG.E.CONSTANT R0, desc[UR6][R14.64+0x8] ;  /* 0x000008060e007981 */ /* 0x000ea8000c1e9900 */
[----:B------:R-:W3:Y:S04]  /*0360*/  @!P0 LDG.E.CONSTANT R3, desc[UR6][R4.64+-0x4] ;  /* 0xfffffc0604038981 */ /* 0x000ee8000c1e9900 */
[----:B------:R-:W4:Y:S04]  /*0370*/  @!P1 LDG.E.CONSTANT R17, desc[UR6][R4.64+0x4] ;  /* 0x0000040604119981 */ /* 0x000f28000c1e9900 */
[----:B------:R-:W5:Y:S04]  /*0380*/  @P0 LDG.E.CONSTANT R16, desc[UR6][R14.64+0x4] ;  /* 0x000004060e100981 */ /* 0x000f68000c1e9900 */
[----:B------:R-:W2:Y:S04]  /*0390*/  @P1 LDG.E.CONSTANT R22, desc[UR6][R14.64+0x4] ;  /* 0x000004060e161981 */ /* 0x000ea8000c1e9900 */
[----:B------:R-:W2:Y:S01]  /*03a0*/  @!P0 LDG.E.CONSTANT R18, desc[UR6][R14.64] ;  /* 0x000000060e128981 */ /* 0x000ea2000c1e9900 */
[----:B-1----:R-:W-:-:S04]  /*03b0*/  FADD R19, R19, R19 ;  /* 0x0000001313137221 */ /* 0x002fc80000000000 */
[----:B------:R-:W0:Y:S01]  /*03c0*/  MUFU.RCP R20, R19 ;  /* 0x0000001300147308 */ /* 0x000e220000001000 */
[----:B------:R-:W-:Y:S01]  /*03d0*/  BSSY.RECONVERGENT B1, `(.L_x_583) ;  /* 0x0000013000017945 */ /* 0x000fe20003800200 */
[----:B---3--:R-:W-:Y:S01]  /*03e0*/  @!P0 FADD R3, R3, -UR5 ;  /* 0x8000000503038e21 */ /* 0x008fe20008000000 */
[----:B----4-:R-:W-:Y:S01]  /*03f0*/  @!P1 FADD R17, R17, -UR5 ;  /* 0x8000000511119e21 */ /* 0x010fe20008000000 */
[C---:B-----5:R-:W-:Y:S01]  /*0400*/  @P0 FFMA R16, R11.reuse, 0.20000000298023223877, R16 ;  /* 0x3e4ccccd0b100823 */ /* 0x060fe20000000010 */
[----:B--2---:R-:W-:Y:S02]  /*0410*/  @P1 FFMA R9, R11, 0.20000000298023223877, R22 ;  /* 0x3e4ccccd0b091823 */ /* 0x004fe40000000016 */
[----:B------:R-:W-:Y:S01]  /*0420*/  @!P1 FFMA R9, R17, 0.10000000149011611938, R0 ;  /* 0x3dcccccd11099823 */ /* 0x000fe20000000000 */
[----:B------:R-:W-:-:S04]  /*0430*/  @!P0 FFMA R16, R3, 0.10000000149011611938, R18 ;  /* 0x3dcccccd03108823 */ /* 0x000fc80000000012 */
[----:B------:R-:W-:Y:S01]  /*0440*/  FADD R0, R9, -R16 ;  /* 0x8000001009007221 */ /* 0x000fe20000000000 */
[----:B0-----:R-:W-:-:S03]  /*0450*/  FFMA R3, -R19, R20, 1 ;  /* 0x3f80000013037423 */ /* 0x001fc60000000114 */
[----:B------:R-:W0:Y:S01]  /*0460*/  FCHK P0, R0, R19 ;  /* 0x0000001300007302 */ /* 0x000e220000000000 */
[----:B------:R-:W-:-:S04]  /*0470*/  FFMA R3, R20, R3, R20 ;  /* 0x0000000314037223 */ /* 0x000fc80000000014 */
[----:B------:R-:W-:-:S04]  /*0480*/  FFMA R14, R0, R3, RZ ;  /* 0x00000003000e7223 */ /* 0x000fc800000000ff */
[----:B------:R-:W-:-:S04]  /*0490*/  FFMA R9, -R19, R14, R0 ;  /* 0x0000000e13097223 */ /* 0x000fc80000000100 */
[----:B------:R-:W-:Y:S01]  /*04a0*/  FFMA R9, R3, R9, R14 ;  /* 0x0000000903097223 */ /* 0x000fe2000000000e */
[----:B0-----:R-:W-:Y:S06]  /*04b0*/  @!P0 BRA `(.L_x_584) ;  /* 0x0000000000108947 */ /* 0x001fec0003800000 */
[----:B------:R-:W-:Y:S02]  /*04c0*/  MOV R3, R19 ;  /* 0x0000001300037202 */ /* 0x000fe40000000f00 */
[----:B------:R-:W-:-:S07]  /*04d0*/  MOV R16, 0x4f0 ;  /* 0x000004f000107802 */ /* 0x000fce0000000f00 */
[----:B------:R-:W-:Y:S05]  /*04e0*/  CALL.REL.NOINC `($__internal_12_$__cuda_sm3x_div_rn_noftz_f32_slowpath) ;  /* 0x0000000800307944 */ /* 0x000fea0003c00000 */
[----:B------:R-:W-:-:S07]  /*04f0*/  IMAD.MOV.U32 R9, RZ, RZ, R0 ;  /* 0x000000ffff097224 */ /* 0x000fce00078e0000 */
.L_x_584:
[----:B------:R-:W-:Y:S05]  /*0500*/  BSYNC.RECONVERGENT B1 ;  /* 0x0000000000017941 */ /* 0x000fea0003800200 */
.L_x_583:
[----:B------:R-:W-:Y:S05]  /*0510*/  BSYNC.RECONVERGENT B0 ;  /* 0x0000000000007941 */ /* 0x000fea0003800200 */
.L_x_582:
[----:B------:R-:W0:Y:S01]  /*0520*/  LDCU UR4, c[0x3][0x4] ;  /* 0x00c00080ff0477ac */ /* 0x000e220008000800 */
[----:B------:R-:W-:Y:S01]  /*0530*/  BSSY.RECONVERGENT B0, `(.L_x_585) ;  /* 0x000003a000007945 */ /* 0x000fe20003800200 */
[----:B------:R-:W-:Y:S01]  /*0540*/  HFMA2 R14, -RZ, RZ, 0, 0 ;  /* 0x00000000ff0e7431 */ /* 0x000fe200000001ff */
[----:B0-----:R-:W-:-:S06]  /*0550*/  UIADD3 UR4, UPT, UPT, UR4, -0x1, URZ ;  /* 0xffffffff04047890 */ /* 0x001fcc000fffe0ff */
[----:B------:R-:W-:-:S04]  /*0560*/  ISETP.GE.U32.AND P0, PT, R6, UR4, PT ;  /* 0x0000000406007c0c */ /* 0x000fc8000bf06070 */
[----:B------:R-:W-:-:S13]  /*0570*/  ISETP.EQ.OR P0, PT, R6, RZ, P0 ;  /* 0x000000ff0600720c */ /* 0x000fda0000702670 */
[----:B------:R-:W-:Y:S05]  /*0580*/  @P0 BRA `(.L_x_586) ;  /* 0x0000000000d00947 */ /* 0x000fea0003800000 */
[----:B------:R-:W0:Y:S01]  /*0590*/  LDC R21, c[0x3][RZ] ;  /* 0x00c00000ff157b82 */ /* 0x000e220000000800 */
[----:B------:R-:W1:Y:S01]  /*05a0*/  LDCU.64 UR4, c[0x0][0x398] ;  /* 0x00007300ff0477ac */ /* 0x000e620008000a00 */
[----:B------:R-:W-:-:S04]  /*05b0*/  VIADD R0, R10, 0xffffffff ;  /* 0xffffffff0a007836 */ /* 0x000fc80000000000 */
[----:B0-----:R-:W-:-:S05]  /*05c0*/  IMAD R3, R0, R21, R7 ;  /* 0x0000001500037224 */ /* 0x001fca00078e0207 */
[----:B-1----:R-:W-:-:S04]  /*05d0*/  IADD3 R16, P0, PT, R3, UR4, RZ ;  /* 0x0000000403107c10 */ /* 0x002fc8000ff1e0ff */
[----:B------:R-:W-:-:S05]  /*05e0*/  LEA.HI.X.SX32 R17, R3, UR5, 0x1, P0 ;  /* 0x0000000503117c11 */ /* 0x000fca00080f0eff */
[----:B------:R-:W2:Y:S01]  /*05f0*/  LDG.E.U8.CONSTANT R16, desc[UR6][R16.64] ;  /* 0x0000000610107981 */ /* 0x000ea2000c1e9100 */
[----:B------:R-:W-:-:S04]  /*0600*/  IADD3 R22, P0, PT, R12, R21, RZ ;  /* 0x000000150c167210 */ /* 0x000fc80007f1e0ff */
[----:B------:R-:W-:Y:S02]  /*0610*/  LEA.HI.X.SX32 R23, R21, R13, 0x1, P0 ;  /* 0x0000000d15177211 */ /* 0x000fe400000f0eff */
[----:B------:R-:W0:Y:S03]  /*0620*/  LDC.64 R12, c[0x0][0x388] ;  /* 0x0000e200ff0c7b82 */ /* 0x000e260000000a00 */
[----:B------:R1:W3:Y:S05]  /*0630*/  LDG.E.U8.CONSTANT R22, desc[UR6][R22.64] ;  /* 0x0000000616167981 */ /* 0x0002ea000c1e9100 */
[----:B-1----:R-:W1:Y:S01]  /*0640*/  LDC R23, c[0x3][0x10] ;  /* 0x00c00400ff177b82 */ /* 0x002e620000000800 */
[----:B0-----:R-:W-:Y:S01]  /*0650*/  IMAD.WIDE R14, R3, 0x4, R12 ;  /* 0x00000004030e7825 */ /* 0x001fe200078e020c */
[----:B--2---:R-:W-:-:S02]  /*0660*/  ISETP.NE.AND P0, PT, R16, RZ, PT ;  /* 0x000000ff1000720c */ /* 0x004fc40003f05270 */
[----:B---3--:R-:W-:-:S11]  /*0670*/  ISETP.NE.AND P1, PT, R22, RZ, PT ;  /* 0x000000ff1600720c */ /* 0x008fd60003f25270 */
[----:B------:R-:W0:Y:S02]  /*0680*/  @!P0 LDC.64 R18, c[0x0][0x390] ;  /* 0x0000e400ff128b82 */ /* 0x000e240000000a00 */
[----:B------:R-:W-:-:S06]  /*0690*/  @!P1 IMAD.WIDE R4, R21, 0x4, R4 ;  /* 0x0000000415049825 */ /* 0x000fcc00078e0204 */
[----:B------:R-:W2:Y:S01]  /*06a0*/  @!P1 LDC R25, c[0x3][0x34] ;  /* 0x00c00d00ff199b82 */ /* 0x000ea20000000800 */
[----:B------:R-:W-:Y:S01]  /*06b0*/  @P1 IMAD.WIDE R16, R21, 0x4, R14 ;  /* 0x0000000415101825 */ /* 0x000fe200078e020e */
[----:B------:R-:W2:Y:S05]  /*06c0*/  @!P1 LDG.E.CONSTANT R4, desc[UR6][R4.64] ;  /* 0x0000000604049981 */ /* 0x000eaa000c1e9900 */
[----:B------:R-:W3:Y:S01]  /*06d0*/  @P1 LDG.E.CONSTANT R16, desc[UR6][R16.64] ;  /* 0x0000000610101981 */ /* 0x000ee2000c1e9900 */
[----:B0-----:R-:W-:Y:S01]  /*06e0*/  @!P0 IMAD.WIDE R18, R3, 0x4, R18 ;  /* 0x0000000403128825 */ /* 0x001fe200078e0212 */
[----:B------:R-:W-:-:S03]  /*06f0*/  IADD3 R3, PT, PT, R2, R21, RZ ;  /* 0x0000001502037210 */ /* 0x000fc60007ffe0ff */
[----:B------:R-:W-:Y:S02]  /*0700*/  @P0 IMAD.WIDE R20, R21, 0x4, R14 ;  /* 0x0000000415140825 */ /* 0x000fe400078e020e */
[----:B------:R-:W4:Y:S02]  /*0710*/  @!P0 LDG.E.CONSTANT R18, desc[UR6][R18.64] ;  /* 0x0000000612128981 */ /* 0x000f24000c1e9900 */
[----:B------:R-:W-:Y:S02]  /*0720*/  IMAD.WIDE R12, R3, 0x4, R12 ;  /* 0x00000004030c7825 */ /* 0x000fe400078e020c */
[----:B------:R-:W5:Y:S01]  /*0730*/  @P0 LDG.E.CONSTANT R20, desc[UR6][R20.64] ;  /* 0x0000000614140981 */ /* 0x000f62000c1e9900 */
[----:B------:R-:W4:Y:S03]  /*0740*/  @!P0 LDC R3, c[0x3][0x34] ;  /* 0x00c00d00ff038b82 */ /* 0x000f260000000800 */
[----:B------:R-:W5:Y:S04]  /*0750*/  LDG.E.CONSTANT R12, desc[UR6][R12.64] ;  /* 0x000000060c0c7981 */ /* 0x000f68000c1e9900 */
[----:B------:R-:W5:Y:S01]  /*0760*/  @!P0 LDG.E.CONSTANT R15, desc[UR6][R14.64] ;  /* 0x000000060e0f8981 */ /* 0x000f62000c1e9900 */
[----:B-1----:R-:W-:-:S04]  /*0770*/  FADD R23, R23, R23 ;  /* 0x0000001717177221 */ /* 0x002fc80000000000 */
[----:B------:R-:W0:Y:S01]  /*0780*/  MUFU.RCP R22, R23 ;  /* 0x0000001700167308 */ /* 0x000e220000001000 */
[----:B------:R-:W-:Y:S01]  /*0790*/  BSSY.RECONVERGENT B1, `(.L_x_586) ;  /* 0x0000013000017945 */ /* 0x000fe20003800200 */
[----:B--2---:R-:W-:Y:S01]  /*07a0*/  @!P1 FADD R5, R4, -R25 ;  /* 0x8000001904059221 */ /* 0x004fe20000000000 */
[----:B----4-:R-:W-:Y:S01]  /*07b0*/  @!P0 FADD R18, R18, -R3 ;  /* 0x8000000312128221 */ /* 0x010fe20000000000 */
[C---:B---3--:R-:W-:Y:S01]  /*07c0*/  @P1 FFMA R3, R11.reuse, 0.20000000298023223877, R16 ;  /* 0x3e4ccccd0b031823 */ /* 0x048fe20000000010 */
[----:B-----5:R-:W-:Y:S01]  /*07d0*/  @P0 FFMA R0, R11, 0.20000000298023223877, R20 ;  /* 0x3e4ccccd0b000823 */ /* 0x020fe20000000014 */
        /* <DEDUP_REMOVED lines=10> */
[----:B------:R-:W-:Y:S01]  /*0880*/  IMAD.MOV.U32 R3, RZ, RZ, R23 ;  /* 0x000000ffff037224 */ /* 0x000fe200078e0017 */
[----:B------:R-:W-:-:S07]  /*0890*/  MOV R16, 0x8b0 ;  /* 0x000008b000107802 */ /* 0x000fce0000000f00 */
[----:B------:R-:W-:Y:S05]  /*08a0*/  CALL.REL.NOINC `($__internal_12_$__cuda_sm3x_div_rn_noftz_f32_slowpath) ;  /* 0x0000000400407944 */ /* 0x000fea0003c00000 */
[----:B------:R-:W-:-:S07]  /*08b0*/  MOV R14, R0 ;  /* 0x00000000000e7202 */ /* 0x000fce0000000f00 */
.L_x_587:
[----:B------:R-:W-:Y:S05]  /*08c0*/  BSYNC.RECONVERGENT B1 ;  /* 0x0000000000017941 */ /* 0x000fea0003800200 */
.L_x_586:
[----:B------:R-:W-:Y:S05]  /*08d0*/  BSYNC.RECONVERGENT B0 ;  /* 0x0000000000007941 */ /* 0x000fea0003800200 */
.L_x_585:
[----:B------:R-:W0:Y:S01]  /*08e0*/  LDCU UR4, c[0x3][0x8] ;  /* 0x00c00100ff0477ac */ /* 0x000e220008000800 */
[----:B------:R-:W-:Y:S01]  /*08f0*/  BSSY.RECONVERGENT B0, `(.L_x_588) ;  /* 0x000003d000007945 */ /* 0x000fe20003800200 */
[----:B------:R-:W-:Y:S01]  /*0900*/  IMAD.MOV.U32 R0, RZ, RZ, RZ ;  /* 0x000000ffff007224 */ /* 0x000fe200078e00ff */
[----:B0-----:R-:W-:-:S06]  /*0910*/  UIADD3 UR4, UPT, UPT, UR4, -0x1, URZ ;  /* 0xffffffff04047890 */ /* 0x001fcc000fffe0ff */
[----:B------:R-:W-:-:S04]  /*0920*/  ISETP.GE.U32.AND P0, PT, R8, UR4, PT ;  /* 0x0000000408007c0c */ /* 0x000fc8000bf06070 */
[----:B------:R-:W-:-:S13]  /*0930*/  ISETP.EQ.OR P0, PT, R8, RZ, P0 ;  /* 0x000000ff0800720c */ /* 0x000fda0000702670 */
[----:B------:R-:W-:Y:S05]  /*0940*/  @P0 BRA `(.L_x_589) ;  /* 0x0000000000dc0947 */ /* 0x000fea0003800000 */
[----:B------:R-:W0:Y:S01]  /*0950*/  LDC.64 R4, c[0x3][RZ] ;  /* 0x00c00000ff047b82 */ /* 0x000e220000000a00 */
[----:B------:R-:W1:Y:S07]  /*0960*/  LDCU.64 UR4, c[0x0][0x398] ;  /* 0x00007300ff0477ac */ /* 0x000e6e0008000a00 */
[----:B------:R-:W2:Y:S01]  /*0970*/  LDC.64 R22, c[0x0][0x388] ;  /* 0x0000e200ff167b82 */ /* 0x000ea20000000a00 */
[-C--:B0-----:R-:W-:Y:S01]  /*0980*/  IMAD R3, R8, R5.reuse, -R5 ;  /* 0x0000000508037224 */ /* 0x081fe200078e0a05 */
[----:B------:R-:W-:-:S03]  /*0990*/  IADD3 R10, PT, PT, R10, R5, RZ ;  /* 0x000000050a0a7210 */ /* 0x000fc60007ffe0ff */
[----:B------:R-:W-:Y:S02]  /*09a0*/  IMAD.IADD R3, R6, 0x1, R3 ;  /* 0x0000000106037824 */ /* 0x000fe400078e0203 */
[-CC-:B------:R-:W-:Y:S02]  /*09b0*/  IMAD R15, R10, R4.reuse, R7.reuse ;  /* 0x000000040a0f7224 */ /* 0x180fe400078e0207 */
[----:B------:R-:W-:-:S03]  /*09c0*/  IMAD R3, R3, R4, R7 ;  /* 0x0000000403037224 */ /* 0x000fc600078e0207 */
[----:B-1----:R-:W-:Y:S02]  /*09d0*/  IADD3 R16, P1, PT, R15, UR4, RZ ;  /* 0x000000040f107c10 */ /* 0x002fe4000ff3e0ff */
[----:B------:R-:W-:Y:S02]  /*09e0*/  IADD3 R20, P0, PT, R3, UR4, RZ ;  /* 0x0000000403147c10 */ /* 0x000fe4000ff1e0ff */
[----:B------:R-:W-:Y:S02]  /*09f0*/  LEA.HI.X.SX32 R17, R15, UR5, 0x1, P1 ;  /* 0x000000050f117c11 */ /* 0x000fe400088f0eff */
[----:B------:R-:W-:-:S03]  /*0a00*/  LEA.HI.X.SX32 R21, R3, UR5, 0x1, P0 ;  /* 0x0000000503157c11 */ /* 0x000fc600080f0eff */
[----:B------:R-:W3:Y:S04]  /*0a10*/  LDG.E.U8.CONSTANT R16, desc[UR6][R16.64] ;  /* 0x0000000610107981 */ /* 0x000ee8000c1e9100 */
[----:B------:R-:W4:Y:S01]  /*0a20*/  LDG.E.U8.CONSTANT R20, desc[UR6][R20.64] ;  /* 0x0000000614147981 */ /* 0x000f22000c1e9100 */
[----:B--2---:R-:W-:-:S04]  /*0a30*/  IMAD.WIDE R4, R2, 0x4, R22 ;  /* 0x0000000402047825 */ /* 0x004fc800078e0216 */
[----:B------:R-:W-:-:S06]  /*0a40*/  IMAD.WIDE R6, R15, 0x4, R22 ;  /* 0x000000040f067825 */ /* 0x000fcc00078e0216 */
[----:B------:R-:W2:Y:S01]  /*0a50*/  LDG.E.CONSTANT R6, desc[UR6][R6.64] ;  /* 0x0000000606067981 */ /* 0x000ea2000c1e9900 */
[----:B---3--:R-:W-:Y:S01]  /*0a60*/  ISETP.NE.AND P1, PT, R16, RZ, PT ;  /* 0x000000ff1000720c */ /* 0x008fe20003f25270 */
[----:B------:R-:W-:Y:S01]  /*0a70*/  IMAD.WIDE R16, R3, 0x4, R22 ;  /* 0x0000000403107825 */ /* 0x000fe200078e0216 */
[----:B----4-:R-:W-:-:S11]  /*0a80*/  ISETP.NE.AND P0, PT, R20, RZ, PT ;  /* 0x000000ff1400720c */ /* 0x010fd60003f05270 */
[----:B------:R-:W0:Y:S01]  /*0a90*/  @!P1 LDC.64 R12, c[0x0][0x390] ;  /* 0x0000e400ff0c9b82 */ /* 0x000e220000000a00 */
[----:B------:R-:W3:Y:S04]  /*0aa0*/  @P1 LDG.E.CONSTANT R10, desc[UR6][R4.64] ;  /* 0x00000006040a1981 */ /* 0x000ee8000c1e9900 */
[----:B------:R-:W4:Y:S03]  /*0ab0*/  @P0 LDG.E.CONSTANT R0, desc[UR6][R4.64] ;  /* 0x0000000604000981 */ /* 0x000f26000c1e9900 */
[----:B------:R-:W1:Y:S01]  /*0ac0*/  @!P0 LDC.64 R18, c[0x0][0x390] ;  /* 0x0000e400ff128b82 */ /* 0x000e620000000a00 */
[----:B------:R-:W5:Y:S07]  /*0ad0*/  @!P0 LDG.E.CONSTANT R17, desc[UR6][R16.64] ;  /* 0x0000000610118981 */ /* 0x000f6e000c1e9900 */
[----:B------:R-:W2:Y:S01]  /*0ae0*/  @!P0 LDC R21, c[0x3][0x34] ;  /* 0x00c00d00ff158b82 */ /* 0x000ea20000000800 */
[----:B0-----:R-:W-:-:S07]  /*0af0*/  @!P1 IMAD.WIDE R12, R15, 0x4, R12 ;  /* 0x000000040f0c9825 */ /* 0x001fce00078e020c */
[----:B------:R-:W0:Y:S01]  /*0b00*/  LDC R15, c[0x3][0x14] ;  /* 0x00c00500ff0f7b82 */ /* 0x000e220000000800 */
[----:B------:R-:W2:Y:S01]  /*0b10*/  @!P1 LDG.E.CONSTANT R12, desc[UR6][R12.64] ;  /* 0x000000060c0c9981 */ /* 0x000ea2000c1e9900 */
[----:B-1----:R-:W-:-:S06]  /*0b20*/  @!P0 IMAD.WIDE R18, R3, 0x4, R18 ;  /* 0x0000000403128825 */ /* 0x002fcc00078e0212 */
[----:B------:R-:W2:Y:S01]  /*0b30*/  @!P1 LDC R3, c[0x3][0x34] ;  /* 0x00c00d00ff039b82 */ /* 0x000ea20000000800 */
[----:B------:R-:W5:Y:S01]  /*0b40*/  @!P0 LDG.E.CONSTANT R18, desc[UR6][R18.64] ;  /* 0x0000000612128981 */ /* 0x000f62000c1e9900 */
[----:B0-----:R-:W-:-:S04]  /*0b50*/  FADD R15, R15, R15 ;  /* 0x0000000f0f0f7221 */ /* 0x001fc80000000000 */
[----:B------:R-:W0:Y:S01]  /*0b60*/  MUFU.RCP R8, R15 ;  /* 0x0000000f00087308 */ /* 0x000e220000001000 */
[----:B------:R-:W-:Y:S01]  /*0b70*/  BSSY.RECONVERGENT B1, `(.L_x_590) ;  /* 0x0000013000017945 */ /* 0x000fe20003800200 */
[C---:B----4-:R-:W-:Y:S01]  /*0b80*/  @P0 FFMA R0, R11.reuse, 0.20000000298023223877, R0 ;  /* 0x3e4ccccd0b000823 */ /* 0x050fe20000000000 */
[----:B---3--:R-:W-:Y:S01]  /*0b90*/  @P1 FFMA R11, R11, 0.20000000298023223877, R10 ;  /* 0x3e4ccccd0b0b1823 */ /* 0x008fe2000000000a */
[----:B--2---:R-:W-:-:S04]  /*0ba0*/  @!P1 FADD R3, R12, -R3 ;  /* 0x800000030c039221 */ /* 0x004fc80000000000 */
[----:B------:R-:W-:Y:S01]  /*0bb0*/  @!P1 FFMA R11, R3, 0.10000000149011611938, R6 ;  /* 0x3dcccccd030b9823 */ /* 0x000fe20000000006 */
[----:B-----5:R-:W-:-:S04]  /*0bc0*/  @!P0 FADD R18, R18, -R21 ;  /* 0x8000001512128221 */ /* 0x020fc80000000000 */
        /* <DEDUP_REMOVED lines=13> */
.L_x_591:
[----:B------:R-:W-:Y:S05]  /*0ca0*/  BSYNC.RECONVERGENT B1 ;  /* 0x0000000000017941 */ /* 0x000fea0003800200 */
.L_x_590:
[----:B------:R-:W-:-:S07]  /*0cb0*/  MOV R0, R3 ;  /* 0x0000000300007202 */ /* 0x000fce0000000f00 */
.L_x_589:
[----:B------:R-:W-:Y:S05]  /*0cc0*/  BSYNC.RECONVERGENT B0 ;  /* 0x0000000000007941 */ /* 0x000fea0003800200 */
.L_x_588:
[----:B------:R-:W0:Y:S01]  /*0cd0*/  LDC.64 R4, c[0x0][0x380] ;  /* 0x0000e000ff047b82 */ /* 0x000e220000000a00 */
[----:B------:R-:W-:Y:S01]  /*0ce0*/  IMAD R3, R2, 0x3, RZ ;  /* 0x0000000302037824 */ /* 0x000fe200078e02ff */
[----:B------:R-:W1:Y:S03]  /*0cf0*/  LDCU UR4, c[0x0][0x3a0] ;  /* 0x00007400ff0477ac */ /* 0x000e660008000800 */
[----:B0-----:R-:W-:-:S05]  /*0d00*/  IMAD.WIDE R4, R3, 0x4, R4 ;  /* 0x0000000403047825 */ /* 0x001fca00078e0204 */
[----:B------:R-:W1:Y:S04]  /*0d10*/  LDG.E R2, desc[UR6][R4.64] ;  /* 0x0000000604027981 */ /* 0x000e68000c1e1900 */
[----:B------:R-:W2:Y:S04]  /*0d20*/  LDG.E R3, desc[UR6][R4.64+0x4] ;  /* 0x0000040604037981 */ /* 0x000ea8000c1e1900 */
[----:B------:R-:W3:Y:S01]  /*0d30*/  LDG.E R7, desc[UR6][R4.64+0x8] ;  /* 0x0000080604077981 */ /* 0x000ee2000c1e1900 */
[----:B-1----:R-:W-:Y:S01]  /*0d40*/  FFMA R9, -R9, UR4, R2 ;  /* 0x0000000409097c23 */ /* 0x002fe20008000102 */
[----:B--2---:R-:W-:-:S04]  /*0d50*/  FFMA R3, -R14, UR4, R3 ;  /* 0x000000040e037c23 */ /* 0x004fc80008000103 */
[----:B------:R-:W-:Y:S01]  /*0d60*/  STG.E desc[UR6][R4.64], R9 ;  /* 0x0000000904007986 */ /* 0x000fe2000c101906 */
[----:B---3--:R-:W-:-:S03]  /*0d70*/  FFMA R7, -R0, UR4, R7 ;  /* 0x0000000400077c23 */ /* 0x008fc60008000107 */
[----:B------:R-:W-:Y:S04]  /*0d80*/  STG.E desc[UR6][R4.64+0x4], R3 ;  /* 0x0000040304007986 */ /* 0x000fe8000c101906 */
[----:B------:R-:W-:Y:S01]  /*0d90*/  STG.E desc[UR6][R4.64+0x8], R7 ;  /* 0x0000080704007986 */ /* 0x000fe2000c101906 */
[----:B------:R-:W-:Y:S05]  /*0da0*/  EXIT ;  /* 0x000000000000794d */ /* 0x000fea0003800000 */
        .weak           $__internal_12_$__cuda_sm3x_div_rn_noftz_f32_slowpath
        .type           $__internal_12_$__cuda_sm3x_div_rn_noftz_f32_slowpath,@function
        .size           $__internal_12_$__cuda_sm3x_div_rn_noftz_f32_slowpath,(.L_x_678 - $__internal_12_$__cuda_sm3x_div_rn_noftz_f32_slowpath)
$__internal_12_$__cuda_sm3x_div_rn_noftz_f32_slowpath:
        /* <DEDUP_REMOVED lines=34> */
.L_x_593:
[----:B------:R-:W-:Y:S01]  /*0fd0*/  LEA R18, R15, 0xc0800000, 0x17 ;  /* 0xc08000000f127811 */ /* 0x000fe200078eb8ff */
[----:B------:R-:W-:Y:S01]  /*0fe0*/  VIADD R19, R19, 0xffffff81 ;  /* 0xffffff8113137836 */ /* 0x000fe20000000000 */
[----:B------:R-:W-:Y:S02]  /*0ff0*/  BSSY.RECONVERGENT B3, `(.L_x_598) ;  /* 0x0000035000037945 */ /* 0x000fe40003800200 */
[----:B------:R-:W-:Y:S01]  /*1000*/  IADD3 R20, PT, PT, -R18, R3, RZ ;  /* 0x0000000312147210 */ /* 0x000fe20007ffe1ff */
[----:B------:R-:W-:-:S03]  /*1010*/  IMAD R0, R19, -0x800000, R0 ;  /* 0xff80000013007824 */ /* 0x000fc600078e0200 */
[----:B------:R0:W1:Y:S01]  /*1020*/  MUFU.RCP R3, R20 ;  /* 0x0000001400037308 */ /* 0x0000620000001000 */
[----:B------:R-:W-:Y:S01]  /*1030*/  FADD.FTZ R21, -R20, -RZ ;  /* 0x800000ff14157221 */ /* 0x000fe20000010100 */
        /* <DEDUP_REMOVED lines=23> */
[C---:B------:R-:W-:Y:S02]  /*11b0*/  IADD3 R20, PT, PT, R19.reuse, 0x20, RZ ;  /* 0x0000002013147810 */ /* 0x040fe40007ffe0ff */
[----:B------:R-:W-:Y:S02]  /*11c0*/  ISETP.NE.AND P2, PT, R19, RZ, PT ;  /* 0x000000ff1300720c */ /* 0x000fe40003f45270 */
[----:B------:R-:W-:Y:S01]  /*11d0*/  LOP3.LUT R17, R15, 0x7fffff, RZ, 0xc0, !PT ;  /* 0x007fffff0f117812 */ /* 0x000fe200078ec0ff */
[CCC-:B------:R-:W-:Y:S01]  /*11e0*/  FFMA.RP R15, R3.reuse, R21.reuse, R18.reuse ;  /* 0x00000015030f7223 */ /* 0x1c0fe20000008012 */
[----:B------:R-:W-:Y:S01]  /*11f0*/  FFMA.RM R18, R3, R21, R18 ;  /* 0x0000001503127223 */ /* 0x000fe20000004012 */
        /* <DEDUP_REMOVED lines=16> */
.L_x_600:
[----:B------:R-:W-:-:S04]  /*1300*/  LOP3.LUT R0, R0, 0x80000000, RZ, 0xc0, !PT ;  /* 0x8000000000007812 */ /* 0x000fc800078ec0ff */
[----:B------:R-:W-:Y:S01]  /*1310*/  LOP3.LUT R0, R0, 0x7f800000, RZ, 0xfc, !PT ;  /* 0x7f80000000007812 */ /* 0x000fe200078efcff */
[----:B------:R-:W-:Y:S06]  /*1320*/  BRA `(.L_x_601) ;  /* 0x0000000000047947 */ /* 0x000fec0003800000 */
.L_x_599:
[----:B------:R-:W-:-:S07]  /*1330*/  LEA R0, R20, R0, 0x17 ;  /* 0x0000000014007211 */ /* 0x000fce00078eb8ff */
.L_x_601:
[----:B------:R-:W-:Y:S05]  /*1340*/  BSYNC.RECONVERGENT B3 ;  /* 0x0000000000037941 */ /* 0x000fea0003800200 */
.L_x_598:
[----:B------:R-:W-:Y:S05]  /*1350*/  BRA `(.L_x_602) ;  /* 0x0000000000207947 */ /* 0x000fea0003800000 */
.L_x_597:
[----:B------:R-:W-:-:S04]  /*1360*/  LOP3.LUT R0, R3, 0x80000000, R0, 0x48, !PT ;  /* 0x8000000003007812 */ /* 0x000fc800078e4800 */
[----:B------:R-:W-:Y:S01]  /*1370*/  LOP3.LUT R0, R0, 0x7f800000, RZ, 0xfc, !PT ;  /* 0x7f80000000007812 */ /* 0x000fe200078efcff */
[----:B------:R-:W-:Y:S06]  /*1380*/  BRA `(.L_x_602) ;  /* 0x0000000000147947 */ /* 0x000fec0003800000 */
.L_x_596:
[----:B------:R-:W-:Y:S01]  /*1390*/  LOP3.LUT R0, R3, 0x80000000, R0, 0x48, !PT ;  /* 0x8000000003007812 */ /* 0x000fe200078e4800 */
[----:B------:R-:W-:Y:S06]  /*13a0*/  BRA `(.L_x_602) ;  /* 0x00000000000c7947 */ /* 0x000fec0003800000 */
.L_x_595:
[----:B------:R-:W0:Y:S01]  /*13b0*/  MUFU.RSQ R0, -QNAN ;  /* 0xffc0000000007908 */ /* 0x000e220000001400 */
[----:B------:R-:W-:Y:S05]  /*13c0*/  BRA `(.L_x_602) ;  /* 0x0000000000047947 */ /* 0x000fea0003800000 */
.L_x_594:
[----:B------:R-:W-:-:S07]  /*13d0*/  FADD.FTZ R0, R0, R3 ;  /* 0x0000000300007221 */ /* 0x000fce0000010000 */
.L_x_602:
[----:B------:R-:W-:Y:S05]  /*13e0*/  BSYNC.RECONVERGENT B2 ;  /* 0x0000000000027941 */ /* 0x000fea0003800200 */
.L_x_592:
[----:B------:R-:W-:-:S04]  /*13f0*/  HFMA2 R17, -RZ, RZ, 0, 0 ;  /* 0x00000000ff117431 */ /* 0x000fc800000001ff */
[----:B0-----:R-:W-:Y:S05]  /*1400*/  RET.REL.NODEC R16 `(_Z30subtractPressureGradientKernelPfPKfS1_PKhf) ;  /* 0xffffffe810fc7950 */ /* 0x001fea0003c3ffff */
.L_x_603:
        /* <DEDUP_REMOVED lines=15> */
.L_x_678:


//--------------------- .text._Z22pressureJacobianKernelPKfPfS0_PKhf --------------------------
	.section	.text._Z22pressureJacobianKernelPKfPfS0_PKhf,"ax",@progbits
	.align	128
        .global         _Z22pressureJacobianKernelPKfPfS0_PKhf
        .type           _Z22pressureJacobianKernelPKfPfS0_PKhf,@function
        .size           _Z22pressureJacobianKernelPKfPfS0_PKhf,(.L_x_679 - _Z22pressureJacobianKernelPKfPfS0_PKhf)
        .other          _Z22pressureJacobianKernelPKfPfS0_PKhf,@"STO_CUDA_ENTRY STV_DEFAULT"
_Z22pressureJacobianKernelPKfPfS0_PKhf:
.text._Z22pressureJacobianKernelPKfPfS0_PKhf:
[----:B------:R-:W-:Y:S01]  /*0000*/  LDC R1, c[0x0][0x37c] ;  /* 0x0000df00ff017b82 */ /* 0x000fe20000000800 */
[----:B------:R-:W0:Y:S07]  /*0010*/  S2R R0, SR_CgaCtaId ;  /* 0x0000000000007919 */ /* 0x000e2e0000008800 */
[----:B------:R-:W1:Y:S01]  /*0020*/  LDC R12, c[0x0][0x360] ;  /* 0x0000d800ff0c7b82 */ /* 0x000e620000000800 */
[----:B------:R-:W-:Y:S01]  /*0030*/  MOV R5, 0x400 ;  /* 0x0000040000057802 */ /* 0x000fe20000000f00 */
[----:B------:R-:W2:Y:S01]  /*0040*/  LDCU UR4, c[0x3][0x8] ;  /* 0x00c00100ff0477ac */ /* 0x000ea20008000800 */
[----:B------:R-:W3:Y:S01]  /*0050*/  S2R R2, SR_TID.Y ;  /* 0x0000000000027919 */ /* 0x000ee20000002200 */
[----:B------:R-:W-:Y:S01]  /*0060*/  BSSY.RECONVERGENT B0, `(.L_x_604) ;  /* 0x0000073000007945 */ /* 0x000fe20003800200 */
[----:B------:R-:W4:Y:S03]  /*0070*/  S2R R3, SR_TID.X ;  /* 0x0000000000037919 */ /* 0x000f260000002100 */
[----:B------:R-:W3:Y:S01]  /*0080*/  S2UR UR6, SR_CTAID.Y ;  /* 0x00000000000679c3 */ /* 0x000ee20000002600 */
[----:B------:R-:W5:Y:S07]  /*0090*/  S2R R4, SR_TID.Z ;  /* 0x0000000000047919 */ /* 0x000f6e0000002300 */
[----:B------:R-:W3:Y:S08]  /*00a0*/  LDC R11, c[0x0][0x364] ;  /* 0x0000d900ff0b7b82 */ /* 0x000ef00000000800 */
[----:B------:R-:W1:Y:S01]  /*00b0*/  S2UR UR5, SR_CTAID.X ;  /* 0x00000000000579c3 */ /* 0x000e620000002500 */
[----:B0-----:R-:W-:-:S07]  /*00c0*/  LEA R13, R0, R5, 0x18 ;  /* 0x00000005000d7211 */ /* 0x001fce00078ec0ff */
[----:B------:R-:W0:Y:S01]  /*00d0*/  LDC.64 R14, c[0x3][RZ] ;  /* 0x00c00000ff0e7b82 */ /* 0x000e220000000a00 */
[----:B----4-:R-:W-:-:S07]  /*00e0*/  IMAD R8, R3, 0x190, R13 ;  /* 0x0000019003087824 */ /* 0x010fce00078e020d */
[----:B------:R-:W4:Y:S01]  /*00f0*/  S2UR UR7, SR_CTAID.Z ;  /* 0x00000000000779c3 */ /* 0x000f220000002700 */
[----:B---3--:R-:W-:Y:S02]  /*0100*/  IMAD R6, R11, UR6, R2 ;  /* 0x000000060b067c24 */ /* 0x008fe4000f8e0202 */
[----:B------:R-:W-:-:S04]  /*0110*/  VIADD R9, R8, 0x190 ;  /* 0x0000019008097836 */ /* 0x000fc80000000000 */
[----:B------:R-:W-:Y:S01]  /*0120*/  IMAD R9, R2, 0x28, R9 ;  /* 0x0000002802097824 */ /* 0x000fe200078e0209 */
[----:B------:R-:W4:Y:S01]  /*0130*/  LDC R27, c[0x0][0x368] ;  /* 0x0000da00ff1b7b82 */ /* 0x000f220000000800 */
[----:B-1----:R-:W-:Y:S02]  /*0140*/  IMAD R7, R12, UR5, R3 ;  /* 0x000000050c077c24 */ /* 0x002fe4000f8e0203 */
[----:B------:R-:W-:-:S04]  /*0150*/  VIADD R9, R9, 0x28 ;  /* 0x0000002809097836 */ /* 0x000fc80000000000 */
[----:B-----5:R-:W-:Y:S01]  /*0160*/  IMAD R9, R4, 0x4, R9 ;  /* 0x0000000404097824 */ /* 0x020fe200078e0209 */
[----:B0-----:R-:W-:-:S04]  /*0170*/  ISETP.GE.AND P0, PT, R6, R15, PT ;  /* 0x0000000f0600720c */ /* 0x001fc80003f06270 */
[----:B------:R-:W-:Y:S01]  /*0180*/  ISETP.GE.OR P0, PT, R7, R14, P0 ;  /* 0x0000000e0700720c */ /* 0x000fe20000706670 */
[----:B----4-:R-:W-:Y:S01]  /*0190*/  IMAD R8, R27, UR7, R4 ;  /* 0x000000071b087c24 */ /* 0x010fe2000f8e0204 */
[----:B------:R-:W0:Y:S04]  /*01a0*/  LDCU.64 UR6, c[0x0][0x358] ;  /* 0x00006b00ff0677ac */ /* 0x000e280008000a00 */
[----:B--2---:R-:W-:-:S13]  /*01b0*/  ISETP.GE.OR P0, PT, R8, UR4, P0 ;  /* 0x0000000408007c0c */ /* 0x004fda0008706670 */
[----:B------:R-:W-:Y:S05]  /*01c0*/  @P0 BRA `(.L_x_605) ;  /* 0x0000000400700947 */ /* 0x000fea0003800000 */
[----:B------:R-:W1:Y:S01]  /*01d0*/  LDC.64 R18, c[0x0][0x380] ;  /* 0x0000e000ff127b82 */ /* 0x000e620000000a00 */
[----:B------:R-:W2:Y:S01]  /*01e0*/  LDCU.64 UR8, c[0x0][0x398] ;  /* 0x00007300ff0877ac */ /* 0x000ea20008000a00 */
[----:B------:R-:W-:Y:S01]  /*01f0*/  IMAD R10, R8, R15, R6 ;  /* 0x0000000f080a7224 */ /* 0x000fe200078e0206 */
[----:B------:R-:W-:-:S03]  /*0200*/  ISETP.GE.AND P2, PT, R7, 0x1, PT ;  /* 0x000000010700780c */ /* 0x000fc60003f46270 */
[----:B------:R-:W-:Y:S01]  /*0210*/  IMAD R17, R10, R14, R7 ;  /* 0x0000000e0a117224 */ /* 0x000fe200078e0207 */
[----:B------:R-:W-:-:S04]  /*0220*/  ISETP.NE.OR P2, PT, R3, RZ, !P2 ;  /* 0x000000ff0300720c */ /* 0x000fc80005745670 */
[----:B--2---:R-:W-:-:S04]  /*0230*/  IADD3 R20, P1, PT, R17, UR8, RZ ;  /* 0x0000000811147c10 */ /* 0x004fc8000ff3e0ff */
[C---:B------:R-:W-:Y:S01]  /*0240*/  LEA.HI.X.SX32 R21, R17.reuse, UR9, 0x1, P1 ;  /* 0x0000000911157c11 */ /* 0x040fe200088f0eff */
[----:B-1----:R-:W-:-:S04]  /*0250*/  IMAD.WIDE R28, R17, 0x4, R18 ;  /* 0x00000004111c7825 */ /* 0x002fc800078e0212 */
[----:B0-----:R-:W2:Y:S04]  /*0260*/  LDG.E.U8.CONSTANT R17, desc[UR6][R20.64] ;  /* 0x0000000614117981 */ /* 0x001ea8000c1e9100 */
[----:B------:R-:W3:Y:S04]  /*0270*/  LDG.E.CONSTANT R26, desc[UR6][R28.64] ;  /* 0x000000061c1a7981 */ /* 0x000ee8000c1e9900 */
[----:B------:R-:W4:Y:S01]  /*0280*/  @!P2 LDG.E.CONSTANT R22, desc[UR6][R28.64+-0x4] ;  /* 0xfffffc061c16a981 */ /* 0x000f22000c1e9900 */
[----:B------:R-:W-:Y:S01]  /*0290*/  IADD3 R23, PT, PT, R5, 0xfa0, RZ ;  /* 0x00000fa005177810 */ /* 0x000fe20007ffe0ff */
[----:B------:R-:W-:-:S02]  /*02a0*/  @!P2 IMAD R13, R2, 0x28, R13 ;  /* 0x00000028020da824 */ /* 0x000fc400078e020d */
[----:B------:R-:W-:Y:S01]  /*02b0*/  VIADD R12, R12, 0xffffffff ;  /* 0xffffffff0c0c7836 */ /* 0x000fe20000000000 */
[----:B------:R-:W-:Y:S01]  /*02c0*/  LEA R16, R0, R23, 0x18 ;  /* 0x0000001700107211 */ /* 0x000fe200078ec0ff */
[----:B------:R-:W5:Y:S04]  /*02d0*/  @!P2 LDG.E.U8.CONSTANT R24, desc[UR6][R20.64+-0x1] ;  /* 0xffffff061418a981 */ /* 0x000f68000c1e9100 */
[----:B------:R-:W-:-:S04]  /*02e0*/  IMAD R25, R3, 0x64, R16 ;  /* 0x0000006403197824 */ /* 0x000fc800078e0210 */
[----:B------:R-:W-:-:S04]  /*02f0*/  VIADD R23, R25, 0x64 ;  /* 0x0000006419177836 */ /* 0x000fc80000000000 */
[----:B------:R-:W-:Y:S02]  /*0300*/  IMAD R23, R2, 0xa, R23 ;  /* 0x0000000a02177824 */ /* 0x000fe400078e0217 */
[----:B------:R-:W-:Y:S02]  /*0310*/  @!P2 IMAD R13, R4, 0x4, R13 ;  /* 0x00000004040da824 */ /* 0x000fe400078e020d */
[----:B------:R-:W-:Y:S01]  /*0320*/  IMAD.IADD R10, R23, 0x1, R4 ;  /* 0x00000001170a7824 */ /* 0x000fe200078e0204 */
[----:B------:R-:W-:-:S04]  /*0330*/  ISETP.NE.AND P1, PT, R6, RZ, PT ;  /* 0x000000ff0600720c */ /* 0x000fc80003f25270 */
[C---:B------:R-:W-:Y:S01]  /*0340*/  ISETP.NE.OR P1, PT, R2.reuse, RZ, !P1 ;  /* 0x000000ff0200720c */ /* 0x040fe20004f25670 */
[----:B------:R-:W-:Y:S01]  /*0350*/  @!P2 IMAD R16, R2, 0xa, R16 ;  /* 0x0000000a0210a824 */ /* 0x000fe200078e0210 */
[----:B---3--:R-:W-:Y:S04]  /*0360*/  STS [R9+0x4], R26 ;  /* 0x0000041a09007388 */ /* 0x008fe80000000800 */
[----:B--2---:R-:W-:Y:S04]  /*0370*/  STS.U8 [R10+0xb], R17 ;  /* 0x00000b110a007388 */ /* 0x004fe80000000000 */
[----:B----4-:R0:W-:Y:S02]  /*0380*/  @!P2 STS [R13+0x2c], R22 ;  /* 0x00002c160d00a388 */ /* 0x0101e40000000800 */
[----:B0-----:R-:W-:-:S04]  /*0390*/  IADD3 R22, PT, PT, R14, -0x1, RZ ;  /* 0xffffffff0e167810 */ /* 0x001fc80007ffe0ff */
[----:B------:R-:W-:-:S04]  /*03a0*/  ISETP.GE.AND P3, PT, R7, R22, PT ;  /* 0x000000160700720c */ /* 0x000fc80003f66270 */
[----:B------:R-:W-:Y:S01]  /*03b0*/  ISETP.NE.OR P3, PT, R3, R12, P3 ;  /* 0x0000000c0300720c */ /* 0x000fe20001f65670 */
[----:B------:R-:W-:-:S12]  /*03c0*/  @!P2 IMAD.IADD R26, R16, 0x1, R4 ;  /* 0x00000001101aa824 */ /* 0x000fd800078e0204 */
[----:B------:R-:W2:Y:S04]  /*03d0*/  @!P3 LDG.E.CONSTANT R22, desc[UR6][R28.64+0x4] ;  /* 0x000004061c16b981 */ /* 0x000ea8000c1e9900 */
[----:B------:R-:W3:Y:S01]  /*03e0*/  @!P3 LDG.E.U8.CONSTANT R21, desc[UR6][R20.64+0x1] ;  /* 0x000001061415b981 */ /* 0x000ee2000c1e9100 */
[----:B------:R-:W-:-:S04]  /*03f0*/  IMAD R16, R8, R15, R6 ;  /* 0x0000000f08107224 */ /* 0x000fc800078e0206 */
[----:B------:R-:W-:-:S04]  /*0400*/  @!P1 VIADD R17, R16, 0xffffffff ;  /* 0xffffffff10119836 */ /* 0x000fc80000000000 */
[----:B------:R-:W-:-:S04]  /*0410*/  @!P1 IMAD R17, R17, R14, R7 ;  /* 0x0000000e11119224 */ /* 0x000fc800078e0207 */
[----:B------:R-:W-:-:S05]  /*0420*/  @!P1 IMAD.WIDE R12, R17, 0x4, R18 ;  /* 0x00000004110c9825 */ /* 0x000fca00078e0212 */
[----:B------:R0:W4:Y:S01]  /*0430*/  @!P1 LDG.E.CONSTANT R20, desc[UR6][R12.64] ;  /* 0x000000060c149981 */ /* 0x000122000c1e9900 */
[----:B------:R-:W-:-:S03]  /*0440*/  ISETP.NE.AND P4, PT, R8, RZ, PT ;  /* 0x000000ff0800720c */ /* 0x000fc60003f85270 */
[----:B-----5:R1:W-:Y:S01]  /*0450*/  @!P2 STS.U8 [R26+0xb], R24 ;  /* 0x00000b181a00a388 */ /* 0x0203e20000000000 */
[----:B------:R-:W-:Y:S01]  /*0460*/  UIADD3 UR5, UPT, UPT, UR4, -0x1, URZ ;  /* 0xffffffff04057890 */ /* 0x000fe2000fffe0ff */
[----:B------:R-:W-:Y:S01]  /*0470*/  VIADD R27, R27, 0xffffffff ;  /* 0xffffffff1b1b7836 */ /* 0x000fe20000000000 */
[----:B0-----:R-:W-:Y:S01]  /*0480*/  IADD3 R13, PT, PT, R15, -0x1, RZ ;  /* 0xffffffff0f0d7810 */ /* 0x001fe20007ffe0ff */
[----:B------:R-:W-:Y:S02]  /*0490*/  IMAD R12, R16, R14, R7 ;  /* 0x0000000e100c7224 */ /* 0x000fe400078e0207 */
[----:B------:R-:W-:Y:S01]  /*04a0*/  VIADD R11, R11, 0xffffffff ;  /* 0xffffffff0b0b7836 */ /* 0x000fe20000000000 */
[----:B------:R-:W-:Y:S02]  /*04b0*/  ISETP.GE.U32.AND P2, PT, R6, R13, PT ;  /* 0x0000000d0600720c */ /* 0x000fe40003f46070 */
[----:B-1----:R-:W-:Y:S02]  /*04c0*/  LEA R24, R0, R5, 0x18 ;  /* 0x0000000500187211 */ /* 0x002fe400078ec0ff */
[----:B------:R-:W-:-:S02]  /*04d0*/  IADD3 R26, P5, PT, R12, UR8, RZ ;  /* 0x000000080c1a7c10 */ /* 0x000fc4000ffbe0ff */
[----:B------:R-:W-:Y:S01]  /*04e0*/  ISETP.NE.OR P2, PT, R2, R11, P2 ;  /* 0x0000000b0200720c */ /* 0x000fe20001745670 */
[----:B------:R-:W-:-:S04]  /*04f0*/  IMAD R11, R3, 0x190, R24 ;  /* 0x00000190030b7824 */ /* 0x000fc800078e0218 */
[----:B------:R-:W-:-:S08]  /*0500*/  @!P1 IMAD R24, R4, 0x4, R11 ;  /* 0x0000000404189824 */ /* 0x000fd000078e020b */
[----:B------:R-:W-:Y:S01]  /*0510*/  @!P2 IADD3 R26, P6, PT, R26, R14, RZ ;  /* 0x0000000e1a1aa210 */ /* 0x000fe20007fde0ff */
[----:B------:R-:W-:-:S06]  /*0520*/  @!P2 IMAD.WIDE R28, R14, 0x4, R28 ;  /* 0x000000040e1ca825 */ /* 0x000fcc00078e021c */
[----:B------:R-:W5:Y:S04]  /*0530*/  @!P2 LDG.E.CONSTANT R28, desc[UR6][R28.64] ;  /* 0x000000061c1ca981 */ /* 0x000f68000c1e9900 */
[----:B--2---:R-:W-:Y:S04]  /*0540*/  @!P3 STS [R9+0x194], R22 ;  /* 0x000194160900b388 */ /* 0x004fe80000000800 */
[----:B---3--:R0:W-:Y:S01]  /*0550*/  @!P3 STS.U8 [R10+0x6f], R21 ;  /* 0x00006f150a00b388 */ /* 0x0081e20000000000 */
[----:B------:R-:W-:Y:S02]  /*0560*/  ISETP.NE.OR P3, PT, R4, RZ, !P4 ;  /* 0x000000ff0400720c */ /* 0x000fe40006765670 */
[----:B------:R-:W-:-:S04]  /*0570*/  ISETP.GE.U32.AND P4, PT, R8, UR5, PT ;  /* 0x0000000508007c0c */ /* 0x000fc8000bf86070 */
[----:B------:R-:W-:Y:S02]  /*0580*/  ISETP.NE.OR P4, PT, R4, R27, P4 ;  /* 0x0000001b0400720c */ /* 0x000fe40002785670 */
[----:B------:R-:W-:-:S05]  /*0590*/  LEA.HI.X.SX32 R27, R12, UR9, 0x1, P5 ;  /* 0x000000090c1b7c11 */ /* 0x000fca000a8f0eff */
[----:B------:R-:W-:Y:S01]  /*05a0*/  @!P3 IMAD R13, R8, R15, -R15 ;  /* 0x0000000f080db224 */ /* 0x000fe200078e0a0f */
[----:B------:R-:W-:-:S04]  /*05b0*/  @!P1 IADD3 R12, P5, PT, R17, UR8, RZ ;  /* 0x00000008110c9c10 */ /* 0x000fc8000ffbe0ff */
[----:B0-----:R-:W-:Y:S02]  /*05c0*/  @!P3 IADD3 R21, PT, PT, R6, R13, RZ ;  /* 0x0000000d0615b210 */ /* 0x001fe40007ffe0ff */
[----:B------:R-:W-:Y:S01]  /*05d0*/  @!P1 LEA.HI.X.SX32 R13, R17, UR9, 0x1, P5 ;  /* 0x00000009110d9c11 */ /* 0x000fe2000a8f0eff */
[----:B------:R-:W-:Y:S02]  /*05e0*/  @!P4 IMAD.IADD R16, R16, 0x1, R15 ;  /* 0x000000011010c824 */ /* 0x000fe400078e020f */
[----:B------:R-:W-:Y:S01]  /*05f0*/  @!P3 IMAD R17, R21, R14, R7 ;  /* 0x0000000e1511b224 */ /* 0x000fe200078e0207 */
[----:B----4-:R0:W-:Y:S04]  /*0600*/  @!P1 STS [R24+0x194], R20 ;  /* 0x0001941418009388 */ /* 0x0101e80000000800 */
[----:B------:R1:W2:Y:S01]  /*0610*/  @!P1 LDG.E.U8.CONSTANT R22, desc[UR6][R12.64] ;  /* 0x000000060c169981 */ /* 0x0002a2000c1e9100 */
[----:B------:R-:W-:-:S02]  /*0620*/  @!P2 LEA.HI.X.SX32 R27, R14, R27, 0x1, P6 ;  /* 0x0000001b0e1ba211 */ /* 0x000fc400030f0eff */
[----:B0-----:R-:W-:-:S04]  /*0630*/  @!P3 IADD3 R20, P5, PT, R17, UR8, RZ ;  /* 0x000000081114bc10 */ /* 0x001fc8000ffbe0ff */
[----:B------:R-:W3:Y:S01]  /*0640*/  @!P2 LDG.E.U8.CONSTANT R27, desc[UR6][R26.64] ;  /* 0x000000061a1ba981 */ /* 0x000ee2000c1e9100 */
[----:B-1----:R-:W-:Y:S01]  /*0650*/  @!P4 IMAD R13, R16, R14, R7 ;  /* 0x0000000e100dc224 */ /* 0x002fe200078e0207 */
[C---:B------:R-:W-:Y:S01]  /*0660*/  @!P3 LEA.HI.X.SX32 R21, R17.reuse, UR9, 0x1, P5 ;  /* 0x000000091115bc11 */ /* 0x040fe2000a8f0eff */
[----:B------:R-:W-:-:S03]  /*0670*/  @!P3 IMAD.WIDE R16, R17, 0x4, R18 ;  /* 0x000000041110b825 */ /* 0x000fc600078e0212 */
[C---:B------:R-:W-:Y:S01]  /*0680*/  @!P4 IADD3 R12, P5, PT, R13.reuse, UR8, RZ ;  /* 0x000000080d0ccc10 */ /* 0x040fe2000ffbe0ff */
[C---:B------:R-:W-:Y:S01]  /*0690*/  @!P4 IMAD.WIDE R18, R13.reuse, 0x4, R18 ;  /* 0x000000040d12c825 */ /* 0x040fe200078e0212 */
[----:B------:R-:W4:Y:S02]  /*06a0*/  @!P3 LDG.E.U8.CONSTANT R20, desc[UR6][R20.64] ;  /* 0x000000061414b981 */ /* 0x000f24000c1e9100 */
[----:B------:R-:W-:Y:S02]  /*06b0*/  @!P4 LEA.HI.X.SX32 R13, R13, UR9, 0x1, P5 ;  /* 0x000000090d0dcc11 */ /* 0x000fe4000a8f0eff */
[----:B------:R-:W4:Y:S04]  /*06c0*/  @!P3 LDG.E.CONSTANT R16, desc[UR6][R16.64] ;  /* 0x000000061010b981 */ /* 0x000f28000c1e9900 */
[----:B------:R-:W4:Y:S04]  /*06d0*/  @!P4 LDG.E.CONSTANT R18, desc[UR6][R18.64] ;  /* 0x000000061212c981 */ /* 0x000f28000c1e9900 */
[----:B------:R-:W4:Y:S01]  /*06e0*/  @!P4 LDG.E.U8.CONSTANT R13, desc[UR6][R12.64] ;  /* 0x000000060c0dc981 */ /* 0x000f22000c1e9100 */
[----:B------:R-:W-:-:S02]  /*06f0*/  VIADD R11, R11, 0x190 ;  /* 0x000001900b0b7836 */ /* 0x000fc40000000000 */
[----:B------:R-:W-:Y:S02]  /*0700*/  @!P1 IMAD.IADD R25, R25, 0x1, R4 ;  /* 0x0000000119199824 */ /* 0x000fe400078e0204 */
[----:B------:R-:W-:-:S03]  /*0710*/  IMAD R11, R2, 0x28, R11 ;  /* 0x00000028020b7824 */ /* 0x000fc600078e020b */
[----:B--2---:R1:W-:Y:S04]  /*0720*/  @!P1 STS.U8 [R25+0x65], R22 ;  /* 0x0000651619009388 */ /* 0x0043e80000000000 */
[----:B-----5:R1:W-:Y:S04]  /*0730*/  @!P2 STS [R9+0x2c], R28 ;  /* 0x00002c1c0900a388 */ /* 0x0203e80000000800 */
[----:B---3--:R1:W-:Y:S04]  /*0740*/  @!P2 STS.U8 [R10+0x15], R27 ;  /* 0x0000151b0a00a388 */ /* 0x0083e80000000000 */
[----:B----4-:R1:W-:Y:S04]  /*0750*/  @!P3 STS [R11+0x28], R16 ;  /* 0x000028100b00b388 */ /* 0x0103e80000000800 */
[----:B------:R1:W-:Y:S04]  /*0760*/  @!P3 STS.U8 [R23+0xa], R20 ;  /* 0x00000a141700b388 */ /* 0x0003e80000000000 */
[----:B------:R1:W-:Y:S04]  /*0770*/  @!P4 STS [R9+0x8], R18 ;  /* 0x000008120900c388 */ /* 0x0003e80000000800 */
[----:B------:R1:W-:Y:S02]  /*0780*/  @!P4 STS.U8 [R10+0xc], R13 ;  /* 0x00000c0d0a00c388 */ /* 0x0003e40000000000 */
.L_x_605:
[----:B0-----:R-:W-:Y:S05]  /*0790*/  BSYNC.RECONVERGENT B0 ;  /* 0x0000000000007941 */ /* 0x001fea0003800200 */
.L_x_604:
[----:B------:R-:W-:Y:S06]  /*07a0*/  BAR.SYNC.DEFER_BLOCKING 0x0 ;  /* 0x0000000000007b1d */ /* 0x000fec0000010000 */
[----:B------:R-:W-:Y:S05]  /*07b0*/  @P0 EXIT ;  /* 0x000000000000094d */ /* 0x000fea0003800000 */
[----:B------:R-:W0:Y:S01]  /*07c0*/  LDCU.64 UR8, c[0x0][0x398] ;  /* 0x00007300ff0877ac */ /* 0x000e220008000a00 */
[----:B-1----:R-:W-:-:S04]  /*07d0*/  IMAD R10, R8, R15, R6 ;  /* 0x0000000f080a7224 */ /* 0x002fc800078e0206 */
[----:B------:R-:W-:-:S05]  /*07e0*/  IMAD R10, R10, R14, R7 ;  /* 0x0000000e0a0a7224 */ /* 0x000fca00078e0207 */
[----:B0-----:R-:W-:-:S04]  /*07f0*/  IADD3 R16, P0, PT, R10, UR8, RZ ;  /* 0x000000080a107c10 */ /* 0x001fc8000ff1e0ff */
[----:B------:R-:W-:-:S05]  /*0800*/  LEA.HI.X.SX32 R17, R10, UR9, 0x1, P0 ;  /* 0x000000090a117c11 */ /* 0x000fca00080f0eff */
[----:B------:R-:W2:Y:S02]  /*0810*/  LDG.E.U8.CONSTANT R16, desc[UR6][R16.64] ;  /* 0x0000000610107981 */ /* 0x000ea4000c1e9100 */
[----:B--2---:R-:W-:-:S13]  /*0820*/  ISETP.NE.AND P0, PT, R16, RZ, PT ;  /* 0x000000ff1000720c */ /* 0x004fda0003f05270 */
[----:B------:R-:W0:Y:S02]  /*0830*/  @P0 LDC.64 R12, c[0x0][0x388] ;  /* 0x0000e200ff0c0b82 */ /* 0x000e240000000a00 */
[----:B0-----:R-:W-:-:S05]  /*0840*/  @P0 IMAD.WIDE R12, R10, 0x4, R12 ;  /* 0x000000040a0c0825 */ /* 0x001fca00078e020c */
[----:B------:R0:W-:Y:S01]  /*0850*/  @P0 STG.E desc[UR6][R12.64], RZ ;  /* 0x000000ff0c000986 */ /* 0x0001e2000c101906 */
[----:B------:R-:W-:Y:S05]  /*0860*/  @P0 EXIT ;  /* 0x000000000000094d */ /* 0x000fea0003800000 */
[----:B------:R-:W-:Y:S01]  /*0870*/  IADD3 R5, PT, PT, R5, 0xfa0, RZ ;  /* 0x00000fa005057810 */ /* 0x000fe20007ffe0ff */
[----:B------:R-:W-:Y:S01]  /*0880*/  VIADD R14, R14, 0xffffffff ;  /* 0xffffffff0e0e7836 */ /* 0x000fe20000000000 */
[----:B------:R-:W-:Y:S01]  /*0890*/  ISETP.GE.AND P2, PT, R7, 0x1, PT ;  /* 0x000000010700780c */ /* 0x000fe20003f46270 */
[----:B------:R-:W-:Y:S01]  /*08a0*/  VIADD R15, R15, 0xffffffff ;  /* 0xffffffff0f0f7836 */ /* 0x000fe20000000000 */
[----:B------:R-:W-:Y:S01]  /*08b0*/  LEA R0, R0, R5, 0x18 ;  /* 0x0000000500007211 */ /* 0x000fe200078ec0ff */
[----:B------:R-:W-:Y:S01]  /*08c0*/  BSSY.RECONVERGENT B0, `(.L_x_606) ;  /* 0x0000010000007945 */ /* 0x000fe20003800200 */
[----:B------:R-:W-:Y:S02]  /*08d0*/  ISETP.GE.AND P3, PT, R7, R14, PT ;  /* 0x0000000e0700720c */ /* 0x000fe40003f66270 */
[C---:B------:R-:W-:Y:S01]  /*08e0*/  ISETP.NE.AND P4, PT, R6.reuse, RZ, PT ;  /* 0x000000ff0600720c */ /* 0x040fe20003f85270 */
[----:B------:R-:W-:Y:S01]  /*08f0*/  IMAD R3, R3, 0x64, R0 ;  /* 0x0000006403037824 */ /* 0x000fe200078e0200 */
[----:B------:R-:W-:-:S02]  /*0900*/  ISETP.GE.U32.AND P1, PT, R6, R15, PT ;  /* 0x0000000f0600720c */ /* 0x000fc40003f26070 */
[----:B------:R-:W-:Y:S01]  /*0910*/  ISETP.NE.AND P0, PT, R8, RZ, PT ;  /* 0x000000ff0800720c */ /* 0x000fe20003f05270 */
[----:B------:R-:W-:Y:S02]  /*0920*/  IMAD R3, R2, 0xa, R3 ;  /* 0x0000000a02037824 */ /* 0x000fe400078e0203 */
[----:B------:R-:W-:-:S03]  /*0930*/  IMAD.MOV.U32 R2, RZ, RZ, RZ ;  /* 0x000000ffff027224 */ /* 0x000fc600078e00ff */
[----:B------:R-:W-:Y:S01]  /*0940*/  IADD3 R3, PT, PT, R3, R4, RZ ;  /* 0x0000000403037210 */ /* 0x000fe20007ffe0ff */
[----:B------:R-:W-:Y:S01]  /*0950*/  IMAD.MOV.U32 R4, RZ, RZ, RZ ;  /* 0x000000ffff047224 */ /* 0x000fe200078e00ff */
[----:B------:R-:W-:Y:S06]  /*0960*/  @!P2 BRA `(.L_x_607) ;  /* 0x000000000014a947 */ /* 0x000fec0003800000 */
[----:B------:R-:W1:Y:S02]  /*0970*/  LDS.U8 R0, [R3+0xb] ;  /* 0x00000b0003007984 */ /* 0x000e640000000000 */
[----:B-1----:R-:W-:-:S13]  /*0980*/  ISETP.NE.AND P2, PT, R0, RZ, PT ;  /* 0x000000ff0000720c */ /* 0x002fda0003f45270 */
[----:B------:R-:W1:Y:S01]  /*0990*/  @!P2 LDS R0, [R9+-0x18c] ;  /* 0xfffe74000900a984 */ /* 0x000e620000000800 */
[----:B------:R-:W-:Y:S01]  /*09a0*/  @!P2 MOV R2, 0x1 ;  /* 0x000000010002a802 */ /* 0x000fe20000000f00 */
[----:B-1----:R-:W-:-:S07]  /*09b0*/  @!P2 FADD R4, RZ, R0 ;  /* 0x00000000ff04a221 */ /* 0x002fce0000000000 */
.L_x_607:
[----:B------:R-:W-:Y:S05]  /*09c0*/  BSYNC.RECONVERGENT B0 ;  /* 0x0000000000007941 */ /* 0x000fea0003800200 */
.L_x_606:
[----:B------:R-:W-:Y:S04]  /*09d0*/  BSSY.RECONVERGENT B0, `(.L_x_608) ;  /* 0x0000007000007945 */ /* 0x000fe80003800200 */
[----:B------:R-:W-:Y:S05]  /*09e0*/  @P3 BRA `(.L_x_609) ;  /* 0x0000000000143947 */ /* 0x000fea0003800000 */
[----:B------:R-:W1:Y:S02]  /*09f0*/  LDS.U8 R0, [R3+0xd3] ;  /* 0x0000d30003007984 */ /* 0x000e640000000000 */
[----:B-1----:R-:W-:-:S13]  /*0a00*/  ISETP.NE.AND P2, PT, R0, RZ, PT ;  /* 0x000000ff0000720c */ /* 0x002fda0003f45270 */
[----:B------:R-:W1:Y:S01]  /*0a10*/  @!P2 LDS R5, [R9+0x194] ;  /* 0x000194000905a984 */ /* 0x000e620000000800 */
[----:B------:R-:W-:Y:S02]  /*0a20*/  @!P2 VIADD R2, R2, 0x1 ;  /* 0x000000010202a836 */ /* 0x000fe40000000000 */
[----:B-1----:R-:W-:-:S07]  /*0a30*/  @!P2 FADD R4, R4, R5 ;  /* 0x000000050404a221 */ /* 0x002fce0000000000 */
.L_x_609:
[----:B------:R-:W-:Y:S05]  /*0a40*/  BSYNC.RECONVERGENT B0 ;  /* 0x0000000000007941 */ /* 0x000fea0003800200 */
.L_x_608:
[----:B------:R-:W-:Y:S04]  /*0a50*/  BSSY.RECONVERGENT B0, `(.L_x_610) ;  /* 0x0000007000007945 */ /* 0x000fe80003800200 */
[----:B------:R-:W-:Y:S05]  /*0a60*/  @!P4 BRA `(.L_x_611) ;  /* 0x000000000014c947 */ /* 0x000fea0003800000 */
[----:B------:R-:W1:Y:S02]  /*0a70*/  LDS.U8 R0, [R3+0x65] ;  /* 0x0000650003007984 */ /* 0x000e640000000000 */
[----:B-1----:R-:W-:-:S13]  /*0a80*/  ISETP.NE.AND P2, PT, R0, RZ, PT ;  /* 0x000000ff0000720c */ /* 0x002fda0003f45270 */
[----:B------:R-:W1:Y:S01]  /*0a90*/  @!P2 LDS R5, [R9+-0x24] ;  /* 0xffffdc000905a984 */ /* 0x000e620000000800 */
[----:B------:R-:W-:Y:S02]  /*0aa0*/  @!P2 VIADD R2, R2, 0x1 ;  /* 0x000000010202a836 */ /* 0x000fe40000000000 */
[----:B-1----:R-:W-:-:S07]  /*0ab0*/  @!P2 FADD R4, R4, R5 ;  /* 0x000000050404a221 */ /* 0x002fce0000000000 */
.L_x_611:
[----:B------:R-:W-:Y:S05]  /*0ac0*/  BSYNC.RECONVERGENT B0 ;  /* 0x0000000000007941 */ /* 0x000fea0003800200 */
.L_x_610:
[----:B------:R-:W-:Y:S04]  /*0ad0*/  BSSY.RECONVERGENT B0, `(.L_x_612) ;  /* 0x0000007000007945 */ /* 0x000fe80003800200 */
[----:B------:R-:W-:Y:S05]  /*0ae0*/  @P1 BRA `(.L_x_613) ;  /* 0x0000000000141947 */ /* 0x000fea0003800000 */
[----:B------:R-:W1:Y:S02]  /*0af0*/  LDS.U8 R0, [R3+0x79] ;  /* 0x0000790003007984 */ /* 0x000e640000000000 */
[----:B-1----:R-:W-:-:S13]  /*0b00*/  ISETP.NE.AND P1, PT, R0, RZ, PT ;  /* 0x000000ff0000720c */ /* 0x002fda0003f25270 */
[----:B------:R-:W1:Y:S01]  /*0b10*/  @!P1 LDS R5, [R9+0x2c] ;  /* 0x00002c0009059984 */ /* 0x000e620000000800 */
[----:B------:R-:W-:Y:S01]  /*0b20*/  @!P1 IADD3 R2, PT, PT, R2, 0x1, RZ ;  /* 0x0000000102029810 */ /* 0x000fe20007ffe0ff */
[----:B-1----:R-:W-:-:S07]  /*0b30*/  @!P1 FADD R4, R4, R5 ;  /* 0x0000000504049221 */ /* 0x002fce0000000000 */
.L_x_613:
[----:B------:R-:W-:Y:S05]  /*0b40*/  BSYNC.RECONVERGENT B0 ;  /* 0x0000000000007941 */ /* 0x000fea0003800200 */
.L_x_612:
[----:B------:R-:W-:Y:S04]  /*0b50*/  BSSY.RECONVERGENT B0, `(.L_x_614) ;  /* 0x0000007000007945 */ /* 0x000fe80003800200 */
[----:B------:R-:W-:Y:S05]  /*0b60*/  @!P0 BRA `(.L_x_615) ;  /* 0x0000000000148947 */ /* 0x000fea0003800000 */
[----:B------:R-:W1:Y:S02]  /*0b70*/  LDS.U8 R0, [R3+0x6e] ;  /* 0x00006e0003007984 */ /* 0x000e640000000000 */
[----:B-1----:R-:W-:-:S13]  /*0b80*/  ISETP.NE.AND P0, PT, R0, RZ, PT ;  /* 0x000000ff0000720c */ /* 0x002fda0003f05270 */
[----:B------:R-:W1:Y:S01]  /*0b90*/  @!P0 LDS R5, [R9] ;  /* 0x0000000009058984 */ /* 0x000e620000000800 */
[----:B------:R-:W-:Y:S02]  /*0ba0*/  @!P0 VIADD R2, R2, 0x1 ;  /* 0x0000000102028836 */ /* 0x000fe40000000000 */
[----:B-1----:R-:W-:-:S07]  /*0bb0*/  @!P0 FADD R4, R4, R5 ;  /* 0x0000000504048221 */ /* 0x002fce0000000000 */
.L_x_615:
[----:B------:R-:W-:Y:S05]  /*0bc0*/  BSYNC.RECONVERGENT B0 ;  /* 0x0000000000007941 */ /* 0x000fea0003800200 */
.L_x_614:
[----:B------:R-:W-:Y:S01]  /*0bd0*/  UIADD3 UR4, UPT, UPT, UR4, -0x1, URZ ;  /* 0xffffffff04047890 */ /* 0x000fe2000fffe0ff */
[----:B------:R-:W-:Y:S04]  /*0be0*/  BSSY.RECONVERGENT B1, `(.L_x_616) ;  /* 0x0000011000017945 */ /* 0x000fe80003800200 */
[----:B------:R-:W-:Y:S01]  /*0bf0*/  BSSY.RELIABLE B0, `(.L_x_617) ;  /* 0x000000a000007945 */ /* 0x000fe20003800100 */
[----:B------:R-:W-:-:S13]  /*0c00*/  ISETP.GE.U32.AND P0, PT, R8, UR4, PT ;  /* 0x0000000408007c0c */ /* 0x000fda000bf06070 */
[----:B------:R-:W-:Y:S05]  /*0c10*/  @P0 BRA `(.L_x_618) ;  /* 0x00000000001c0947 */ /* 0x000fea0003800000 */
[----:B------:R-:W1:Y:S02]  /*0c20*/  LDS.U8 R3, [R3+0x70] ;  /* 0x0000700003037984 */ /* 0x000e640000000000 */
[----:B-1----:R-:W-:-:S13]  /*0c30*/  ISETP.NE.AND P0, PT, R3, RZ, PT ;  /* 0x000000ff0300720c */ /* 0x002fda0003f05270 */
[----:B------:R-:W1:Y:S01]  /*0c40*/  @!P0 LDS R9, [R9+0x8] ;  /* 0x0000080009098984 */ /* 0x000e620000000800 */
[----:B------:R-:W-:Y:S05]  /*0c50*/  @!P0 BREAK.RELIABLE B0 ;  /* 0x0000000000008942 */ /* 0x000fea0003800100 */
[----:B------:R-:W-:Y:S02]  /*0c60*/  @!P0 VIADD R2, R2, 0x1 ;  /* 0x0000000102028836 */ /* 0x000fe40000000000 */
[----:B-1----:R-:W-:Y:S01]  /*0c70*/  @!P0 FADD R4, R4, R9 ;  /* 0x0000000904048221 */ /* 0x002fe20000000000 */
[----:B------:R-:W-:Y:S06]  /*0c80*/  @!P0 BRA `(.L_x_619) ;  /* 0x0000000000188947 */ /* 0x000fec0003800000 */
.L_x_618:
[----:B------:R-:W-:Y:S05]  /*0c90*/  BSYNC.RELIABLE B0 ;  /* 0x0000000000007941 */ /* 0x000fea0003800100 */
.L_x_617:
[----:B------:R-:W-:-:S13]  /*0ca0*/  ISETP.NE.AND P0, PT, R2, RZ, PT ;  /* 0x000000ff0200720c */ /* 0x000fda0003f05270 */
[----:B------:R-:W1:Y:S02]  /*0cb0*/  @!P0 LDC.64 R6, c[0x0][0x388] ;  /* 0x0000e200ff068b82 */ /* 0x000e640000000a00 */
[----:B-1----:R-:W-:-:S05]  /*0cc0*/  @!P0 IMAD.WIDE R6, R10, 0x4, R6 ;  /* 0x000000040a068825 */ /* 0x002fca00078e0206 */
[----:B------:R1:W-:Y:S01]  /*0cd0*/  @!P0 STG.E desc[UR6][R6.64], RZ ;  /* 0x000000ff06008986 */ /* 0x0003e2000c101906 */
[----:B------:R-:W-:Y:S05]  /*0ce0*/  @!P0 EXIT ;  /* 0x000000000000894d */ /* 0x000fea0003800000 */
.L_x_619:
[----:B------:R-:W-:Y:S05]  /*0cf0*/  BSYNC.RECONVERGENT B1 ;  /* 0x0000000000017941 */ /* 0x000fea0003800200 */
.L_x_616:
[----:B------:R-:W-:Y:S05]  /*0d00*/  WARPSYNC.ALL ;  /* 0x0000000000007948 */ /* 0x000fea0003800000 */
[----:B-1----:R-:W1:Y:S01]  /*0d10*/  LDC.64 R6, c[0x3][0x10] ;  /* 0x00c00400ff067b82 */ /* 0x002e620000000a00 */
[----:B------:R-:W1:Y:S01]  /*0d20*/  LDCU UR4, c[0x3][0xc] ;  /* 0x00c00180ff0477ac */ /* 0x000e620008000800 */
[----:B------:R-:W-:Y:S02]  /*0d30*/  HFMA2 R8, -RZ, RZ, 1.666015625, -0.052093505859375 ;  /* 0x3eaaaaabff087431 */ /* 0x000fe400000001ff */
[----:B------:R-:W-:-:S04]  /*0d40*/  IMAD.MOV.U32 R3, RZ, RZ, 0x40400000 ;  /* 0x40400000ff037424 */ /* 0x000fc800078e00ff */
[----:B------:R-:W-:-:S04]  /*0d50*/  FFMA R3, R8, -R3, 1 ;  /* 0x3f80000008037423 */ /* 0x000fc80000000803 */
[----:B------:R-:W-:Y:S01]  /*0d60*/  FFMA R3, R3, R8, 0.3333333432674407959 ;  /* 0x3eaaaaab03037423 */ /* 0x000fe20000000008 */
[----:B-1----:R-:W-:-:S04]  /*0d70*/  FADD R0, R6, UR4 ;  /* 0x0000000406007e21 */ /* 0x002fc80008000000 */
[----:B------:R-:W-:-:S04]  /*0d80*/  FADD R0, R0, R7 ;  /* 0x0000000700007221 */ /* 0x000fc80000000000 */
[----:B------:R-:W1:Y:S01]  /*0d90*/  FCHK P0, R0, 3 ;  /* 0x4040000000007902 */ /* 0x000e620000000000 */
[----:B------:R-:W-:-:S04]  /*0da0*/  FFMA R5, R0, R3, RZ ;  /* 0x0000000300057223 */ /* 0x000fc800000000ff */
[----:B------:R-:W-:-:S04]  /*0db0*/  FFMA R6, R5, -3, R0 ;  /* 0xc040000005067823 */ /* 0x000fc80000000000 */
[----:B------:R-:W-:Y:S01]  /*0dc0*/  FFMA R3, R3, R6, R5 ;  /* 0x0000000603037223 */ /* 0x000fe20000000005 */
[----:B-1----:R-:W-:Y:S06]  /*0dd0*/  @!P0 BRA `(.L_x_620) ;  /* 0x00000000000c8947 */ /* 0x002fec0003800000 */
[----:B------:R-:W-:Y:S01]  /*0de0*/  IMAD.MOV.U32 R3, RZ, RZ, 0x40400000 ;  /* 0x40400000ff037424 */ /* 0x000fe200078e00ff */
[----:B------:R-:W-:-:S07]  /*0df0*/  MOV R6, 0xe10 ;  /* 0x00000e1000067802 */ /* 0x000fce0000000f00 */
[----:B0-----:R-:W-:Y:S05]  /*0e00*/  CALL.REL.NOINC `($__internal_13_$__cuda_sm3x_div_rn_noftz_f32_slowpath) ;  /* 0x0000000000b07944 */ /* 0x001fea0003c00000 */
.L_x_620:
[----:B------:R-:W1:Y:S01]  /*0e10*/  LDC R7, c[0x0][0x3a0] ;  /* 0x0000e800ff077b82 */ /* 0x000e620000000800 */
[----:B------:R-:W-:Y:S01]  /*0e20*/  FMUL R0, R3, R3 ;  /* 0x0000000303007220 */ /* 0x000fe20000400000 */
[----:B------:R-:W-:Y:S01]  /*0e30*/  BSSY.RECONVERGENT B1, `(.L_x_621) ;  /* 0x000000d000017945 */ /* 0x000fe20003800200 */
[----:B-1----:R-:W1:Y:S08]  /*0e40*/  MUFU.RCP R5, R7 ;  /* 0x0000000700057308 */ /* 0x002e700000001000 */
[----:B------:R-:W2:Y:S01]  /*0e50*/  FCHK P0, R0, R7 ;  /* 0x0000000700007302 */ /* 0x000ea20000000000 */
[----:B-1----:R-:W-:-:S04]  /*0e60*/  FFMA R6, R5, -R7, 1 ;  /* 0x3f80000005067423 */ /* 0x002fc80000000807 */
[----:B------:R-:W-:-:S04]  /*0e70*/  FFMA R5, R5, R6, R5 ;  /* 0x0000000605057223 */ /* 0x000fc80000000005 */
[----:B------:R-:W-:-:S04]  /*0e80*/  FFMA R3, R0, R5, RZ ;  /* 0x0000000500037223 */ /* 0x000fc800000000ff */
[----:B------:R-:W-:-:S04]  /*0e90*/  FFMA R6, R3, -R7, R0 ;  /* 0x8000000703067223 */ /* 0x000fc80000000000 */
[----:B------:R-:W-:Y:S01]  /*0ea0*/  FFMA R3, R5, R6, R3 ;  /* 0x0000000605037223 */ /* 0x000fe20000000003 */
[----:B--2---:R-:W-:Y:S06]  /*0eb0*/  @!P0 BRA `(.L_x_622) ;  /* 0x0000000000108947 */ /* 0x004fec0003800000 */
[----:B------:R-:W1:Y:S01]  /*0ec0*/  LDCU UR4, c[0x0][0x3a0] ;  /* 0x00007400ff0477ac */ /* 0x000e620008000800 */
[----:B------:R-:W-:Y:S02]  /*0ed0*/  MOV R6, 0xf00 ;  /* 0x00000f0000067802 */ /* 0x000fe40000000f00 */
[----:B-1----:R-:W-:-:S07]  /*0ee0*/  MOV R3, UR4 ;  /* 0x0000000400037c02 */ /* 0x002fce0008000f00 */
[----:B0-----:R-:W-:Y:S05]  /*0ef0*/  CALL.REL.NOINC `($__internal_13_$__cuda_sm3x_div_rn_noftz_f32_slowpath) ;  /* 0x0000000000747944 */ /* 0x001fea0003c00000 */
.L_x_622:
[----:B------:R-:W-:Y:S05]  /*0f00*/  BSYNC.RECONVERGENT B1 ;  /* 0x0000000000017941 */ /* 0x000fea0003800200 */
.L_x_621:
[----:B------:R-:W1:Y:S02]  /*0f10*/  LDC.64 R6, c[0x0][0x390] ;  /* 0x0000e400ff067b82 */ /* 0x000e640000000a00 */
[----:B-1----:R-:W-:-:S06]  /*0f20*/  IMAD.WIDE R6, R10, 0x4, R6 ;  /* 0x000000040a067825 */ /* 0x002fcc00078e0206 */
[----:B------:R-:W2:Y:S01]  /*0f30*/  LDG.E.CONSTANT R7, desc[UR6][R6.64] ;  /* 0x0000000606077981 */ /* 0x000ea2000c1e9900 */
[----:B------:R-:W-:Y:S01]  /*0f40*/  I2FP.F32.U32 R9, R2 ;  /* 0x0000000200097245 */ /* 0x000fe20000201000 */
[----:B------:R-:W-:Y:S03]  /*0f50*/  BSSY.RECONVERGENT B1, `(.L_x_623) ;  /* 0x000000e000017945 */ /* 0x000fe60003800200 */
[----:B------:R-:W1:Y:S02]  /*0f60*/  MUFU.RCP R2, R9 ;  /* 0x0000000900027308 */ /* 0x000e640000001000 */
[----:B-1----:R-:W-:-:S04]  /*0f70*/  FFMA R5, -R9, R2, 1 ;  /* 0x3f80000009057423 */ /* 0x002fc80000000102 */
[----:B------:R-:W-:Y:S01]  /*0f80*/  FFMA R5, R2, R5, R2 ;  /* 0x0000000502057223 */ /* 0x000fe20000000002 */
[----:B--2---:R-:W-:-:S04]  /*0f90*/  FFMA R0, -R7, R3, R4 ;  /* 0x0000000307007223 */ /* 0x004fc80000000104 */
[----:B------:R-:W1:Y:S01]  /*0fa0*/  FCHK P0, R0, R9 ;  /* 0x0000000900007302 */ /* 0x000e620000000000 */
[----:B------:R-:W-:-:S04]  /*0fb0*/  FFMA R2, R0, R5, RZ ;  /* 0x0000000500027223 */ /* 0x000fc800000000ff */
[----:B------:R-:W-:-:S04]  /*0fc0*/  FFMA R3, -R9, R2, R0 ;  /* 0x0000000209037223 */ /* 0x000fc80000000100 */
[----:B------:R-:W-:Y:S01]  /*0fd0*/  FFMA R8, R5, R3, R2 ;  /* 0x0000000305087223 */ /* 0x000fe20000000002 */
[----:B-1----:R-:W-:Y:S06]  /*0fe0*/  @!P0 BRA `(.L_x_624) ;  /* 0x0000000000108947 */ /* 0x002fec0003800000 */
[----:B------:R-:W-:Y:S01]  /*0ff0*/  IMAD.MOV.U32 R3, RZ, RZ, R9 ;  /* 0x000000ffff037224 */ /* 0x000fe200078e0009 */
[----:B------:R-:W-:-:S07]  /*1000*/  MOV R6, 0x1020 ;  /* 0x0000102000067802 */ /* 0x000fce0000000f00 */
[----:B0-----:R-:W-:Y:S05]  /*1010*/  CALL.REL.NOINC `($__internal_13_$__cuda_sm3x_div_rn_noftz_f32_slowpath) ;  /* 0x00000000002c7944 */ /* 0x001fea0003c00000 */
[----:B------:R-:W-:-:S07]  /*1020*/  IMAD.MOV.U32 R8, RZ, RZ, R3 ;  /* 0x000000ffff087224 */ /* 0x000fce00078e0003 */
.L_x_624:
[----:B------:R-:W-:Y:S05]  /*1030*/  BSYNC.RECONVERGENT B1 ;  /* 0x0000000000017941 */ /* 0x000fea0003800200 */
.L_x_623:
[----:B------:R-:W1:Y:S08]  /*1040*/  LDC.64 R2, c[0x0][0x380] ;  /* 0x0000e000ff027b82 */ /* 0x000e700000000a00 */
[----:B------:R-:W2:Y:S01]  /*1050*/  LDC.64 R4, c[0x0][0x388] ;  /* 0x0000e200ff047b82 */ /* 0x000ea20000000a00 */
[----:B-1----:R-:W-:-:S06]  /*1060*/  IMAD.WIDE R2, R10, 0x4, R2 ;  /* 0x000000040a027825 */ /* 0x002fcc00078e0202 */
[----:B------:R-:W3:Y:S01]  /*1070*/  LDG.E.CONSTANT R3, desc[UR6][R2.64] ;  /* 0x0000000602037981 */ /* 0x000ee2000c1e9900 */
[----:B------:R-:W-:Y:S01]  /*1080*/  FMUL R8, R8, 0.60000002384185791016 ;  /* 0x3f19999a08087820 */ /* 0x000fe20000400000 */
[----:B--2---:R-:W-:-:S04]  /*1090*/  IMAD.WIDE R4, R10, 0x4, R4 ;  /* 0x000000040a047825 */ /* 0x004fc800078e0204 */
[----:B---3--:R-:W-:-:S05]  /*10a0*/  FFMA R7, R3, 0.39999997615814208984, R8 ;  /* 0x3ecccccc03077823 */ /* 0x008fca0000000008 */
[----:B------:R-:W-:Y:S01]  /*10b0*/  STG.E desc[UR6][R4.64], R7 ;  /* 0x0000000704007986 */ /* 0x000fe2000c101906 */
[----:B------:R-:W-:Y:S05]  /*10c0*/  EXIT ;  /* 0x000000000000794d */ /* 0x000fea0003800000 */
        .weak           $__internal_13_$__cuda_sm3x_div_rn_noftz_f32_slowpath
        .type           $__internal_13_$__cuda_sm3x_div_rn_noftz_f32_slowpath,@function
        .size           $__internal_13_$__cuda_sm3x_div_rn_noftz_f32_slowpath,(.L_x_679 - $__internal_13_$__cuda_sm3x_div_rn_noftz_f32_slowpath)
$__internal_13_$__cuda_sm3x_div_rn_noftz_f32_slowpath:
        /* <DEDUP_REMOVED lines=32> */
[----:B------:R-:W-:Y:S01]  /*12d0*/  @!P1 FFMA R3, R3, 1.84467440737095516160e+19, RZ ;  /* 0x5f80000003039823 */ /* 0x000fe200000000ff */
[----:B------:R-:W-:-:S07]  /*12e0*/  @!P1 VIADD R5, R5, 0x40 ;  /* 0x0000004005059836 */ /* 0x000fce0000000000 */
.L_x_626:
[----:B------:R-:W-:Y:S01]  /*12f0*/  LEA R8, R14, 0xc0800000, 0x17 ;  /* 0xc08000000e087811 */ /* 0x000fe200078eb8ff */
[----:B------:R-:W-:Y:S03]  /*1300*/  BSSY.RECONVERGENT B3, `(.L_x_631) ;  /* 0x0000036000037945 */ /* 0x000fe60003800200 */
[----:B------:R-:W-:Y:S01]  /*1310*/  IADD3 R8, PT, PT, -R8, R3, RZ ;  /* 0x0000000308087210 */ /* 0x000fe20007ffe1ff */
[----:B------:R-:W-:-:S03]  /*1320*/  VIADD R3, R11, 0xffffff81 ;  /* 0xffffff810b037836 */ /* 0x000fc60000000000 */
[----:B------:R0:W1:Y:S01]  /*1330*/  MUFU.RCP R7, R8 ;  /* 0x0000000800077308 */ /* 0x0000620000001000 */
[----:B------:R-:W-:Y:S01]  /*1340*/  FADD.FTZ R9, -R8, -RZ ;  /* 0x800000ff08097221 */ /* 0x000fe20000010100 */
[C---:B------:R-:W-:Y:S01]  /*1350*/  IMAD R0, R3.reuse, -0x800000, R0 ;  /* 0xff80000003007824 */ /* 0x040fe200078e0200 */
[----:B0-----:R-:W-:-:S05]  /*1360*/  IADD3 R8, PT, PT, R3, 0x7f, -R14 ;  /* 0x0000007f03087810 */ /* 0x001fca0007ffe80e */
[----:B------:R-:W-:Y:S02]  /*1370*/  IMAD.IADD R8, R8, 0x1, R5 ;  /* 0x0000000108087824 */ /* 0x000fe400078e0205 */
        /* <DEDUP_REMOVED lines=26> */
[C---:B------:R-:W-:Y:S01]  /*1520*/  VIADD R12, R9.reuse, 0x20 ;  /* 0x00000020090c7836 */ /* 0x040fe20000000000 */
[----:B------:R-:W-:Y:S02]  /*1530*/  IADD3 R7, PT, PT, -R9, RZ, RZ ;  /* 0x000000ff09077210 */ /* 0x000fe40007ffe1ff */
        /* <DEDUP_REMOVED lines=14> */
.L_x_633:
[----:B------:R-:W-:-:S04]  /*1620*/  LOP3.LUT R0, R0, 0x80000000, RZ, 0xc0, !PT ;  /* 0x8000000000007812 */ /* 0x000fc800078ec0ff */
[----:B------:R-:W-:Y:S01]  /*1630*/  LOP3.LUT R0, R0, 0x7f800000, RZ, 0xfc, !PT ;  /* 0x7f80000000007812 */ /* 0x000fe200078efcff */
[----:B------:R-:W-:Y:S06]  /*1640*/  BRA `(.L_x_634) ;  /* 0x0000000000047947 */ /* 0x000fec0003800000 */
.L_x_632:
[----:B------:R-:W-:-:S07]  /*1650*/  IMAD R0, R8, 0x800000, R0 ;  /* 0x0080000008007824 */ /* 0x000fce00078e0200 */
.L_x_634:
[----:B------:R-:W-:Y:S05]  /*1660*/  BSYNC.RECONVERGENT B3 ;  /* 0x0000000000037941 */ /* 0x000fea0003800200 */
.L_x_631:
[----:B------:R-:W-:Y:S05]  /*1670*/  BRA `(.L_x_635) ;  /* 0x0000000000207947 */ /* 0x000fea0003800000 */
.L_x_630:
[----:B------:R-:W-:-:S04]  /*1680*/  LOP3.LUT R0, R3, 0x80000000, R0, 0x48, !PT ;  /* 0x8000000003007812 */ /* 0x000fc800078e4800 */
[----:B------:R-:W-:Y:S01]  /*1690*/  LOP3.LUT R0, R0, 0x7f800000, RZ, 0xfc, !PT ;  /* 0x7f80000000007812 */ /* 0x000fe200078efcff */
[----:B------:R-:W-:Y:S06]  /*16a0*/  BRA `(.L_x_635) ;  /* 0x0000000000147947 */ /* 0x000fec0003800000 */
.L_x_629:
[----:B------:R-:W-:Y:S01]  /*16b0*/  LOP3.LUT R0, R3, 0x80000000, R0, 0x48, !PT ;  /* 0x8000000003007812 */ /* 0x000fe200078e4800 */
[----:B------:R-:W-:Y:S06]  /*16c0*/  BRA `(.L_x_635) ;  /* 0x00000000000c7947 */ /* 0x000fec0003800000 */
.L_x_628:
[----:B------:R-:W0:Y:S01]  /*16d0*/  MUFU.RSQ R0, -QNAN ;  /* 0xffc0000000007908 */ /* 0x000e220000001400 */
[----:B------:R-:W-:Y:S05]  /*16e0*/  BRA `(.L_x_635) ;  /* 0x0000000000047947 */ /* 0x000fea0003800000 */
.L_x_627:
[----:B------:R-:W-:-:S07]  /*16f0*/  FADD.FTZ R0, R0, R3 ;  /* 0x0000000300007221 */ /* 0x000fce0000010000 */
.L_x_635:
[----:B------:R-:W-:Y:S05]  /*1700*/  BSYNC.RECONVERGENT B2 ;  /* 0x0000000000027941 */ /* 0x000fea0003800200 */
.L_x_625:
[----:B------:R-:W-:Y:S01]  /*1710*/  IMAD.MOV.U32 R7, RZ, RZ, 0x0 ;  /* 0x00000000ff077424 */ /* 0x000fe200078e00ff */
[----:B0-----:R-:W-:-:S03]  /*1720*/  MOV R3, R0 ;  /* 0x0000000000037202 */ /* 0x001fc60000000f00 */
[----:B------:R-:W-:Y:S05]  /*1730*/  RET.REL.NODEC R6 `(_Z22pressureJacobianKernelPKfPfS0_PKhf) ;  /* 0xffffffe806307950 */ /* 0x000fea0003c3ffff */
.L_x_636:
        /* <DEDUP_REMOVED lines=12> */
.L_x_679:


//--------------------- .text._Z23computeDivergenceKernelPKfPfPKh --------------------------
	.section	.text._Z23computeDivergenceKernelPKfPfPKh,"ax",@progbits
	.align	128
        .global         _Z23computeDivergenceKernelPKfPfPKh
        .type           _Z23computeDivergenceKernelPKfPfPKh,@function
        .size           _Z23computeDivergenceKernelPKfPfPKh,(.L_x_680 - _Z23computeDivergenceKernelPKfPfPKh)
        .other          _Z23computeDivergenceKernelPKfPfPKh,@"STO_CUDA_ENTRY STV_DEFAULT"
_Z23computeDivergenceKernelPKfPfPKh:
.text._Z23computeDivergenceKernelPKfPfPKh:
        /* <DEDUP_REMOVED lines=31> */
[----:B------:R-:W-:Y:S01]  /*01f0*/  UIADD3 UR4, UPT, UPT, UR8, -0x1, URZ ;  /* 0xffffffff08047890 */ /* 0x000fe2000fffe0ff */
[----:B------:R-:W-:Y:S01]  /*0200*/  BSSY.RECONVERGENT B0, `(.L_x_637) ;  /* 0x0000030000007945 */ /* 0x000fe20003800200 */
[----:B------:R-:W-:-:S04]  /*0210*/  IMAD.MOV.U32 R0, RZ, RZ, RZ ;  /* 0x000000ffff007224 */ /* 0x000fc800078e00ff */
[----:B------:R-:W-:-:S04]  /*0220*/  ISETP.GE.AND P0, PT, R9, UR4, PT ;  /* 0x0000000409007c0c */ /* 0x000fc8000bf06270 */
[----:B------:R-:W-:-:S13]  /*0230*/  ISETP.LT.OR P0, PT, R9, 0x1, P0 ;  /* 0x000000010900780c */ /* 0x000fda0000701670 */
[----:B------:R-:W-:Y:S05]  /*0240*/  @P0 BRA `(.L_x_638) ;  /* 0x0000000000ac0947 */ /* 0x000fea0003800000 */
[----:B------:R-:W1:Y:S01]  /*0250*/  LDC R12, c[0x3][0xc] ;  /* 0x00c00300ff0c7b82 */ /* 0x000e620000000800 */
[C---:B0-----:R-:W-:Y:S01]  /*0260*/  VIADD R2, R9.reuse, 0x1 ;  /* 0x0000000109027836 */ /* 0x041fe20000000000 */
[----:B------:R-:W-:Y:S01]  /*0270*/  BSSY.RECONVERGENT B1, `(.L_x_639) ;  /* 0x0000012000017945 */ /* 0x000fe20003800200 */
[----:B------:R-:W-:Y:S01]  /*0280*/  HFMA2 R13, -RZ, RZ, 0, 0 ;  /* 0x00000000ff0d7431 */ /* 0x000fe200000001ff */
[----:B------:R-:W-:Y:S02]  /*0290*/  ISETP.GT.AND P0, PT, R9, UR8, PT ;  /* 0x0000000809007c0c */ /* 0x000fe4000bf04270 */
[----:B------:R-:W-:Y:S01]  /*02a0*/  ISETP.GE.AND P2, PT, R2, UR8, PT ;  /* 0x0000000802007c0c */ /* 0x000fe2000bf46270 */
[----:B-1----:R-:W-:-:S04]  /*02b0*/  FADD R12, R12, R12 ;  /* 0x0000000c0c0c7221 */ /* 0x002fc80000000000 */
[----:B------:R-:W-:-:S05]  /*02c0*/  VIADD R0, R12, 0x1800000 ;  /* 0x018000000c007836 */ /* 0x000fca0000000000 */
[----:B------:R-:W-:-:S04]  /*02d0*/  LOP3.LUT R0, R0, 0x7f800000, RZ, 0xc0, !PT ;  /* 0x7f80000000007812 */ /* 0x000fc800078ec0ff */
[----:B------:R-:W-:Y:S01]  /*02e0*/  ISETP.GT.U32.AND P1, PT, R0, 0x1ffffff, PT ;  /* 0x01ffffff0000780c */ /* 0x000fe20003f24070 */
[----:B------:R-:W-:Y:S01]  /*02f0*/  IMAD.MOV.U32 R0, RZ, RZ, RZ ;  /* 0x000000ffff007224 */ /* 0x000fe200078e00ff */
[----:B------:R-:W-:Y:S11]  /*0300*/  @P2 BRA `(.L_x_640) ;  /* 0x0000000000202947 */ /* 0x000ff60003800000 */
[----:B------:R-:W2:Y:S02]  /*0310*/  LDG.E.U8.CONSTANT R2, desc[UR6][R4.64+0x1] ;  /* 0x0000010604027981 */ /* 0x000ea4000c1e9100 */
[----:B--2---:R-:W-:-:S13]  /*0320*/  ISETP.NE.AND P2, PT, R2, RZ, PT ;  /* 0x000000ff0200720c */ /* 0x004fda0003f45270 */
[----:B------:R-:W-:Y:S05]  /*0330*/  @P2 BRA `(.L_x_640) ;  /* 0x0000000000142947 */ /* 0x000fea0003800000 */
[----:B------:R-:W0:Y:S01]  /*0340*/  LDC.64 R2, c[0x0][0x380] ;  /* 0x0000e000ff027b82 */ /* 0x000e220000000a00 */
[----:B------:R-:W-:-:S04]  /*0350*/  IMAD.MOV.U32 R11, RZ, RZ, 0x3 ;  /* 0x00000003ff0b7424 */ /* 0x000fc800078e00ff */
[----:B------:R-:W-:-:S04]  /*0360*/  IMAD R11, R6, R11, 0x3 ;  /* 0x00000003060b7424 */ /* 0x000fc800078e020b */
[----:B0-----:R-:W-:-:S05]  /*0370*/  IMAD.WIDE R2, R11, 0x4, R2 ;  /* 0x000000040b027825 */ /* 0x001fca00078e0202 */
[----:B------:R0:W5:Y:S02]  /*0380*/  LDG.E.CONSTANT R0, desc[UR6][R2.64] ;  /* 0x0000000602007981 */ /* 0x000164000c1e9900 */
.L_x_640:
[----:B------:R-:W-:Y:S05]  /*0390*/  BSYNC.RECONVERGENT B1 ;  /* 0x0000000000017941 */ /* 0x000fea0003800200 */
.L_x_639:
[----:B------:R-:W-:Y:S04]  /*03a0*/  BSSY.RECONVERGENT B1, `(.L_x_641) ;  /* 0x000000a000017945 */ /* 0x000fe80003800200 */
[----:B------:R-:W-:Y:S05]  /*03b0*/  @P0 BRA `(.L_x_642) ;  /* 0x0000000000200947 */ /* 0x000fea0003800000 */
[----:B0-----:R-:W2:Y:S02]  /*03c0*/  LDG.E.U8.CONSTANT R2, desc[UR6][R4.64+-0x1] ;  /* 0xffffff0604027981 */ /* 0x001ea4000c1e9100 */
[----:B--2---:R-:W-:-:S13]  /*03d0*/  ISETP.NE.AND P0, PT, R2, RZ, PT ;  /* 0x000000ff0200720c */ /* 0x004fda0003f05270 */
[----:B------:R-:W-:Y:S05]  /*03e0*/  @P0 BRA `(.L_x_642) ;  /* 0x0000000000140947 */ /* 0x000fea0003800000 */
[----:B------:R-:W0:Y:S01]  /*03f0*/  LDC.64 R2, c[0x0][0x380] ;  /* 0x0000e000ff027b82 */ /* 0x000e220000000a00 */
[----:B------:R-:W-:-:S04]  /*0400*/  IMAD.MOV.U32 R11, RZ, RZ, 0x3 ;  /* 0x00000003ff0b7424 */ /* 0x000fc800078e00ff */
[----:B------:R-:W-:-:S04]  /*0410*/  IMAD R11, R6, R11, -0x3 ;  /* 0xfffffffd060b7424 */ /* 0x000fc800078e020b */
[----:B0-----:R-:W-:-:S05]  /*0420*/  IMAD.WIDE R2, R11, 0x4, R2 ;  /* 0x000000040b027825 */ /* 0x001fca00078e0202 */
[----:B------:R1:W5:Y:S02]  /*0430*/  LDG.E.CONSTANT R13, desc[UR6][R2.64] ;  /* 0x00000006020d7981 */ /* 0x000364000c1e9900 */
.L_x_642:
[----:B------:R-:W-:Y:S05]  /*0440*/  BSYNC.RECONVERGENT B1 ;  /* 0x0000000000017941 */ /* 0x000fea0003800200 */
.L_x_641:
[----:B-----5:R-:W-:Y:S01]  /*0450*/  FADD R0, -R13, R0 ;  /* 0x000000000d007221 */ /* 0x020fe20000000100 */
[----:B------:R-:W-:Y:S06]  /*0460*/  @P1 BRA `(.L_x_643) ;  /* 0x0000000000101947 */ /* 0x000fec0003800000 */
[----:B01----:R-:W-:Y:S02]  /*0470*/  MOV R2, R12 ;  /* 0x0000000c00027202 */ /* 0x003fe40000000f00 */
[----:B------:R-:W-:-:S07]  /*0480*/  MOV R12, 0x4a0 ;  /* 0x000004a0000c7802 */ /* 0x000fce0000000f00 */
[----:B------:R-:W-:Y:S05]  /*0490*/  CALL.REL.NOINC `($__internal_14_$__cuda_sm20_rcp_rn_f32_slowpath) ;  /* 0x0000000800107944 */ /* 0x000fea0003c00000 */
[----:B------:R-:W-:Y:S05]  /*04a0*/  BRA `(.L_x_644) ;  /* 0x0000000000107947 */ /* 0x000fea0003800000 */
.L_x_643:
[----:B01----:R-:W0:Y:S02]  /*04b0*/  MUFU.RCP R3, R12 ;  /* 0x0000000c00037308 */ /* 0x003e240000001000 */
[----:B0-----:R-:W-:-:S04]  /*04c0*/  FFMA R2, R12, R3, -1 ;  /* 0xbf8000000c027423 */ /* 0x001fc80000000003 */
[----:B------:R-:W-:-:S04]  /*04d0*/  FADD.FTZ R2, -R2, -RZ ;  /* 0x800000ff02027221 */ /* 0x000fc80000010100 */
[----:B------:R-:W-:-:S07]  /*04e0*/  FFMA R3, R3, R2, R3 ;  /* 0x0000000203037223 */ /* 0x000fce0000000003 */
.L_x_644:
[----:B------:R-:W-:-:S07]  /*04f0*/  FFMA R0, R0, R3, RZ ;  /* 0x0000000300007223 */ /* 0x000fce00000000ff */
.L_x_638:
[----:B------:R-:W-:Y:S05]  /*0500*/  BSYNC.RECONVERGENT B0 ;  /* 0x0000000000007941 */ /* 0x000fea0003800200 */
.L_x_637:
[----:B------:R-:W1:Y:S01]  /*0510*/  LDCU UR5, c[0x3][0x4] ;  /* 0x00c00080ff0577ac */ /* 0x000e620008000800 */
[----:B------:R-:W-:Y:S01]  /*0520*/  BSSY.RECONVERGENT B0, `(.L_x_645) ;  /* 0x0000039000007945 */ /* 0x000fe20003800200 */
[----:B-1----:R-:W-:-:S06]  /*0530*/  UIADD3 UR4, UPT, UPT, UR5, -0x1, URZ ;  /* 0xffffffff05047890 */ /* 0x002fcc000fffe0ff */
[----:B------:R-:W-:-:S04]  /*0540*/  ISETP.GE.U32.AND P0, PT, R7, UR4, PT ;  /* 0x0000000407007c0c */ /* 0x000fc8000bf06070 */
[----:B------:R-:W-:-:S13]  /*0550*/  ISETP.EQ.OR P0, PT, R7, RZ, P0 ;  /* 0x000000ff0700720c */ /* 0x000fda0000702670 */
[----:B------:R-:W-:Y:S05]  /*0560*/  @P0 BRA `(.L_x_646) ;  /* 0x0000000000d00947 */ /* 0x000fea0003800000 */
[----:B0-----:R-:W0:Y:S01]  /*0570*/  LDC R2, c[0x3][0x10] ;  /* 0x00c00400ff027b82 */ /* 0x001e220000000800 */
[C---:B------:R-:W-:Y:S01]  /*0580*/  VIADD R11, R7.reuse, 0x1 ;  /* 0x00000001070b7836 */ /* 0x040fe20000000000 */
[----:B------:R-:W-:Y:S01]  /*0590*/  ISETP.GT.U32.AND P0, PT, R7, UR5, PT ;  /* 0x0000000507007c0c */ /* 0x000fe2000bf04070 */
[----:B------:R-:W-:Y:S03]  /*05a0*/  BSSY.RECONVERGENT B1, `(.L_x_647) ;  /* 0x0000015000017945 */ /* 0x000fe60003800200 */
[----:B------:R-:W-:Y:S02]  /*05b0*/  ISETP.GE.U32.AND P1, PT, R11, UR5, PT ;  /* 0x000000050b007c0c */ /* 0x000fe4000bf26070 */
[C---:B------:R-:W-:Y:S02]  /*05c0*/  ISETP.LT.OR P0, PT, R9.reuse, RZ, P0 ;  /* 0x000000ff0900720c */ /* 0x040fe40000701670 */
[----:B------:R-:W-:Y:S01]  /*05d0*/  ISETP.LT.OR P1, PT, R9, RZ, P1 ;  /* 0x000000ff0900720c */ /* 0x000fe20000f21670 */
[----:B0-----:R-:W-:-:S04]  /*05e0*/  FADD R2, R2, R2 ;  /* 0x0000000202027221 */ /* 0x001fc80000000000 */
[----:B------:R-:W-:-:S05]  /*05f0*/  VIADD R3, R2, 0x1800000 ;  /* 0x0180000002037836 */ /* 0x000fca0000000000 */
[----:B------:R-:W-:-:S04]  /*0600*/  LOP3.LUT R3, R3, 0x7f800000, RZ, 0xc0, !PT ;  /* 0x7f80000003037812 */ /* 0x000fc800078ec0ff */
[----:B------:R-:W-:Y:S01]  /*0610*/  ISETP.GT.U32.AND P2, PT, R3, 0x1ffffff, PT ;  /* 0x01ffffff0300780c */ /* 0x000fe20003f44070 */
[----:B------:R-:W-:Y:S01]  /*0620*/  IMAD.MOV.U32 R3, RZ, RZ, RZ ;  /* 0x000000ffff037224 */ /* 0x000fe200078e00ff */
[----:B------:R-:W-:Y:S11]  /*0630*/  @P1 BRA `(.L_x_648) ;  /* 0x00000000002c1947 */ /* 0x000ff60003800000 */
[----:B------:R-:W0:Y:S02]  /*0640*/  LDC R11, c[0x3][RZ] ;  /* 0x00c00000ff0b7b82 */ /* 0x000e240000000800 */
[----:B0-----:R-:W-:-:S04]  /*0650*/  IADD3 R4, P1, PT, R4, R11, RZ ;  /* 0x0000000b04047210 */ /* 0x001fc80007f3e0ff */
[----:B------:R-:W-:-:S05]  /*0660*/  LEA.HI.X.SX32 R5, R11, R5, 0x1, P1 ;  /* 0x000000050b057211 */ /* 0x000fca00008f0eff */
[----:B------:R-:W2:Y:S02]  /*0670*/  LDG.E.U8.CONSTANT R4, desc[UR6][R4.64] ;  /* 0x0000000604047981 */ /* 0x000ea4000c1e9100 */
[----:B--2---:R-:W-:-:S13]  /*0680*/  ISETP.NE.AND P1, PT, R4, RZ, PT ;  /* 0x000000ff0400720c */ /* 0x004fda0003f25270 */
[----:B------:R-:W-:Y:S05]  /*0690*/  @P1 BRA `(.L_x_648) ;  /* 0x0000000000141947 */ /* 0x000fea0003800000 */
[----:B------:R-:W0:Y:S01]  /*06a0*/  LDC.64 R4, c[0x0][0x380] ;  /* 0x0000e000ff047b82 */ /* 0x000e220000000a00 */
[----:B------:R-:W-:-:S05]  /*06b0*/  IADD3 R3, PT, PT, R6, R11, RZ ;  /* 0x0000000b06037210 */ /* 0x000fca0007ffe0ff */
[----:B------:R-:W-:-:S04]  /*06c0*/  IMAD R3, R3, 0x3, RZ ;  /* 0x0000000303037824 */ /* 0x000fc800078e02ff */
[----:B0-----:R-:W-:-:S05]  /*06d0*/  IMAD.WIDE R4, R3, 0x4, R4 ;  /* 0x0000000403047825 */ /* 0x001fca00078e0204 */
[----:B------:R0:W5:Y:S02]  /*06e0*/  LDG.E.CONSTANT R3, desc[UR6][R4.64+0x4] ;  /* 0x0000040604037981 */ /* 0x000164000c1e9900 */
.L_x_648:
[----:B------:R-:W-:Y:S05]  /*06f0*/  BSYNC.RECONVERGENT B1 ;  /* 0x0000000000017941 */ /* 0x000fea0003800200 */
.L_x_647:
[----:B------:R-:W-:Y:S01]  /*0700*/  BSSY.RECONVERGENT B1, `(.L_x_649) ;  /* 0x0000010000017945 */ /* 0x000fe20003800200 */
[----:B------:R-:W-:-:S03]  /*0710*/  IMAD.MOV.U32 R12, RZ, RZ, RZ ;  /* 0x000000ffff0c7224 */ /* 0x000fc600078e00ff */
[----:B------:R-:W-:Y:S05]  /*0720*/  @P0 BRA `(.L_x_650) ;  /* 0x0000000000340947 */ /* 0x000fea0003800000 */
[----:B------:R-:W1:Y:S01]  /*0730*/  LDCU UR4, c[0x3][URZ] ;  /* 0x00c00000ff0477ac */ /* 0x000e620008000800 */
[----:B0-----:R-:W-:Y:S01]  /*0740*/  VIADD R4, R10, 0xffffffff ;  /* 0xffffffff0a047836 */ /* 0x001fe20000000000 */
[----:B------:R-:W0:Y:S03]  /*0750*/  LDCU.64 UR8, c[0x0][0x390] ;  /* 0x00007200ff0877ac */ /* 0x000e260008000a00 */
[----:B-1----:R-:W-:-:S05]  /*0760*/  IMAD R11, R4, UR4, R9 ;  /* 0x00000004040b7c24 */ /* 0x002fca000f8e0209 */
[----:B0-----:R-:W-:-:S04]  /*0770*/  IADD3 R4, P0, PT, R11, UR8, RZ ;  /* 0x000000080b047c10 */ /* 0x001fc8000ff1e0ff */
[----:B------:R-:W-:-:S05]  /*0780*/  LEA.HI.X.SX32 R5, R11, UR9, 0x1, P0 ;  /* 0x000000090b057c11 */ /* 0x000fca00080f0eff */
[----:B------:R-:W2:Y:S02]  /*0790*/  LDG.E.U8.CONSTANT R4, desc[UR6][R4.64] ;  /* 0x0000000604047981 */ /* 0x000ea4000c1e9100 */
[----:B--2---:R-:W-:-:S13]  /*07a0*/  ISETP.NE.AND P0, PT, R4, RZ, PT ;  /* 0x000000ff0400720c */ /* 0x004fda0003f05270 */
[----:B------:R-:W-:Y:S05]  /*07b0*/  @P0 BRA `(.L_x_650) ;  /* 0x0000000000100947 */ /* 0x000fea0003800000 */
[----:B------:R-:W0:Y:S01]  /*07c0*/  LDC.64 R4, c[0x0][0x380] ;  /* 0x0000e000ff047b82 */ /* 0x000e220000000a00 */
[----:B------:R-:W-:-:S04]  /*07d0*/  IMAD R11, R11, 0x3, RZ ;  /* 0x000000030b0b7824 */ /* 0x000fc800078e02ff */
[----:B0-----:R-:W-:-:S05]  /*07e0*/  IMAD.WIDE R4, R11, 0x4, R4 ;  /* 0x000000040b047825 */ /* 0x001fca00078e0204 */
[----:B------:R1:W5:Y:S02]  /*07f0*/  LDG.E.CONSTANT R12, desc[UR6][R4.64+0x4] ;  /* 0x00000406040c7981 */ /* 0x000364000c1e9900 */
.L_x_650:
[----:B------:R-:W-:Y:S05]  /*0800*/  BSYNC.RECONVERGENT B1 ;  /* 0x0000000000017941 */ /* 0x000fea0003800200 */
.L_x_649:
[----:B01---5:R-:W-:Y:S01]  /*0810*/  FADD R5, -R12, R3 ;  /* 0x000000030c057221 */ /* 0x023fe20000000100 */
[----:B------:R-:W-:Y:S06]  /*0820*/  @P2 BRA `(.L_x_651) ;  /* 0x00000000000c2947 */ /* 0x000fec0003800000 */
[----:B------:R-:W-:-:S07]  /*0830*/  MOV R12, 0x850 ;  /* 0x00000850000c7802 */ /* 0x000fce0000000f00 */
[----:B------:R-:W-:Y:S05]  /*0840*/  CALL.REL.NOINC `($__internal_14_$__cuda_sm20_rcp_rn_f32_slowpath) ;  /* 0x0000000400247944 */ /* 0x000fea0003c00000 */
[----:B------:R-:W-:Y:S05]  /*0850*/  BRA `(.L_x_652) ;  /* 0x0000000000107947 */ /* 0x000fea0003800000 */
.L_x_651:
[----:B------:R-:W0:Y:S02]  /*0860*/  MUFU.RCP R3, R2 ;  /* 0x0000000200037308 */ /* 0x000e240000001000 */
[----:B0-----:R-:W-:-:S04]  /*0870*/  FFMA R4, R2, R3, -1 ;  /* 0xbf80000002047423 */ /* 0x001fc80000000003 */
[----:B------:R-:W-:-:S04]  /*0880*/  FADD.FTZ R4, -R4, -RZ ;  /* 0x800000ff04047221 */ /* 0x000fc80000010100 */
[----:B------:R-:W-:-:S07]  /*0890*/  FFMA R3, R3, R4, R3 ;  /* 0x0000000403037223 */ /* 0x000fce0000000003 */
.L_x_652:
[----:B------:R-:W-:-:S07]  /*08a0*/  FFMA R0, R5, R3, R0 ;  /* 0x0000000305007223 */ /* 0x000fce0000000000 */
.L_x_646:
[----:B------:R-:W-:Y:S05]  /*08b0*/  BSYNC.RECONVERGENT B0 ;  /* 0x0000000000007941 */ /* 0x000fea0003800200 */
.L_x_645:
        /* <DEDUP_REMOVED lines=13> */
[----:B0-----:R-:W-:-:S05]  /*0990*/  FADD R2, R2, R2 ;  /* 0x0000000202027221 */ /* 0x001fca0000000000 */
[----:B------:R-:W-:-:S04]  /*09a0*/  IADD3 R3, PT, PT, R2, 0x1800000, RZ ;  /* 0x0180000002037810 */ /* 0x000fc80007ffe0ff */
[----:B------:R-:W-:-:S04]  /*09b0*/  LOP3.LUT R3, R3, 0x7f800000, RZ, 0xc0, !PT ;  /* 0x7f80000003037812 */ /* 0x000fc800078ec0ff */
[----:B------:R-:W-:Y:S01]  /*09c0*/  ISETP.GT.U32.AND P2, PT, R3, 0x1ffffff, PT ;  /* 0x01ffffff0300780c */ /* 0x000fe20003f44070 */
[----:B------:R-:W-:Y:S01]  /*09d0*/  IMAD.MOV.U32 R3, RZ, RZ, RZ ;  /* 0x000000ffff037224 */ /* 0x000fe200078e00ff */
[----:B------:R-:W-:Y:S11]  /*09e0*/  @P1 BRA `(.L_x_656) ;  /* 0x0000000000341947 */ /* 0x000ff60003800000 */
[----:B------:R-:W0:Y:S01]  /*09f0*/  LDCU.64 UR8, c[0x3][URZ] ;  /* 0x00c00000ff0877ac */ /* 0x000e220008000a00 */
[----:B------:R-:W1:Y:S01]  /*0a00*/  LDCU.64 UR10, c[0x0][0x390] ;  /* 0x00007200ff0a77ac */ /* 0x000e620008000a00 */
[----:B0-----:R-:W-:-:S04]  /*0a10*/  VIADD R10, R10, UR9 ;  /* 0x000000090a0a7c36 */ /* 0x001fc80008000000 */
[----:B------:R-:W-:-:S05]  /*0a20*/  IMAD R10, R10, UR8, R9 ;  /* 0x000000080a0a7c24 */ /* 0x000fca000f8e0209 */
[----:B-1----:R-:W-:-:S04]  /*0a30*/  IADD3 R4, P1, PT, R10, UR10, RZ ;  /* 0x0000000a0a047c10 */ /* 0x002fc8000ff3e0ff */
        /* <DEDUP_REMOVED lines=8> */
.L_x_656:
[----:B------:R-:W-:Y:S05]  /*0ac0*/  BSYNC.RECONVERGENT B1 ;  /* 0x0000000000017941 */ /* 0x000fea0003800200 */
.L_x_655:
[----:B------:R-:W-:Y:S01]  /*0ad0*/  BSSY.RECONVERGENT B1, `(.L_x_657) ;  /* 0x0000011000017945 */ /* 0x000fe20003800200 */
[----:B------:R-:W-:-:S03]  /*0ae0*/  IMAD.MOV.U32 R10, RZ, RZ, RZ ;  /* 0x000000ffff0a7224 */ /* 0x000fc600078e00ff */
[----:B------:R-:W-:Y:S05]  /*0af0*/  @P0 BRA `(.L_x_658) ;  /* 0x0000000000380947 */ /* 0x000fea0003800000 */
[----:B0-----:R-:W0:Y:S01]  /*0b00*/  LDC.64 R4, c[0x3][RZ] ;  /* 0x00c00000ff047b82 */ /* 0x001e220000000a00 */
[----:B------:R-:W1:Y:S01]  /*0b10*/  LDCU.64 UR8, c[0x0][0x390] ;  /* 0x00007200ff0877ac */ /* 0x000e620008000a00 */
[----:B0-----:R-:W-:-:S05]  /*0b20*/  IMAD R8, R8, R5, -R5 ;  /* 0x0000000508087224 */ /* 0x001fca00078e0a05 */
[----:B------:R-:W-:-:S05]  /*0b30*/  IADD3 R8, PT, PT, R7, R8, RZ ;  /* 0x0000000807087210 */ /* 0x000fca0007ffe0ff */
[----:B------:R-:W-:-:S05]  /*0b40*/  IMAD R8, R8, R4, R9 ;  /* 0x0000000408087224 */ /* 0x000fca00078e0209 */
        /* <DEDUP_REMOVED lines=9> */
.L_x_658:
[----:B------:R-:W-:Y:S05]  /*0be0*/  BSYNC.RECONVERGENT B1 ;  /* 0x0000000000017941 */ /* 0x000fea0003800200 */
.L_x_657:
[----:B01---5:R-:W-:Y:S01]  /*0bf0*/  FADD R5, -R10, R3 ;  /* 0x000000030a057221 */ /* 0x023fe20000000100 */
[----:B------:R-:W-:Y:S06]  /*0c00*/  @P2 BRA `(.L_x_659) ;  /* 0x00000000000c2947 */ /* 0x000fec0003800000 */
[----:B------:R-:W-:-:S07]  /*0c10*/  MOV R12, 0xc30 ;  /* 0x00000c30000c7802 */ /* 0x000fce0000000f00 */
[----:B------:R-:W-:Y:S05]  /*0c20*/  CALL.REL.NOINC `($__internal_14_$__cuda_sm20_rcp_rn_f32_slowpath) ;  /* 0x00000000002c7944 */ /* 0x000fea0003c00000 */
[----:B------:R-:W-:Y:S05]  /*0c30*/  BRA `(.L_x_660) ;  /* 0x0000000000107947 */ /* 0x000fea0003800000 */
.L_x_659:
[----:B------:R-:W0:Y:S02]  /*0c40*/  MUFU.RCP R3, R2 ;  /* 0x0000000200037308 */ /* 0x000e240000001000 */
[----:B0-----:R-:W-:-:S04]  /*0c50*/  FFMA R4, R2, R3, -1 ;  /* 0xbf80000002047423 */ /* 0x001fc80000000003 */
[----:B------:R-:W-:-:S04]  /*0c60*/  FADD.FTZ R4, -R4, -RZ ;  /* 0x800000ff04047221 */ /* 0x000fc80000010100 */
[----:B------:R-:W-:-:S07]  /*0c70*/  FFMA R3, R3, R4, R3 ;  /* 0x0000000403037223 */ /* 0x000fce0000000003 */
.L_x_660:
[----:B------:R-:W-:-:S07]  /*0c80*/  FFMA R0, R5, R3, R0 ;  /* 0x0000000305007223 */ /* 0x000fce0000000000 */
.L_x_654:
[----:B------:R-:W-:Y:S05]  /*0c90*/  BSYNC.RECONVERGENT B0 ;  /* 0x0000000000007941 */ /* 0x000fea0003800200 */
.L_x_653:
[----:B0-----:R-:W0:Y:S02]  /*0ca0*/  LDC.64 R2, c[0x0][0x388] ;  /* 0x0000e200ff027b82 */ /* 0x001e240000000a00 */
[----:B0-----:R-:W-:-:S05]  /*0cb0*/  IMAD.WIDE R2, R6, 0x4, R2 ;  /* 0x0000000406027825 */ /* 0x001fca00078e0202 */
[----:B------:R-:W-:Y:S01]  /*0cc0*/  STG.E desc[UR6][R2.64], R0 ;  /* 0x0000000002007986 */ /* 0x000fe2000c101906 */
[----:B------:R-:W-:Y:S05]  /*0cd0*/  EXIT ;  /* 0x000000000000794d */ /* 0x000fea0003800000 */
        .weak           $__internal_14_$__cuda_sm20_rcp_rn_f32_slowpath
        .type           $__internal_14_$__cuda_sm20_rcp_rn_f32_slowpath,@function
        .size           $__internal_14_$__cuda_sm20_rcp_rn_f32_slowpath,(.L_x_680 - $__internal_14_$__cuda_sm20_rcp_rn_f32_slowpath)
$__internal_14_$__cuda_sm20_rcp_rn_f32_slowpath:
[----:B------:R-:W-:Y:S01]  /*0ce0*/  IMAD.SHL.U32 R3, R2, 0x2, RZ ;  /* 0x0000000202037824 */ /* 0x000fe200078e00ff */
[----:B------:R-:W-:Y:S04]  /*0cf0*/  BSSY.RECONVERGENT B1, `(.L_x_661) ;  /* 0x0000030000017945 */ /* 0x000fe80003800200 */
[----:B------:R-:W-:-:S04]  /*0d00*/  SHF.R.U32.HI R3, RZ, 0x18, R3 ;  /* 0x00000018ff037819 */ /* 0x000fc80000011603 */
[----:B------:R-:W-:-:S13]  /*0d10*/  ISETP.NE.U32.AND P0, PT, R3, RZ, PT ;  /* 0x000000ff0300720c */ /* 0x000fda0003f05070 */
[----:B------:R-:W-:Y:S05]  /*0d20*/  @P0 BRA `(.L_x_662) ;  /* 0x0000000000280947 */ /* 0x000fea0003800000 */
[----:B------:R-:W-:-:S05]  /*0d30*/  IMAD.SHL.U32 R3, R2, 0x2, RZ ;  /* 0x0000000202037824 */ /* 0x000fca00078e00ff */
        /* <DEDUP_REMOVED lines=9> */
.L_x_662:
[----:B------:R-:W-:-:S05]  /*0dd0*/  VIADD R11, R3, 0xffffff03 ;  /* 0xffffff03030b7836 */ /* 0x000fca0000000000 */
[----:B------:R-:W-:-:S13]  /*0de0*/  ISETP.GT.U32.AND P0, PT, R11, 0x1, PT ;  /* 0x000000010b00780c */ /* 0x000fda0003f04070 */
[----:B------:R-:W-:Y:S05]  /*0df0*/  @P0 BRA `(.L_x_664) ;  /* 0x0000000000780947 */ /* 0x000fea0003800000 */
[----:B------:R-:W-:Y:S01]  /*0e00*/  LOP3.LUT R13, R2, 0x7fffff, RZ, 0xc0, !PT ;  /* 0x007fffff020d7812 */ /* 0x000fe200078ec0ff */
[----:B------:R-:W-:Y:S01]  /*0e10*/  HFMA2 R18, -RZ, RZ, 0, 1.78813934326171875e-07 ;  /* 0x00000003ff127431 */ /* 0x000fe200000001ff */
[----:B------:R-:W-:Y:S02]  /*0e20*/  IADD3 R3, PT, PT, R3, -0xfc, RZ ;  /* 0xffffff0403037810 */ /* 0x000fe40007ffe0ff */
[----:B------:R-:W-:-:S04]  /*0e30*/  LOP3.LUT R13, R13, 0x3f800000, RZ, 0xfc, !PT ;  /* 0x3f8000000d0d7812 */ /* 0x000fc800078efcff */
[----:B------:R-:W0:Y:S01]  /*0e40*/  MUFU.RCP R14, R13 ;  /* 0x0000000d000e7308 */ /* 0x000e220000001000 */
[----:B------:R-:W-:Y:S01]  /*0e50*/  SHF.L.U32 R17, R18, R11, RZ ;  /* 0x0000000b12117219 */ /* 0x000fe200000006ff */
        /* <DEDUP_REMOVED lines=9> */
[----:B------:R-:W-:Y:S01]  /*0ef0*/  SHF.R.U32.HI R3, RZ, R3, R14 ;  /* 0x00000003ff037219 */ /* 0x000fe2000001160e */
[----:B------:R-:W-:Y:S01]  /*0f00*/  IMAD.MOV R15, RZ, RZ, -R15 ;  /* 0x000000ffff0f7224 */ /* 0x000fe200078e0a0f */
[----:B------:R-:W-:-:S04]  /*0f10*/  SHF.R.U32.HI R16, RZ, R11, R16 ;  /* 0x0000000bff107219 */ /* 0x000fc80000011610 */
[----:B------:R-:W-:Y:S02]  /*0f20*/  LOP3.LUT P1, RZ, R15, R11, R14, 0xf8, !PT ;  /* 0x0000000b0fff7212 */ /* 0x000fe4000782f80e */
[C---:B------:R-:W-:Y:S02]  /*0f30*/  LOP3.LUT P0, RZ, R16.reuse, 0x1, RZ, 0xc0, !PT ;  /* 0x0000000110ff7812 */ /* 0x040fe4000780c0ff */
[----:B------:R-:W-:-:S04]  /*0f40*/  LOP3.LUT P2, RZ, R16, 0x2, RZ, 0xc0, !PT ;  /* 0x0000000210ff7812 */ /* 0x000fc8000784c0ff */
[----:B------:R-:W-:Y:S02]  /*0f50*/  PLOP3.LUT P0, PT, P0, P1, P2, 0xe0, 0x0 ;  /* 0x000000000000781c */ /* 0x000fe40000703c20 */
[----:B------:R-:W-:Y:S02]  /*0f60*/  LOP3.LUT P1, RZ, R2, 0x7fffff, RZ, 0xc0, !PT ;  /* 0x007fffff02ff7812 */ /* 0x000fe4000782c0ff */
[----:B------:R-:W-:-:S05]  /*0f70*/  SEL R11, RZ, 0x1, !P0 ;  /* 0x00000001ff0b7807 */ /* 0x000fca0004000000 */
[----:B------:R-:W-:-:S05]  /*0f80*/  IMAD.MOV R11, RZ, RZ, -R11 ;  /* 0x000000ffff0b7224 */ /* 0x000fca00078e0a0b */
[----:B------:R-:W-:-:S13]  /*0f90*/  ISETP.GE.AND P0, PT, R11, RZ, PT ;  /* 0x000000ff0b00720c */ /* 0x000fda0003f06270 */
[----:B------:R-:W-:-:S04]  /*0fa0*/  @!P0 VIADD R3, R3, 0x1 ;  /* 0x0000000103038836 */ /* 0x000fc80000000000 */
[----:B------:R-:W-:-:S05]  /*0fb0*/  @!P1 IMAD.SHL.U32 R3, R3, 0x2, RZ ;  /* 0x0000000203039824 */ /* 0x000fca00078e00ff */
[----:B------:R-:W-:Y:S01]  /*0fc0*/  LOP3.LUT R11, R3, 0x80000000, R2, 0xf8, !PT ;  /* 0x80000000030b7812 */ /* 0x000fe200078ef802 */
[----:B------:R-:W-:Y:S06]  /*0fd0*/  BRA `(.L_x_663) ;  /* 0x0000000000047947 */ /* 0x000fec0003800000 */
.L_x_664:
[----:B------:R0:W1:Y:S02]  /*0fe0*/  MUFU.RCP R11, R2 ;  /* 0x00000002000b7308 */ /* 0x0000640000001000 */
.L_x_663:
[----:B------:R-:W-:Y:S05]  /*0ff0*/  BSYNC.RECONVERGENT B1 ;  /* 0x0000000000017941 */ /* 0x000fea0003800200 */
.L_x_661:
[----:B------:R-:W-:Y:S01]  /*1000*/  IMAD.MOV.U32 R13, RZ, RZ, 0x0 ;  /* 0x00000000ff0d7424 */ /* 0x000fe200078e00ff */
[----:B-1----:R-:W-:-:S03]  /*1010*/  MOV R3, R11 ;  /* 0x0000000b00037202 */ /* 0x002fc60000000f00 */
[----:B0-----:R-:W-:Y:S05]  /*1020*/  RET.REL.NODEC R12 `(_Z23computeDivergenceKernelPKfPfPKh) ;  /* 0xffffffec0cf47950 */ /* 0x001fea0003c3ffff */
.L_x_665:
        /* <DEDUP_REMOVED lines=13> */
.L_x_680:


//--------------------- .nv.shared.reserved.0     --------------------------
	.section	.nv.shared.reserved.0,"aw",@nobits
	.weak		__nv_reservedSMEM_offset_0_alias
	.size		__nv_reservedSMEM_offset_0_alias, 0, 64
	.other		__nv_reservedSMEM_offset_0_alias,@"STO_CUDA_RESERVED_SHARED STV_DEFAULT"
__nv_reservedSMEM_offset_0_alias:
	.zero		0
	.zero		64


//--------------------- .nv.shared._Z22pressureJacobianKernelPKfPfS0_PKhf --------------------------
	.section	.nv.shared._Z22pressureJacobianKernelPKfPfS0_PKhf,"aw",@nobits
	.sectionflags	@""
	.align	4
.nv.shared._Z22pressureJacobianKernelPKfPfS0_PKhf:
	.zero		6024


//--------------------- .nv.constant0._Z20velocityUpdateKernelPKfPfS0_PKhPK6float3S6_S3_if --------------------------
	.section	.nv.constant0._Z20velocityUpdateKernelPKfPfS0_PKhPK6float3S6_S3_if,"a",@progbits
	.sectionflags	@""
	.align	4
.nv.constant0._Z20velocityUpdateKernelPKfPfS0_PKhPK6float3S6_S3_if:
	.zero		960


//--------------------- .nv.constant0._Z21updateFanAccessKernelPhPK6float3PKhi --------------------------
	.section	.nv.constant0._Z21updateFanAccessKernelPhPK6float3PKhi,"a",@progbits
	.sectionflags	@""
	.align	4
.nv.constant0._Z21updateFanAccessKernelPhPK6float3PKhi:
	.zero		924


//--------------------- .nv.constant0._Z13diffuseKernelPKfPfS0_PKhf --------------------------
	.section	.nv.constant0._Z13diffuseKernelPKfPfS0_PKhf,"a",@progbits
	.sectionflags	@""
	.align	4
.nv.constant0._Z13diffuseKernelPKfPfS0_PKhf:
	.zero		932


//--------------------- .nv.constant0._Z20convectiveHeatKernelPfPKfS1_PKhf --------------------------
	.section	.nv.constant0._Z20convectiveHeatKernelPfPKfS1_PKhf,"a",@progbits
	.sectionflags	@""
	.align	4
.nv.constant0._Z20convectiveHeatKernelPfPKfS1_PKhf:
	.zero		932


//--------------------- .nv.constant0._Z24normalizeForwardAdvectedPfPKfS1_S1_S1_S1_PKh --------------------------
	.section	.nv.constant0._Z24normalizeForwardAdvectedPfPKfS1_S1_S1_S1_PKh,"a",@progbits
	.sectionflags	@""
	.align	4
.nv.constant0._Z24normalizeForwardAdvectedPfPKfS1_S1_S1_S1_PKh:
	.zero		952


//--------------------- .nv.constant0._Z12advectKernelPKfS0_PfS1_S1_S1_PKhf --------------------------
	.section	.nv.constant0._Z12advectKernelPKfS0_PfS1_S1_S1_PKhf,"a",@progbits
	.sectionflags	@""
	.align	4
.nv.constant0._Z12advectKernelPKfS0_PfS1_S1_S1_PKhf:
	.zero		956


//--------------------- .nv.constant0._Z21computeResidualKernelPKfS0_PfPKh --------------------------
	.section	.nv.constant0._Z21computeResidualKernelPKfS0_PfPKh,"a",@progbits
	.sectionflags	@""
	.align	4
.nv.constant0._Z21computeResidualKernelPKfS0_PfPKh:
	.zero		928


//--------------------- .nv.constant0._Z31enforceBoundaryConditionsKernelPfPKhPKf --------------------------
	.section	.nv.constant0._Z31enforceBoundaryConditionsKernelPfPKhPKf,"a",@progbits
	.sectionflags	@""
	.align	4
.nv.constant0._Z31enforceBoundaryConditionsKernelPfPKhPKf:
	.zero		920


//--------------------- .nv.constant0._Z30subtractPressureGradientKernelPfPKfS1_PKhf --------------------------
	.section	.nv.constant0._Z30subtractPressureGradientKernelPfPKfS1_PKhf,"a",@progbits
	.sectionflags	@""
	.align	4
.nv.constant0._Z30subtractPressureGradientKernelPfPKfS1_PKhf:
	.zero		932


//--------------------- .nv.constant0._Z22pressureJacobianKernelPKfPfS0_PKhf --------------------------
	.section	.nv.constant0._Z22pressureJacobianKernelPKfPfS0_PKhf,"a",@progbits
	.sectionflags	@""
	.align	4
.nv.constant0._Z22pressureJacobianKernelPKfPfS0_PKhf:
	.zero		932


//--------------------- .nv.constant0._Z23computeDivergenceKernelPKfPfPKh --------------------------
	.section	.nv.constant0._Z23computeDivergenceKernelPKfPfPKh,"a",@progbits
	.sectionflags	@""
	.align	4
.nv.constant0._Z23computeDivergenceKernelPKfPfPKh:
	.zero		920


//--------------------- SYMBOLS --------------------------

	.type		.nv.reservedSmem.offset0,@object
	.size		.nv.reservedSmem.offset0,0x4
	.type		.nv.reservedSmem.cap,@object
	.size		.nv.reservedSmem.cap,0x4
